//
// Generated by NVIDIA NVVM Compiler
//
// Compiler Build ID: CL-36424714
// Cuda compilation tools, release 13.0, V13.0.88
// Based on NVVM 20.0.0
//

.version 9.0
.target sm_100
.address_size 64

	// .globl	_Z6kernelv
.global .align 4 .u32 al;
.global .align 4 .b8 fx[8];
.global .align 4 .b8 fy[4096];
.global .align 4 .b8 tmp[256];
// _ZZN3cub18CUB_300001_SM_10006detail10radix_sort31DeviceRadixSortSingleTileKernelINS1_5radix10policy_hubIiiyE10Policy1000ELNS0_9SortOrderE0EiiyNS1_21identity_decomposer_tEEEvPKT1_PSA_PKT2_PSE_T3_iiT4_E12temp_storage has been demoted
// _ZZN3cub18CUB_300001_SM_10006detail10radix_sort30DeviceRadixSortHistogramKernelINS1_5radix10policy_hubIiiyE10Policy1000ELNS0_9SortOrderE0EiyNS1_21identity_decomposer_tEEEvPT2_PKT1_SA_iiT3_E12temp_storage has been demoted
// _ZZN3cub18CUB_300001_SM_10006detail10radix_sort33DeviceRadixSortExclusiveSumKernelINS1_5radix10policy_hubIiiyE10Policy1000EyEEvPT0_E12temp_storage has been demoted
// _ZZN3cub18CUB_300001_SM_10006detail10radix_sort29DeviceRadixSortOnesweepKernelINS1_5radix10policy_hubIiiyE10Policy1000ELNS0_9SortOrderE0EiiyiiNS1_21identity_decomposer_tEEEvPT5_SB_PT3_PKSC_PT1_PKSG_PT2_PKSK_T4_iiT6_E1s has been demoted
.global .align 1 .b8 _ZN33_INTERNAL_9377827d_4_k_cu__Z3funv4cuda3std3__45__cpo5beginE[1];
.global .align 1 .b8 _ZN33_INTERNAL_9377827d_4_k_cu__Z3funv4cuda3std3__45__cpo3endE[1];
.global .align 1 .b8 _ZN33_INTERNAL_9377827d_4_k_cu__Z3funv4cuda3std3__45__cpo6cbeginE[1];
.global .align 1 .b8 _ZN33_INTERNAL_9377827d_4_k_cu__Z3funv4cuda3std3__45__cpo4cendE[1];
.global .align 1 .b8 _ZN33_INTERNAL_9377827d_4_k_cu__Z3funv4cuda3std3__45__cpo6rbeginE[1];
.global .align 1 .b8 _ZN33_INTERNAL_9377827d_4_k_cu__Z3funv4cuda3std3__45__cpo4rendE[1];
.global .align 1 .b8 _ZN33_INTERNAL_9377827d_4_k_cu__Z3funv4cuda3std3__45__cpo7crbeginE[1];
.global .align 1 .b8 _ZN33_INTERNAL_9377827d_4_k_cu__Z3funv4cuda3std3__45__cpo5crendE[1];
.global .align 1 .b8 _ZN33_INTERNAL_9377827d_4_k_cu__Z3funv4cuda3std3__435_GLOBAL__N__9377827d_4_k_cu__Z3funv6ignoreE[1];
.global .align 1 .b8 _ZN33_INTERNAL_9377827d_4_k_cu__Z3funv4cuda3std3__419piecewise_constructE[1];
.global .align 1 .b8 _ZN33_INTERNAL_9377827d_4_k_cu__Z3funv4cuda3std3__48in_placeE[1];
.global .align 1 .b8 _ZN33_INTERNAL_9377827d_4_k_cu__Z3funv4cuda3std3__420unreachable_sentinelE[1];
.global .align 1 .b8 _ZN33_INTERNAL_9377827d_4_k_cu__Z3funv4cuda3std3__47nulloptE[1];
.global .align 1 .b8 _ZN33_INTERNAL_9377827d_4_k_cu__Z3funv4cuda3std3__48unexpectE[1];
.global .align 1 .b8 _ZN33_INTERNAL_9377827d_4_k_cu__Z3funv4cuda3std6ranges3__45__cpo4swapE[1];
.global .align 1 .b8 _ZN33_INTERNAL_9377827d_4_k_cu__Z3funv4cuda3std6ranges3__45__cpo9iter_moveE[1];
.global .align 1 .b8 _ZN33_INTERNAL_9377827d_4_k_cu__Z3funv4cuda3std6ranges3__45__cpo5beginE[1];
.global .align 1 .b8 _ZN33_INTERNAL_9377827d_4_k_cu__Z3funv4cuda3std6ranges3__45__cpo3endE[1];
.global .align 1 .b8 _ZN33_INTERNAL_9377827d_4_k_cu__Z3funv4cuda3std6ranges3__45__cpo6cbeginE[1];
.global .align 1 .b8 _ZN33_INTERNAL_9377827d_4_k_cu__Z3funv4cuda3std6ranges3__45__cpo4cendE[1];
.global .align 1 .b8 _ZN33_INTERNAL_9377827d_4_k_cu__Z3funv4cuda3std6ranges3__45__cpo7advanceE[1];
.global .align 1 .b8 _ZN33_INTERNAL_9377827d_4_k_cu__Z3funv4cuda3std6ranges3__45__cpo9iter_swapE[1];
.global .align 1 .b8 _ZN33_INTERNAL_9377827d_4_k_cu__Z3funv4cuda3std6ranges3__45__cpo4nextE[1];
.global .align 1 .b8 _ZN33_INTERNAL_9377827d_4_k_cu__Z3funv4cuda3std6ranges3__45__cpo4prevE[1];
.global .align 1 .b8 _ZN33_INTERNAL_9377827d_4_k_cu__Z3funv4cuda3std6ranges3__45__cpo4dataE[1];
.global .align 1 .b8 _ZN33_INTERNAL_9377827d_4_k_cu__Z3funv4cuda3std6ranges3__45__cpo5cdataE[1];
.global .align 1 .b8 _ZN33_INTERNAL_9377827d_4_k_cu__Z3funv4cuda3std6ranges3__45__cpo4sizeE[1];
.global .align 1 .b8 _ZN33_INTERNAL_9377827d_4_k_cu__Z3funv4cuda3std6ranges3__45__cpo5ssizeE[1];
.global .align 1 .b8 _ZN33_INTERNAL_9377827d_4_k_cu__Z3funv4cuda3std6ranges3__45__cpo8distanceE[1];
.global .align 1 .b8 _ZN33_INTERNAL_9377827d_4_k_cu__Z3funv6thrust24THRUST_300001_SM_1000_NS6system6detail10sequential3seqE[1];
.global .align 1 .b8 _ZN33_INTERNAL_9377827d_4_k_cu__Z3funv6thrust24THRUST_300001_SM_1000_NS6system3cpp3parE[1];
.global .align 1 .b8 _ZN33_INTERNAL_9377827d_4_k_cu__Z3funv6thrust24THRUST_300001_SM_1000_NS8cuda_cub3parE[1];
.global .align 1 .b8 _ZN33_INTERNAL_9377827d_4_k_cu__Z3funv6thrust24THRUST_300001_SM_1000_NS8cuda_cub10par_nosyncE[1];
.global .align 1 .b8 _ZN33_INTERNAL_9377827d_4_k_cu__Z3funv6thrust24THRUST_300001_SM_1000_NS12placeholders2_1E[1];
.global .align 1 .b8 _ZN33_INTERNAL_9377827d_4_k_cu__Z3funv6thrust24THRUST_300001_SM_1000_NS12placeholders2_2E[1];
.global .align 1 .b8 _ZN33_INTERNAL_9377827d_4_k_cu__Z3funv6thrust24THRUST_300001_SM_1000_NS12placeholders2_3E[1];
.global .align 1 .b8 _ZN33_INTERNAL_9377827d_4_k_cu__Z3funv6thrust24THRUST_300001_SM_1000_NS12placeholders2_4E[1];
.global .align 1 .b8 _ZN33_INTERNAL_9377827d_4_k_cu__Z3funv6thrust24THRUST_300001_SM_1000_NS12placeholders2_5E[1];
.global .align 1 .b8 _ZN33_INTERNAL_9377827d_4_k_cu__Z3funv6thrust24THRUST_300001_SM_1000_NS12placeholders2_6E[1];
.global .align 1 .b8 _ZN33_INTERNAL_9377827d_4_k_cu__Z3funv6thrust24THRUST_300001_SM_1000_NS12placeholders2_7E[1];
.global .align 1 .b8 _ZN33_INTERNAL_9377827d_4_k_cu__Z3funv6thrust24THRUST_300001_SM_1000_NS12placeholders2_8E[1];
.global .align 1 .b8 _ZN33_INTERNAL_9377827d_4_k_cu__Z3funv6thrust24THRUST_300001_SM_1000_NS12placeholders2_9E[1];
.global .align 1 .b8 _ZN33_INTERNAL_9377827d_4_k_cu__Z3funv6thrust24THRUST_300001_SM_1000_NS12placeholders3_10E[1];
.global .align 1 .b8 _ZN33_INTERNAL_9377827d_4_k_cu__Z3funv6thrust24THRUST_300001_SM_1000_NS3seqE[1];
.global .align 1 .b8 _ZN33_INTERNAL_9377827d_4_k_cu__Z3funv6thrust24THRUST_300001_SM_1000_NS6deviceE[1];

.visible .entry _Z6kernelv()
{


	ret;

}
	// .globl	_Z7kernel2Pf
.visible .entry _Z7kernel2Pf(
	.param .u64 .ptr .align 1 _Z7kernel2Pf_param_0
)
{
	.reg .b32 	%r<4>;
	.reg .b32 	%f<5>;
	.reg .b64 	%rd<11>;

	ld.param.u64 	%rd1, [_Z7kernel2Pf_param_0];
	cvta.to.global.u64 	%rd2, %rd1;
	ld.global.u32 	%r1, [al];
	cvt.rn.f32.s32 	%f1, %r1;
	mov.u32 	%r2, %tid.x;
	mul.wide.u32 	%rd3, %r2, 4;
	add.s64 	%rd4, %rd2, %rd3;
	ld.global.f32 	%f2, [%rd4];
	add.f32 	%f3, %f2, %f1;
	st.global.f32 	[%rd4], %f3;
	mul.wide.u32 	%rd5, %r2, 256;
	mov.u64 	%rd6, fy;
	add.s64 	%rd7, %rd6, %rd5;
	add.s64 	%rd8, %rd7, %rd3;
	ld.global.f32 	%f4, [%rd8];
	mov.u64 	%rd9, fx;
	add.s64 	%rd10, %rd9, %rd3;
	st.global.f32 	[%rd10], %f4;
	mov.b32 	%r3, 1065353216;
	st.global.u32 	[tmp+4], %r3;
	ret;

}
	// .globl	_ZN3cub18CUB_300001_SM_10006detail11EmptyKernelIvEEvv
.visible .entry _ZN3cub18CUB_300001_SM_10006detail11EmptyKernelIvEEvv()
{


	ret;

}
	// .globl	_ZN3cub18CUB_300001_SM_10006detail8for_each13static_kernelINS2_12policy_hub_t12policy_500_tElN6thrust24THRUST_300001_SM_1000_NS8cuda_cub10__tabulate7functorINS7_10device_ptrIiEENS7_6system6detail7generic6detail22compute_sequence_valueIivEElEEEEvT0_T1_
.visible .entry _ZN3cub18CUB_300001_SM_10006detail8for_each13static_kernelINS2_12policy_hub_t12policy_500_tElN6thrust24THRUST_300001_SM_1000_NS8cuda_cub10__tabulate7functorINS7_10device_ptrIiEENS7_6system6detail7generic6detail22compute_sequence_valueIivEElEEEEvT0_T1_(
	.param .u64 _ZN3cub18CUB_300001_SM_10006detail8for_each13static_kernelINS2_12policy_hub_t12policy_500_tElN6thrust24THRUST_300001_SM_1000_NS8cuda_cub10__tabulate7functorINS7_10device_ptrIiEENS7_6system6detail7generic6detail22compute_sequence_valueIivEElEEEEvT0_T1__param_0,
	.param .align 8 .b8 _ZN3cub18CUB_300001_SM_10006detail8for_each13static_kernelINS2_12policy_hub_t12policy_500_tElN6thrust24THRUST_300001_SM_1000_NS8cuda_cub10__tabulate7functorINS7_10device_ptrIiEENS7_6system6detail7generic6detail22compute_sequence_valueIivEElEEEEvT0_T1__param_1[16]
)
.maxntid 256
{
	.reg .pred 	%p<4>;
	.reg .b32 	%r<18>;
	.reg .b64 	%rd<20>;

	ld.param.u64 	%rd7, [_ZN3cub18CUB_300001_SM_10006detail8for_each13static_kernelINS2_12policy_hub_t12policy_500_tElN6thrust24THRUST_300001_SM_1000_NS8cuda_cub10__tabulate7functorINS7_10device_ptrIiEENS7_6system6detail7generic6detail22compute_sequence_valueIivEElEEEEvT0_T1__param_1];
	ld.param.u64 	%rd8, [_ZN3cub18CUB_300001_SM_10006detail8for_each13static_kernelINS2_12policy_hub_t12policy_500_tElN6thrust24THRUST_300001_SM_1000_NS8cuda_cub10__tabulate7functorINS7_10device_ptrIiEENS7_6system6detail7generic6detail22compute_sequence_valueIivEElEEEEvT0_T1__param_0];
	ld.param.v2.u32 	{%r3, %r4}, [_ZN3cub18CUB_300001_SM_10006detail8for_each13static_kernelINS2_12policy_hub_t12policy_500_tElN6thrust24THRUST_300001_SM_1000_NS8cuda_cub10__tabulate7functorINS7_10device_ptrIiEENS7_6system6detail7generic6detail22compute_sequence_valueIivEElEEEEvT0_T1__param_1+8];
	mov.u32 	%r5, %ctaid.x;
	mul.wide.u32 	%rd1, %r5, 512;
	sub.s64 	%rd2, %rd8, %rd1;
	setp.lt.s64 	%p1, %rd2, 512;
	@%p1 bra 	$L__BB3_2;
	mov.u32 	%r13, %tid.x;
	cvta.to.global.u64 	%rd15, %rd7;
	cvt.u64.u32 	%rd16, %r13;
	add.s64 	%rd17, %rd1, %rd16;
	cvt.u32.u64 	%r14, %rd17;
	mad.lo.s32 	%r15, %r4, %r14, %r3;
	shl.b64 	%rd18, %rd17, 2;
	add.s64 	%rd19, %rd15, %rd18;
	st.global.u32 	[%rd19], %r15;
	add.s32 	%r16, %r14, 256;
	mad.lo.s32 	%r17, %r4, %r16, %r3;
	st.global.u32 	[%rd19+1024], %r17;
	bra.uni 	$L__BB3_6;
$L__BB3_2:
	cvta.to.global.u64 	%rd3, %rd7;
	mov.u32 	%r6, %tid.x;
	cvt.s64.s32 	%rd4, %rd2;
	cvt.u64.u32 	%rd5, %r6;
	setp.le.s64 	%p2, %rd4, %rd5;
	@%p2 bra 	$L__BB3_4;
	add.s64 	%rd9, %rd1, %rd5;
	cvt.u32.u64 	%r7, %rd9;
	mad.lo.s32 	%r8, %r4, %r7, %r3;
	shl.b64 	%rd10, %rd9, 2;
	add.s64 	%rd11, %rd3, %rd10;
	st.global.u32 	[%rd11], %r8;
$L__BB3_4:
	cvt.u32.u64 	%r9, %rd5;
	add.s32 	%r10, %r9, 256;
	cvt.u64.u32 	%rd6, %r10;
	setp.le.s64 	%p3, %rd4, %rd6;
	@%p3 bra 	$L__BB3_6;
	add.s64 	%rd12, %rd1, %rd6;
	shl.b64 	%rd13, %rd12, 2;
	cvt.u32.u64 	%r11, %rd12;
	mad.lo.s32 	%r12, %r4, %r11, %r3;
	add.s64 	%rd14, %rd13, %rd3;
	st.global.u32 	[%rd14], %r12;
$L__BB3_6:
	ret;

}
	// .globl	_ZN3cub18CUB_300001_SM_10006detail10radix_sort31DeviceRadixSortSingleTileKernelINS1_5radix10policy_hubIiiyE10Policy1000ELNS0_9SortOrderE0EiiyNS1_21identity_decomposer_tEEEvPKT1_PSA_PKT2_PSE_T3_iiT4_
.visible .entry _ZN3cub18CUB_300001_SM_10006detail10radix_sort31DeviceRadixSortSingleTileKernelINS1_5radix10policy_hubIiiyE10Policy1000ELNS0_9SortOrderE0EiiyNS1_21identity_decomposer_tEEEvPKT1_PSA_PKT2_PSE_T3_iiT4_(
	.param .u64 .ptr .align 1 _ZN3cub18CUB_300001_SM_10006detail10radix_sort31DeviceRadixSortSingleTileKernelINS1_5radix10policy_hubIiiyE10Policy1000ELNS0_9SortOrderE0EiiyNS1_21identity_decomposer_tEEEvPKT1_PSA_PKT2_PSE_T3_iiT4__param_0,
	.param .u64 .ptr .align 1 _ZN3cub18CUB_300001_SM_10006detail10radix_sort31DeviceRadixSortSingleTileKernelINS1_5radix10policy_hubIiiyE10Policy1000ELNS0_9SortOrderE0EiiyNS1_21identity_decomposer_tEEEvPKT1_PSA_PKT2_PSE_T3_iiT4__param_1,
	.param .u64 .ptr .align 1 _ZN3cub18CUB_300001_SM_10006detail10radix_sort31DeviceRadixSortSingleTileKernelINS1_5radix10policy_hubIiiyE10Policy1000ELNS0_9SortOrderE0EiiyNS1_21identity_decomposer_tEEEvPKT1_PSA_PKT2_PSE_T3_iiT4__param_2,
	.param .u64 .ptr .align 1 _ZN3cub18CUB_300001_SM_10006detail10radix_sort31DeviceRadixSortSingleTileKernelINS1_5radix10policy_hubIiiyE10Policy1000ELNS0_9SortOrderE0EiiyNS1_21identity_decomposer_tEEEvPKT1_PSA_PKT2_PSE_T3_iiT4__param_3,
	.param .u64 _ZN3cub18CUB_300001_SM_10006detail10radix_sort31DeviceRadixSortSingleTileKernelINS1_5radix10policy_hubIiiyE10Policy1000ELNS0_9SortOrderE0EiiyNS1_21identity_decomposer_tEEEvPKT1_PSA_PKT2_PSE_T3_iiT4__param_4,
	.param .u32 _ZN3cub18CUB_300001_SM_10006detail10radix_sort31DeviceRadixSortSingleTileKernelINS1_5radix10policy_hubIiiyE10Policy1000ELNS0_9SortOrderE0EiiyNS1_21identity_decomposer_tEEEvPKT1_PSA_PKT2_PSE_T3_iiT4__param_5,
	.param .u32 _ZN3cub18CUB_300001_SM_10006detail10radix_sort31DeviceRadixSortSingleTileKernelINS1_5radix10policy_hubIiiyE10Policy1000ELNS0_9SortOrderE0EiiyNS1_21identity_decomposer_tEEEvPKT1_PSA_PKT2_PSE_T3_iiT4__param_6,
	.param .align 1 .b8 _ZN3cub18CUB_300001_SM_10006detail10radix_sort31DeviceRadixSortSingleTileKernelINS1_5radix10policy_hubIiiyE10Policy1000ELNS0_9SortOrderE0EiiyNS1_21identity_decomposer_tEEEvPKT1_PSA_PKT2_PSE_T3_iiT4__param_7[1]
)
.maxntid 256
.minnctapersm 1
{
	.reg .pred 	%p<73>;
	.reg .b16 	%rs<39>;
	.reg .b32 	%r<900>;
	.reg .b64 	%rd<37>;
	// demoted variable
	.shared .align 16 .b8 _ZZN3cub18CUB_300001_SM_10006detail10radix_sort31DeviceRadixSortSingleTileKernelINS1_5radix10policy_hubIiiyE10Policy1000ELNS0_9SortOrderE0EiiyNS1_21identity_decomposer_tEEEvPKT1_PSA_PKT2_PSE_T3_iiT4_E12temp_storage[33856];
	ld.param.u64 	%rd10, [_ZN3cub18CUB_300001_SM_10006detail10radix_sort31DeviceRadixSortSingleTileKernelINS1_5radix10policy_hubIiiyE10Policy1000ELNS0_9SortOrderE0EiiyNS1_21identity_decomposer_tEEEvPKT1_PSA_PKT2_PSE_T3_iiT4__param_0];
	ld.param.u64 	%rd6, [_ZN3cub18CUB_300001_SM_10006detail10radix_sort31DeviceRadixSortSingleTileKernelINS1_5radix10policy_hubIiiyE10Policy1000ELNS0_9SortOrderE0EiiyNS1_21identity_decomposer_tEEEvPKT1_PSA_PKT2_PSE_T3_iiT4__param_1];
	ld.param.u64 	%rd7, [_ZN3cub18CUB_300001_SM_10006detail10radix_sort31DeviceRadixSortSingleTileKernelINS1_5radix10policy_hubIiiyE10Policy1000ELNS0_9SortOrderE0EiiyNS1_21identity_decomposer_tEEEvPKT1_PSA_PKT2_PSE_T3_iiT4__param_2];
	ld.param.u64 	%rd8, [_ZN3cub18CUB_300001_SM_10006detail10radix_sort31DeviceRadixSortSingleTileKernelINS1_5radix10policy_hubIiiyE10Policy1000ELNS0_9SortOrderE0EiiyNS1_21identity_decomposer_tEEEvPKT1_PSA_PKT2_PSE_T3_iiT4__param_3];
	ld.param.u64 	%rd9, [_ZN3cub18CUB_300001_SM_10006detail10radix_sort31DeviceRadixSortSingleTileKernelINS1_5radix10policy_hubIiiyE10Policy1000ELNS0_9SortOrderE0EiiyNS1_21identity_decomposer_tEEEvPKT1_PSA_PKT2_PSE_T3_iiT4__param_4];
	ld.param.u32 	%r303, [_ZN3cub18CUB_300001_SM_10006detail10radix_sort31DeviceRadixSortSingleTileKernelINS1_5radix10policy_hubIiiyE10Policy1000ELNS0_9SortOrderE0EiiyNS1_21identity_decomposer_tEEEvPKT1_PSA_PKT2_PSE_T3_iiT4__param_5];
	ld.param.u32 	%r304, [_ZN3cub18CUB_300001_SM_10006detail10radix_sort31DeviceRadixSortSingleTileKernelINS1_5radix10policy_hubIiiyE10Policy1000ELNS0_9SortOrderE0EiiyNS1_21identity_decomposer_tEEEvPKT1_PSA_PKT2_PSE_T3_iiT4__param_6];
	cvta.to.global.u64 	%rd11, %rd10;
	cvt.u32.u64 	%r1, %rd9;
	mov.u32 	%r2, %tid.x;
	mul.lo.s32 	%r3, %r2, 19;
	setp.ge.s32 	%p1, %r3, %r1;
	mul.wide.u32 	%rd12, %r3, 4;
	add.s64 	%rd1, %rd11, %rd12;
	mov.b32 	%r878, -1;
	@%p1 bra 	$L__BB4_2;
	ld.global.u32 	%r306, [%rd1];
	xor.b32  	%r878, %r306, -2147483648;
$L__BB4_2:
	add.s32 	%r6, %r3, 1;
	setp.ge.s32 	%p2, %r6, %r1;
	mov.b32 	%r877, -1;
	@%p2 bra 	$L__BB4_4;
	ld.global.u32 	%r308, [%rd1+4];
	xor.b32  	%r877, %r308, -2147483648;
$L__BB4_4:
	add.s32 	%r9, %r3, 2;
	setp.ge.s32 	%p3, %r9, %r1;
	mov.b32 	%r876, -1;
	@%p3 bra 	$L__BB4_6;
	ld.global.u32 	%r310, [%rd1+8];
	xor.b32  	%r876, %r310, -2147483648;
$L__BB4_6:
	add.s32 	%r12, %r3, 3;
	setp.ge.s32 	%p4, %r12, %r1;
	mov.b32 	%r875, -1;
	@%p4 bra 	$L__BB4_8;
	ld.global.u32 	%r312, [%rd1+12];
	xor.b32  	%r875, %r312, -2147483648;
$L__BB4_8:
	add.s32 	%r15, %r3, 4;
	setp.ge.s32 	%p5, %r15, %r1;
	mov.b32 	%r874, -1;
	@%p5 bra 	$L__BB4_10;
	ld.global.u32 	%r314, [%rd1+16];
	xor.b32  	%r874, %r314, -2147483648;
$L__BB4_10:
	add.s32 	%r18, %r3, 5;
	setp.ge.s32 	%p6, %r18, %r1;
	mov.b32 	%r873, -1;
	@%p6 bra 	$L__BB4_12;
	ld.global.u32 	%r316, [%rd1+20];
	xor.b32  	%r873, %r316, -2147483648;
$L__BB4_12:
	add.s32 	%r21, %r3, 6;
	setp.ge.s32 	%p7, %r21, %r1;
	mov.b32 	%r872, -1;
	@%p7 bra 	$L__BB4_14;
	ld.global.u32 	%r318, [%rd1+24];
	xor.b32  	%r872, %r318, -2147483648;
$L__BB4_14:
	add.s32 	%r24, %r3, 7;
	setp.ge.s32 	%p8, %r24, %r1;
	mov.b32 	%r871, -1;
	@%p8 bra 	$L__BB4_16;
	ld.global.u32 	%r320, [%rd1+28];
	xor.b32  	%r871, %r320, -2147483648;
$L__BB4_16:
	add.s32 	%r27, %r3, 8;
	setp.ge.s32 	%p9, %r27, %r1;
	mov.b32 	%r870, -1;
	@%p9 bra 	$L__BB4_18;
	ld.global.u32 	%r322, [%rd1+32];
	xor.b32  	%r870, %r322, -2147483648;
$L__BB4_18:
	add.s32 	%r30, %r3, 9;
	setp.ge.s32 	%p10, %r30, %r1;
	mov.b32 	%r869, -1;
	@%p10 bra 	$L__BB4_20;
	ld.global.u32 	%r324, [%rd1+36];
	xor.b32  	%r869, %r324, -2147483648;
$L__BB4_20:
	add.s32 	%r33, %r3, 10;
	setp.ge.s32 	%p11, %r33, %r1;
	mov.b32 	%r868, -1;
	@%p11 bra 	$L__BB4_22;
	ld.global.u32 	%r326, [%rd1+40];
	xor.b32  	%r868, %r326, -2147483648;
$L__BB4_22:
	add.s32 	%r36, %r3, 11;
	setp.ge.s32 	%p12, %r36, %r1;
	mov.b32 	%r867, -1;
	@%p12 bra 	$L__BB4_24;
	ld.global.u32 	%r328, [%rd1+44];
	xor.b32  	%r867, %r328, -2147483648;
$L__BB4_24:
	add.s32 	%r39, %r3, 12;
	setp.ge.s32 	%p13, %r39, %r1;
	mov.b32 	%r866, -1;
	@%p13 bra 	$L__BB4_26;
	ld.global.u32 	%r330, [%rd1+48];
	xor.b32  	%r866, %r330, -2147483648;
$L__BB4_26:
	add.s32 	%r42, %r3, 13;
	setp.ge.s32 	%p14, %r42, %r1;
	mov.b32 	%r865, -1;
	@%p14 bra 	$L__BB4_28;
	ld.global.u32 	%r332, [%rd1+52];
	xor.b32  	%r865, %r332, -2147483648;
$L__BB4_28:
	add.s32 	%r45, %r3, 14;
	setp.ge.s32 	%p15, %r45, %r1;
	mov.b32 	%r864, -1;
	@%p15 bra 	$L__BB4_30;
	ld.global.u32 	%r334, [%rd1+56];
	xor.b32  	%r864, %r334, -2147483648;
$L__BB4_30:
	add.s32 	%r48, %r3, 15;
	setp.ge.s32 	%p16, %r48, %r1;
	mov.b32 	%r863, -1;
	@%p16 bra 	$L__BB4_32;
	ld.global.u32 	%r336, [%rd1+60];
	xor.b32  	%r863, %r336, -2147483648;
$L__BB4_32:
	add.s32 	%r51, %r3, 16;
	setp.ge.s32 	%p17, %r51, %r1;
	mov.b32 	%r862, -1;
	@%p17 bra 	$L__BB4_34;
	ld.global.u32 	%r338, [%rd1+64];
	xor.b32  	%r862, %r338, -2147483648;
$L__BB4_34:
	add.s32 	%r54, %r3, 17;
	setp.ge.s32 	%p18, %r54, %r1;
	mov.b32 	%r861, -1;
	@%p18 bra 	$L__BB4_36;
	ld.global.u32 	%r340, [%rd1+68];
	xor.b32  	%r861, %r340, -2147483648;
$L__BB4_36:
	add.s32 	%r57, %r3, 18;
	setp.ge.s32 	%p19, %r57, %r1;
	mov.b32 	%r860, -1;
	@%p19 bra 	$L__BB4_38;
	ld.global.u32 	%r342, [%rd1+72];
	xor.b32  	%r860, %r342, -2147483648;
$L__BB4_38:
	bar.sync 	0;
	mov.b64 	{%r344, %r345}, %rd9;
	shfl.sync.idx.b32	%r60|%p20, %r344, 0, 31, -1;
	shfl.sync.idx.b32	%r346|%p21, %r345, 0, 31, -1;
	mov.b64 	%rd2, {%r60, %r346};
	setp.ge.s32 	%p22, %r3, %r60;
	cvta.to.global.u64 	%rd13, %rd7;
	add.s64 	%rd3, %rd13, %rd12;
	@%p22 bra 	$L__BB4_40;
	ld.global.u32 	%r897, [%rd3];
$L__BB4_40:
	setp.ge.s32 	%p23, %r6, %r60;
	@%p23 bra 	$L__BB4_42;
	ld.global.u32 	%r896, [%rd3+4];
$L__BB4_42:
	setp.ge.s32 	%p24, %r9, %r60;
	@%p24 bra 	$L__BB4_44;
	ld.global.u32 	%r895, [%rd3+8];
$L__BB4_44:
	setp.ge.s32 	%p25, %r12, %r60;
	@%p25 bra 	$L__BB4_46;
	ld.global.u32 	%r894, [%rd3+12];
$L__BB4_46:
	setp.ge.s32 	%p26, %r15, %r60;
	@%p26 bra 	$L__BB4_48;
	ld.global.u32 	%r893, [%rd3+16];
$L__BB4_48:
	setp.ge.s32 	%p27, %r18, %r60;
	@%p27 bra 	$L__BB4_50;
	ld.global.u32 	%r892, [%rd3+20];
$L__BB4_50:
	setp.ge.s32 	%p28, %r21, %r60;
	@%p28 bra 	$L__BB4_52;
	ld.global.u32 	%r891, [%rd3+24];
$L__BB4_52:
	setp.ge.s32 	%p29, %r24, %r60;
	@%p29 bra 	$L__BB4_54;
	ld.global.u32 	%r890, [%rd3+28];
$L__BB4_54:
	setp.ge.s32 	%p30, %r27, %r60;
	@%p30 bra 	$L__BB4_56;
	ld.global.u32 	%r889, [%rd3+32];
$L__BB4_56:
	setp.ge.s32 	%p31, %r30, %r60;
	@%p31 bra 	$L__BB4_58;
	ld.global.u32 	%r888, [%rd3+36];
$L__BB4_58:
	setp.ge.s32 	%p32, %r33, %r60;
	@%p32 bra 	$L__BB4_60;
	ld.global.u32 	%r887, [%rd3+40];
$L__BB4_60:
	setp.ge.s32 	%p33, %r36, %r60;
	@%p33 bra 	$L__BB4_62;
	ld.global.u32 	%r886, [%rd3+44];
$L__BB4_62:
	setp.ge.s32 	%p34, %r39, %r60;
	@%p34 bra 	$L__BB4_64;
	ld.global.u32 	%r885, [%rd3+48];
$L__BB4_64:
	setp.ge.s32 	%p35, %r42, %r60;
	@%p35 bra 	$L__BB4_66;
	ld.global.u32 	%r884, [%rd3+52];
$L__BB4_66:
	setp.ge.s32 	%p36, %r45, %r60;
	@%p36 bra 	$L__BB4_68;
	ld.global.u32 	%r883, [%rd3+56];
$L__BB4_68:
	setp.ge.s32 	%p37, %r48, %r60;
	@%p37 bra 	$L__BB4_70;
	ld.global.u32 	%r882, [%rd3+60];
$L__BB4_70:
	setp.ge.s32 	%p38, %r51, %r60;
	@%p38 bra 	$L__BB4_72;
	ld.global.u32 	%r881, [%rd3+64];
$L__BB4_72:
	setp.ge.s32 	%p39, %r54, %r60;
	@%p39 bra 	$L__BB4_74;
	ld.global.u32 	%r880, [%rd3+68];
$L__BB4_74:
	setp.ge.s32 	%p40, %r57, %r60;
	@%p40 bra 	$L__BB4_76;
	ld.global.u32 	%r879, [%rd3+72];
$L__BB4_76:
	bar.sync 	0;
	shr.u32 	%r99, %r2, 5;
	shl.b32 	%r366, %r2, 2;
	mov.u32 	%r367, _ZZN3cub18CUB_300001_SM_10006detail10radix_sort31DeviceRadixSortSingleTileKernelINS1_5radix10policy_hubIiiyE10Policy1000ELNS0_9SortOrderE0EiiyNS1_21identity_decomposer_tEEEvPKT1_PSA_PKT2_PSE_T3_iiT4_E12temp_storage;
	add.s32 	%r100, %r367, %r366;
	shl.b32 	%r368, %r2, 7;
	add.s32 	%r101, %r100, %r368;
	shl.b32 	%r369, %r99, 2;
	add.s32 	%r370, %r367, %r369;
	add.s32 	%r102, %r370, 33792;
	mad.lo.s32 	%r103, %r2, -56, %r101;
	add.s32 	%r859, %r303, 6;
	sub.s32 	%r858, %r304, %r303;
$L__BB4_77:
	add.s32 	%r430, %r859, -6;
	min.s32 	%r373, %r858, 6;
	mov.b32 	%r459, 0;
	st.shared.u32 	[%r100], %r459;
	st.shared.u32 	[%r100+1024], %r459;
	st.shared.u32 	[%r100+2048], %r459;
	st.shared.u32 	[%r100+3072], %r459;
	st.shared.u32 	[%r100+4096], %r459;
	st.shared.u32 	[%r100+5120], %r459;
	st.shared.u32 	[%r100+6144], %r459;
	st.shared.u32 	[%r100+7168], %r459;
	st.shared.u32 	[%r100+8192], %r459;
	st.shared.u32 	[%r100+9216], %r459;
	st.shared.u32 	[%r100+10240], %r459;
	st.shared.u32 	[%r100+11264], %r459;
	st.shared.u32 	[%r100+12288], %r459;
	st.shared.u32 	[%r100+13312], %r459;
	st.shared.u32 	[%r100+14336], %r459;
	st.shared.u32 	[%r100+15360], %r459;
	st.shared.u32 	[%r100+16384], %r459;
	st.shared.u32 	[%r100+17408], %r459;
	st.shared.u32 	[%r100+18432], %r459;
	st.shared.u32 	[%r100+19456], %r459;
	st.shared.u32 	[%r100+20480], %r459;
	st.shared.u32 	[%r100+21504], %r459;
	st.shared.u32 	[%r100+22528], %r459;
	st.shared.u32 	[%r100+23552], %r459;
	st.shared.u32 	[%r100+24576], %r459;
	st.shared.u32 	[%r100+25600], %r459;
	st.shared.u32 	[%r100+26624], %r459;
	st.shared.u32 	[%r100+27648], %r459;
	st.shared.u32 	[%r100+28672], %r459;
	st.shared.u32 	[%r100+29696], %r459;
	st.shared.u32 	[%r100+30720], %r459;
	st.shared.u32 	[%r100+31744], %r459;
	st.shared.u32 	[%r100+32768], %r459;
	// begin inline asm
	bmsk.clamp.b32 %r371, %r459, %r373;
	// end inline asm
	// begin inline asm
	shr.b32 %r374, %r878, %r430;
	// end inline asm
	and.b32  	%r462, %r371, %r374;
	shl.b32 	%r463, %r462, 10;
	and.b32  	%r464, %r463, 31744;
	add.s32 	%r465, %r100, %r464;
	shr.u32 	%r466, %r462, 4;
	and.b32  	%r467, %r466, 268435454;
	add.s32 	%r147, %r465, %r467;
	ld.shared.u16 	%rs1, [%r147];
	add.s16 	%rs20, %rs1, 1;
	st.shared.u16 	[%r147], %rs20;
	// begin inline asm
	shr.b32 %r377, %r877, %r430;
	// end inline asm
	and.b32  	%r468, %r371, %r377;
	shl.b32 	%r469, %r468, 10;
	and.b32  	%r470, %r469, 31744;
	add.s32 	%r471, %r100, %r470;
	shr.u32 	%r472, %r468, 4;
	and.b32  	%r473, %r472, 268435454;
	add.s32 	%r148, %r471, %r473;
	ld.shared.u16 	%rs2, [%r148];
	add.s16 	%rs21, %rs2, 1;
	st.shared.u16 	[%r148], %rs21;
	// begin inline asm
	shr.b32 %r380, %r876, %r430;
	// end inline asm
	and.b32  	%r474, %r371, %r380;
	shl.b32 	%r475, %r474, 10;
	and.b32  	%r476, %r475, 31744;
	add.s32 	%r477, %r100, %r476;
	shr.u32 	%r478, %r474, 4;
	and.b32  	%r479, %r478, 268435454;
	add.s32 	%r149, %r477, %r479;
	ld.shared.u16 	%rs3, [%r149];
	add.s16 	%rs22, %rs3, 1;
	st.shared.u16 	[%r149], %rs22;
	// begin inline asm
	shr.b32 %r383, %r875, %r430;
	// end inline asm
	and.b32  	%r480, %r371, %r383;
	shl.b32 	%r481, %r480, 10;
	and.b32  	%r482, %r481, 31744;
	add.s32 	%r483, %r100, %r482;
	shr.u32 	%r484, %r480, 4;
	and.b32  	%r485, %r484, 268435454;
	add.s32 	%r150, %r483, %r485;
	ld.shared.u16 	%rs4, [%r150];
	add.s16 	%rs23, %rs4, 1;
	st.shared.u16 	[%r150], %rs23;
	// begin inline asm
	shr.b32 %r386, %r874, %r430;
	// end inline asm
	and.b32  	%r486, %r371, %r386;
	shl.b32 	%r487, %r486, 10;
	and.b32  	%r488, %r487, 31744;
	add.s32 	%r489, %r100, %r488;
	shr.u32 	%r490, %r486, 4;
	and.b32  	%r491, %r490, 268435454;
	add.s32 	%r151, %r489, %r491;
	ld.shared.u16 	%rs5, [%r151];
	add.s16 	%rs24, %rs5, 1;
	st.shared.u16 	[%r151], %rs24;
	// begin inline asm
	shr.b32 %r389, %r873, %r430;
	// end inline asm
	and.b32  	%r492, %r371, %r389;
	shl.b32 	%r493, %r492, 10;
	and.b32  	%r494, %r493, 31744;
	add.s32 	%r495, %r100, %r494;
	shr.u32 	%r496, %r492, 4;
	and.b32  	%r497, %r496, 268435454;
	add.s32 	%r152, %r495, %r497;
	ld.shared.u16 	%rs6, [%r152];
	add.s16 	%rs25, %rs6, 1;
	st.shared.u16 	[%r152], %rs25;
	// begin inline asm
	shr.b32 %r392, %r872, %r430;
	// end inline asm
	and.b32  	%r498, %r371, %r392;
	shl.b32 	%r499, %r498, 10;
	and.b32  	%r500, %r499, 31744;
	add.s32 	%r501, %r100, %r500;
	shr.u32 	%r502, %r498, 4;
	and.b32  	%r503, %r502, 268435454;
	add.s32 	%r153, %r501, %r503;
	ld.shared.u16 	%rs7, [%r153];
	add.s16 	%rs26, %rs7, 1;
	st.shared.u16 	[%r153], %rs26;
	// begin inline asm
	shr.b32 %r395, %r871, %r430;
	// end inline asm
	and.b32  	%r504, %r371, %r395;
	shl.b32 	%r505, %r504, 10;
	and.b32  	%r506, %r505, 31744;
	add.s32 	%r507, %r100, %r506;
	shr.u32 	%r508, %r504, 4;
	and.b32  	%r509, %r508, 268435454;
	add.s32 	%r154, %r507, %r509;
	ld.shared.u16 	%rs8, [%r154];
	add.s16 	%rs27, %rs8, 1;
	st.shared.u16 	[%r154], %rs27;
	// begin inline asm
	shr.b32 %r398, %r870, %r430;
	// end inline asm
	and.b32  	%r510, %r371, %r398;
	shl.b32 	%r511, %r510, 10;
	and.b32  	%r512, %r511, 31744;
	add.s32 	%r513, %r100, %r512;
	shr.u32 	%r514, %r510, 4;
	and.b32  	%r515, %r514, 268435454;
	add.s32 	%r155, %r513, %r515;
	ld.shared.u16 	%rs9, [%r155];
	add.s16 	%rs28, %rs9, 1;
	st.shared.u16 	[%r155], %rs28;
	// begin inline asm
	shr.b32 %r401, %r869, %r430;
	// end inline asm
	and.b32  	%r516, %r371, %r401;
	shl.b32 	%r517, %r516, 10;
	and.b32  	%r518, %r517, 31744;
	add.s32 	%r519, %r100, %r518;
	shr.u32 	%r520, %r516, 4;
	and.b32  	%r521, %r520, 268435454;
	add.s32 	%r156, %r519, %r521;
	ld.shared.u16 	%rs10, [%r156];
	add.s16 	%rs29, %rs10, 1;
	st.shared.u16 	[%r156], %rs29;
	// begin inline asm
	shr.b32 %r404, %r868, %r430;
	// end inline asm
	and.b32  	%r522, %r371, %r404;
	shl.b32 	%r523, %r522, 10;
	and.b32  	%r524, %r523, 31744;
	add.s32 	%r525, %r100, %r524;
	shr.u32 	%r526, %r522, 4;
	and.b32  	%r527, %r526, 268435454;
	add.s32 	%r157, %r525, %r527;
	ld.shared.u16 	%rs11, [%r157];
	add.s16 	%rs30, %rs11, 1;
	st.shared.u16 	[%r157], %rs30;
	// begin inline asm
	shr.b32 %r407, %r867, %r430;
	// end inline asm
	and.b32  	%r528, %r371, %r407;
	shl.b32 	%r529, %r528, 10;
	and.b32  	%r530, %r529, 31744;
	add.s32 	%r531, %r100, %r530;
	shr.u32 	%r532, %r528, 4;
	and.b32  	%r533, %r532, 268435454;
	add.s32 	%r158, %r531, %r533;
	ld.shared.u16 	%rs12, [%r158];
	add.s16 	%rs31, %rs12, 1;
	st.shared.u16 	[%r158], %rs31;
	// begin inline asm
	shr.b32 %r410, %r866, %r430;
	// end inline asm
	and.b32  	%r534, %r371, %r410;
	shl.b32 	%r535, %r534, 10;
	and.b32  	%r536, %r535, 31744;
	add.s32 	%r537, %r100, %r536;
	shr.u32 	%r538, %r534, 4;
	and.b32  	%r539, %r538, 268435454;
	add.s32 	%r159, %r537, %r539;
	ld.shared.u16 	%rs13, [%r159];
	add.s16 	%rs32, %rs13, 1;
	st.shared.u16 	[%r159], %rs32;
	// begin inline asm
	shr.b32 %r413, %r865, %r430;
	// end inline asm
	and.b32  	%r540, %r371, %r413;
	shl.b32 	%r541, %r540, 10;
	and.b32  	%r542, %r541, 31744;
	add.s32 	%r543, %r100, %r542;
	shr.u32 	%r544, %r540, 4;
	and.b32  	%r545, %r544, 268435454;
	add.s32 	%r160, %r543, %r545;
	ld.shared.u16 	%rs14, [%r160];
	add.s16 	%rs33, %rs14, 1;
	st.shared.u16 	[%r160], %rs33;
	// begin inline asm
	shr.b32 %r416, %r864, %r430;
	// end inline asm
	and.b32  	%r546, %r371, %r416;
	shl.b32 	%r547, %r546, 10;
	and.b32  	%r548, %r547, 31744;
	add.s32 	%r549, %r100, %r548;
	shr.u32 	%r550, %r546, 4;
	and.b32  	%r551, %r550, 268435454;
	add.s32 	%r161, %r549, %r551;
	ld.shared.u16 	%rs15, [%r161];
	add.s16 	%rs34, %rs15, 1;
	st.shared.u16 	[%r161], %rs34;
	// begin inline asm
	shr.b32 %r419, %r863, %r430;
	// end inline asm
	and.b32  	%r552, %r371, %r419;
	shl.b32 	%r553, %r552, 10;
	and.b32  	%r554, %r553, 31744;
	add.s32 	%r555, %r100, %r554;
	shr.u32 	%r556, %r552, 4;
	and.b32  	%r557, %r556, 268435454;
	add.s32 	%r162, %r555, %r557;
	ld.shared.u16 	%rs16, [%r162];
	add.s16 	%rs35, %rs16, 1;
	st.shared.u16 	[%r162], %rs35;
	// begin inline asm
	shr.b32 %r422, %r862, %r430;
	// end inline asm
	and.b32  	%r558, %r371, %r422;
	shl.b32 	%r559, %r558, 10;
	and.b32  	%r560, %r559, 31744;
	add.s32 	%r561, %r100, %r560;
	shr.u32 	%r562, %r558, 4;
	and.b32  	%r563, %r562, 268435454;
	add.s32 	%r163, %r561, %r563;
	ld.shared.u16 	%rs17, [%r163];
	add.s16 	%rs36, %rs17, 1;
	st.shared.u16 	[%r163], %rs36;
	// begin inline asm
	shr.b32 %r425, %r861, %r430;
	// end inline asm
	and.b32  	%r564, %r371, %r425;
	shl.b32 	%r565, %r564, 10;
	and.b32  	%r566, %r565, 31744;
	add.s32 	%r567, %r100, %r566;
	shr.u32 	%r568, %r564, 4;
	and.b32  	%r569, %r568, 268435454;
	add.s32 	%r164, %r567, %r569;
	ld.shared.u16 	%rs18, [%r164];
	add.s16 	%rs37, %rs18, 1;
	st.shared.u16 	[%r164], %rs37;
	// begin inline asm
	shr.b32 %r428, %r860, %r430;
	// end inline asm
	and.b32  	%r570, %r371, %r428;
	shl.b32 	%r571, %r570, 10;
	and.b32  	%r572, %r571, 31744;
	add.s32 	%r573, %r100, %r572;
	shr.u32 	%r574, %r570, 4;
	and.b32  	%r575, %r574, 268435454;
	add.s32 	%r165, %r573, %r575;
	ld.shared.u16 	%rs19, [%r165];
	add.s16 	%rs38, %rs19, 1;
	st.shared.u16 	[%r165], %rs38;
	bar.sync 	0;
	ld.shared.u32 	%r166, [%r101];
	ld.shared.u32 	%r576, [%r101+4];
	ld.shared.u32 	%r577, [%r101+8];
	ld.shared.u32 	%r578, [%r101+12];
	ld.shared.u32 	%r579, [%r101+16];
	ld.shared.u32 	%r580, [%r101+20];
	ld.shared.u32 	%r581, [%r101+24];
	ld.shared.u32 	%r582, [%r101+28];
	ld.shared.u32 	%r583, [%r101+32];
	ld.shared.u32 	%r584, [%r101+36];
	ld.shared.u32 	%r585, [%r101+40];
	ld.shared.u32 	%r586, [%r101+44];
	ld.shared.u32 	%r587, [%r101+48];
	ld.shared.u32 	%r588, [%r101+52];
	ld.shared.u32 	%r589, [%r101+56];
	ld.shared.u32 	%r590, [%r101+60];
	ld.shared.u32 	%r591, [%r101+64];
	ld.shared.u32 	%r592, [%r101+68];
	ld.shared.u32 	%r593, [%r101+72];
	ld.shared.u32 	%r594, [%r101+76];
	ld.shared.u32 	%r595, [%r101+80];
	ld.shared.u32 	%r596, [%r101+84];
	ld.shared.u32 	%r597, [%r101+88];
	ld.shared.u32 	%r598, [%r101+92];
	ld.shared.u32 	%r599, [%r101+96];
	ld.shared.u32 	%r600, [%r101+100];
	ld.shared.u32 	%r601, [%r101+104];
	ld.shared.u32 	%r602, [%r101+108];
	ld.shared.u32 	%r603, [%r101+112];
	ld.shared.u32 	%r604, [%r101+116];
	ld.shared.u32 	%r605, [%r101+120];
	ld.shared.u32 	%r606, [%r101+124];
	ld.shared.u32 	%r607, [%r101+128];
	add.s32 	%r167, %r576, %r166;
	add.s32 	%r168, %r577, %r167;
	add.s32 	%r169, %r578, %r168;
	add.s32 	%r170, %r579, %r169;
	add.s32 	%r171, %r580, %r170;
	add.s32 	%r172, %r581, %r171;
	add.s32 	%r173, %r582, %r172;
	add.s32 	%r174, %r583, %r173;
	add.s32 	%r175, %r584, %r174;
	add.s32 	%r176, %r585, %r175;
	add.s32 	%r177, %r586, %r176;
	add.s32 	%r178, %r587, %r177;
	add.s32 	%r179, %r588, %r178;
	add.s32 	%r180, %r589, %r179;
	add.s32 	%r181, %r590, %r180;
	add.s32 	%r182, %r591, %r181;
	add.s32 	%r183, %r592, %r182;
	add.s32 	%r184, %r593, %r183;
	add.s32 	%r185, %r594, %r184;
	add.s32 	%r186, %r595, %r185;
	add.s32 	%r187, %r596, %r186;
	add.s32 	%r188, %r597, %r187;
	add.s32 	%r189, %r598, %r188;
	add.s32 	%r190, %r599, %r189;
	add.s32 	%r191, %r600, %r190;
	add.s32 	%r192, %r601, %r191;
	add.s32 	%r193, %r602, %r192;
	add.s32 	%r194, %r603, %r193;
	add.s32 	%r195, %r604, %r194;
	add.s32 	%r196, %r605, %r195;
	add.s32 	%r197, %r606, %r196;
	add.s32 	%r436, %r607, %r197;
	// begin inline asm
	mov.u32 %r431, %laneid;
	// end inline asm
	mov.b32 	%r434, 1;
	mov.b32 	%r461, -1;
	// begin inline asm
	{  .reg .u32 r0;  .reg .pred p;  shfl.sync.up.b32 r0|p, %r436, %r434, %r459, %r461;  @p add.u32 r0, r0, %r436;  mov.u32 %r432, r0;}
	// end inline asm
	mov.b32 	%r440, 2;
	// begin inline asm
	{  .reg .u32 r0;  .reg .pred p;  shfl.sync.up.b32 r0|p, %r432, %r440, %r459, %r461;  @p add.u32 r0, r0, %r432;  mov.u32 %r438, r0;}
	// end inline asm
	mov.b32 	%r446, 4;
	// begin inline asm
	{  .reg .u32 r0;  .reg .pred p;  shfl.sync.up.b32 r0|p, %r438, %r446, %r459, %r461;  @p add.u32 r0, r0, %r438;  mov.u32 %r444, r0;}
	// end inline asm
	mov.b32 	%r452, 8;
	// begin inline asm
	{  .reg .u32 r0;  .reg .pred p;  shfl.sync.up.b32 r0|p, %r444, %r452, %r459, %r461;  @p add.u32 r0, r0, %r444;  mov.u32 %r450, r0;}
	// end inline asm
	mov.b32 	%r458, 16;
	// begin inline asm
	{  .reg .u32 r0;  .reg .pred p;  shfl.sync.up.b32 r0|p, %r450, %r458, %r459, %r461;  @p add.u32 r0, r0, %r450;  mov.u32 %r456, r0;}
	// end inline asm
	setp.ne.s32 	%p41, %r431, 31;
	@%p41 bra 	$L__BB4_79;
	st.shared.u32 	[%r102], %r456;
$L__BB4_79:
	sub.s32 	%r608, %r456, %r436;
	setp.gt.u32 	%p42, %r2, 31;
	setp.eq.s32 	%p43, %r99, 7;
	setp.eq.s32 	%p44, %r99, 6;
	setp.eq.s32 	%p45, %r99, 5;
	setp.eq.s32 	%p46, %r99, 4;
	setp.eq.s32 	%p47, %r99, 3;
	setp.eq.s32 	%p48, %r99, 2;
	setp.eq.s32 	%p49, %r99, 1;
	bar.sync 	0;
	ld.shared.v4.u32 	{%r609, %r610, %r611, %r612}, [_ZZN3cub18CUB_300001_SM_10006detail10radix_sort31DeviceRadixSortSingleTileKernelINS1_5radix10policy_hubIiiyE10Policy1000ELNS0_9SortOrderE0EiiyNS1_21identity_decomposer_tEEEvPKT1_PSA_PKT2_PSE_T3_iiT4_E12temp_storage+33792];
	selp.b32 	%r613, %r609, %r898, %p49;
	add.s32 	%r614, %r610, %r609;
	selp.b32 	%r615, %r614, %r613, %p48;
	add.s32 	%r616, %r614, %r611;
	selp.b32 	%r617, %r616, %r615, %p47;
	add.s32 	%r618, %r616, %r612;
	selp.b32 	%r619, %r618, %r617, %p46;
	ld.shared.v4.u32 	{%r620, %r621, %r622, %r623}, [_ZZN3cub18CUB_300001_SM_10006detail10radix_sort31DeviceRadixSortSingleTileKernelINS1_5radix10policy_hubIiiyE10Policy1000ELNS0_9SortOrderE0EiiyNS1_21identity_decomposer_tEEEvPKT1_PSA_PKT2_PSE_T3_iiT4_E12temp_storage+33808];
	add.s32 	%r624, %r618, %r620;
	selp.b32 	%r625, %r624, %r619, %p45;
	add.s32 	%r626, %r624, %r621;
	selp.b32 	%r627, %r626, %r625, %p44;
	add.s32 	%r628, %r626, %r622;
	selp.b32 	%r898, %r628, %r627, %p43;
	add.s32 	%r202, %r628, %r623;
	setp.ne.s32 	%p50, %r431, 0;
	selp.b32 	%r629, %r608, 0, %p50;
	add.s32 	%r630, %r898, %r629;
	or.pred  	%p51, %p42, %p50;
	selp.b32 	%r899, %r630, %r608, %p42;
	@%p51 bra 	$L__BB4_81;
	shl.b32 	%r899, %r202, 16;
	st.shared.u32 	[_ZZN3cub18CUB_300001_SM_10006detail10radix_sort31DeviceRadixSortSingleTileKernelINS1_5radix10policy_hubIiiyE10Policy1000ELNS0_9SortOrderE0EiiyNS1_21identity_decomposer_tEEEvPKT1_PSA_PKT2_PSE_T3_iiT4_E12temp_storage+33832], %r899;
$L__BB4_81:
	setp.eq.s32 	%p52, %r2, 0;
	bar.sync 	0;
	ld.shared.u32 	%r631, [_ZZN3cub18CUB_300001_SM_10006detail10radix_sort31DeviceRadixSortSingleTileKernelINS1_5radix10policy_hubIiiyE10Policy1000ELNS0_9SortOrderE0EiiyNS1_21identity_decomposer_tEEEvPKT1_PSA_PKT2_PSE_T3_iiT4_E12temp_storage+33832];
	selp.b32 	%r632, 0, %r631, %p52;
	add.s32 	%r633, %r899, %r632;
	add.s32 	%r634, %r166, %r633;
	add.s32 	%r635, %r167, %r633;
	add.s32 	%r636, %r168, %r633;
	add.s32 	%r637, %r169, %r633;
	add.s32 	%r638, %r170, %r633;
	add.s32 	%r639, %r171, %r633;
	add.s32 	%r640, %r172, %r633;
	add.s32 	%r641, %r173, %r633;
	add.s32 	%r642, %r174, %r633;
	add.s32 	%r643, %r175, %r633;
	add.s32 	%r644, %r176, %r633;
	add.s32 	%r645, %r177, %r633;
	add.s32 	%r646, %r178, %r633;
	add.s32 	%r647, %r179, %r633;
	add.s32 	%r648, %r180, %r633;
	add.s32 	%r649, %r181, %r633;
	add.s32 	%r650, %r182, %r633;
	add.s32 	%r651, %r183, %r633;
	add.s32 	%r652, %r184, %r633;
	add.s32 	%r653, %r185, %r633;
	add.s32 	%r654, %r186, %r633;
	add.s32 	%r655, %r187, %r633;
	add.s32 	%r656, %r188, %r633;
	add.s32 	%r657, %r189, %r633;
	add.s32 	%r658, %r190, %r633;
	add.s32 	%r659, %r191, %r633;
	add.s32 	%r660, %r192, %r633;
	add.s32 	%r661, %r193, %r633;
	add.s32 	%r662, %r194, %r633;
	add.s32 	%r663, %r195, %r633;
	add.s32 	%r664, %r196, %r633;
	add.s32 	%r665, %r197, %r633;
	st.shared.u32 	[%r101], %r633;
	st.shared.u32 	[%r101+4], %r634;
	st.shared.u32 	[%r101+8], %r635;
	st.shared.u32 	[%r101+12], %r636;
	st.shared.u32 	[%r101+16], %r637;
	st.shared.u32 	[%r101+20], %r638;
	st.shared.u32 	[%r101+24], %r639;
	st.shared.u32 	[%r101+28], %r640;
	st.shared.u32 	[%r101+32], %r641;
	st.shared.u32 	[%r101+36], %r642;
	st.shared.u32 	[%r101+40], %r643;
	st.shared.u32 	[%r101+44], %r644;
	st.shared.u32 	[%r101+48], %r645;
	st.shared.u32 	[%r101+52], %r646;
	st.shared.u32 	[%r101+56], %r647;
	st.shared.u32 	[%r101+60], %r648;
	st.shared.u32 	[%r101+64], %r649;
	st.shared.u32 	[%r101+68], %r650;
	st.shared.u32 	[%r101+72], %r651;
	st.shared.u32 	[%r101+76], %r652;
	st.shared.u32 	[%r101+80], %r653;
	st.shared.u32 	[%r101+84], %r654;
	st.shared.u32 	[%r101+88], %r655;
	st.shared.u32 	[%r101+92], %r656;
	st.shared.u32 	[%r101+96], %r657;
	st.shared.u32 	[%r101+100], %r658;
	st.shared.u32 	[%r101+104], %r659;
	st.shared.u32 	[%r101+108], %r660;
	st.shared.u32 	[%r101+112], %r661;
	st.shared.u32 	[%r101+116], %r662;
	st.shared.u32 	[%r101+120], %r663;
	st.shared.u32 	[%r101+124], %r664;
	st.shared.u32 	[%r101+128], %r665;
	bar.sync 	0;
	cvt.u32.u16 	%r666, %rs1;
	ld.shared.u16 	%r667, [%r147];
	add.s32 	%r206, %r667, %r666;
	cvt.u32.u16 	%r668, %rs2;
	ld.shared.u16 	%r669, [%r148];
	add.s32 	%r207, %r669, %r668;
	cvt.u32.u16 	%r670, %rs3;
	ld.shared.u16 	%r671, [%r149];
	add.s32 	%r208, %r671, %r670;
	cvt.u32.u16 	%r672, %rs4;
	ld.shared.u16 	%r673, [%r150];
	add.s32 	%r209, %r673, %r672;
	cvt.u32.u16 	%r674, %rs5;
	ld.shared.u16 	%r675, [%r151];
	add.s32 	%r210, %r675, %r674;
	cvt.u32.u16 	%r676, %rs6;
	ld.shared.u16 	%r677, [%r152];
	add.s32 	%r211, %r677, %r676;
	cvt.u32.u16 	%r678, %rs7;
	ld.shared.u16 	%r679, [%r153];
	add.s32 	%r212, %r679, %r678;
	cvt.u32.u16 	%r680, %rs8;
	ld.shared.u16 	%r681, [%r154];
	add.s32 	%r213, %r681, %r680;
	cvt.u32.u16 	%r682, %rs9;
	ld.shared.u16 	%r683, [%r155];
	add.s32 	%r214, %r683, %r682;
	cvt.u32.u16 	%r684, %rs10;
	ld.shared.u16 	%r685, [%r156];
	add.s32 	%r215, %r685, %r684;
	cvt.u32.u16 	%r686, %rs11;
	ld.shared.u16 	%r687, [%r157];
	add.s32 	%r216, %r687, %r686;
	cvt.u32.u16 	%r688, %rs12;
	ld.shared.u16 	%r689, [%r158];
	add.s32 	%r217, %r689, %r688;
	cvt.u32.u16 	%r690, %rs13;
	ld.shared.u16 	%r691, [%r159];
	add.s32 	%r218, %r691, %r690;
	cvt.u32.u16 	%r692, %rs14;
	ld.shared.u16 	%r693, [%r160];
	add.s32 	%r219, %r693, %r692;
	cvt.u32.u16 	%r694, %rs15;
	ld.shared.u16 	%r695, [%r161];
	add.s32 	%r220, %r695, %r694;
	cvt.u32.u16 	%r696, %rs16;
	ld.shared.u16 	%r697, [%r162];
	add.s32 	%r221, %r697, %r696;
	cvt.u32.u16 	%r698, %rs17;
	ld.shared.u16 	%r699, [%r163];
	add.s32 	%r222, %r699, %r698;
	cvt.u32.u16 	%r700, %rs18;
	ld.shared.u16 	%r701, [%r164];
	add.s32 	%r223, %r701, %r700;
	cvt.u32.u16 	%r702, %rs19;
	ld.shared.u16 	%r703, [%r165];
	add.s32 	%r224, %r703, %r702;
	bar.sync 	0;
	setp.lt.s32 	%p53, %r859, %r304;
	@%p53 bra 	$L__BB4_121;
	cvt.u64.u32 	%rd15, %r2;
	shl.b32 	%r704, %r206, 2;
	mov.u32 	%r705, _ZZN3cub18CUB_300001_SM_10006detail10radix_sort31DeviceRadixSortSingleTileKernelINS1_5radix10policy_hubIiiyE10Policy1000ELNS0_9SortOrderE0EiiyNS1_21identity_decomposer_tEEEvPKT1_PSA_PKT2_PSE_T3_iiT4_E12temp_storage;
	add.s32 	%r706, %r705, %r704;
	st.shared.u32 	[%r706], %r878;
	shl.b32 	%r707, %r207, 2;
	add.s32 	%r708, %r705, %r707;
	st.shared.u32 	[%r708], %r877;
	shl.b32 	%r709, %r208, 2;
	add.s32 	%r710, %r705, %r709;
	st.shared.u32 	[%r710], %r876;
	shl.b32 	%r711, %r209, 2;
	add.s32 	%r712, %r705, %r711;
	st.shared.u32 	[%r712], %r875;
	shl.b32 	%r713, %r210, 2;
	add.s32 	%r714, %r705, %r713;
	st.shared.u32 	[%r714], %r874;
	shl.b32 	%r715, %r211, 2;
	add.s32 	%r716, %r705, %r715;
	st.shared.u32 	[%r716], %r873;
	shl.b32 	%r717, %r212, 2;
	add.s32 	%r718, %r705, %r717;
	st.shared.u32 	[%r718], %r872;
	shl.b32 	%r719, %r213, 2;
	add.s32 	%r720, %r705, %r719;
	st.shared.u32 	[%r720], %r871;
	shl.b32 	%r721, %r214, 2;
	add.s32 	%r722, %r705, %r721;
	st.shared.u32 	[%r722], %r870;
	shl.b32 	%r723, %r215, 2;
	add.s32 	%r724, %r705, %r723;
	st.shared.u32 	[%r724], %r869;
	shl.b32 	%r725, %r216, 2;
	add.s32 	%r726, %r705, %r725;
	st.shared.u32 	[%r726], %r868;
	shl.b32 	%r727, %r217, 2;
	add.s32 	%r728, %r705, %r727;
	st.shared.u32 	[%r728], %r867;
	shl.b32 	%r729, %r218, 2;
	add.s32 	%r730, %r705, %r729;
	st.shared.u32 	[%r730], %r866;
	shl.b32 	%r731, %r219, 2;
	add.s32 	%r732, %r705, %r731;
	st.shared.u32 	[%r732], %r865;
	shl.b32 	%r733, %r220, 2;
	add.s32 	%r734, %r705, %r733;
	st.shared.u32 	[%r734], %r864;
	shl.b32 	%r735, %r221, 2;
	add.s32 	%r736, %r705, %r735;
	st.shared.u32 	[%r736], %r863;
	shl.b32 	%r737, %r222, 2;
	add.s32 	%r738, %r705, %r737;
	st.shared.u32 	[%r738], %r862;
	shl.b32 	%r739, %r223, 2;
	add.s32 	%r740, %r705, %r739;
	st.shared.u32 	[%r740], %r861;
	shl.b32 	%r741, %r224, 2;
	add.s32 	%r742, %r705, %r741;
	st.shared.u32 	[%r742], %r860;
	bar.sync 	0;
	mad.lo.s32 	%r225, %r2, -72, %r103;
	ld.shared.u32 	%r226, [%r225];
	ld.shared.u32 	%r227, [%r225+1024];
	ld.shared.u32 	%r228, [%r225+2048];
	ld.shared.u32 	%r229, [%r225+3072];
	ld.shared.u32 	%r230, [%r225+4096];
	ld.shared.u32 	%r231, [%r225+5120];
	ld.shared.u32 	%r232, [%r225+6144];
	ld.shared.u32 	%r233, [%r225+7168];
	ld.shared.u32 	%r234, [%r225+8192];
	ld.shared.u32 	%r235, [%r225+9216];
	ld.shared.u32 	%r236, [%r225+10240];
	ld.shared.u32 	%r237, [%r225+11264];
	ld.shared.u32 	%r238, [%r225+12288];
	ld.shared.u32 	%r239, [%r225+13312];
	ld.shared.u32 	%r240, [%r225+14336];
	ld.shared.u32 	%r241, [%r225+15360];
	ld.shared.u32 	%r242, [%r225+16384];
	ld.shared.u32 	%r243, [%r225+17408];
	ld.shared.u32 	%r244, [%r225+18432];
	bar.sync 	0;
	st.shared.u32 	[%r706], %r897;
	st.shared.u32 	[%r708], %r896;
	st.shared.u32 	[%r710], %r895;
	st.shared.u32 	[%r712], %r894;
	st.shared.u32 	[%r714], %r893;
	st.shared.u32 	[%r716], %r892;
	st.shared.u32 	[%r718], %r891;
	st.shared.u32 	[%r720], %r890;
	st.shared.u32 	[%r722], %r889;
	st.shared.u32 	[%r724], %r888;
	st.shared.u32 	[%r726], %r887;
	st.shared.u32 	[%r728], %r886;
	st.shared.u32 	[%r730], %r885;
	st.shared.u32 	[%r732], %r884;
	st.shared.u32 	[%r734], %r883;
	st.shared.u32 	[%r736], %r882;
	st.shared.u32 	[%r738], %r881;
	st.shared.u32 	[%r740], %r880;
	st.shared.u32 	[%r742], %r879;
	bar.sync 	0;
	ld.shared.u32 	%r245, [%r225+1024];
	ld.shared.u32 	%r246, [%r225+2048];
	ld.shared.u32 	%r247, [%r225+3072];
	ld.shared.u32 	%r248, [%r225+4096];
	ld.shared.u32 	%r249, [%r225+5120];
	ld.shared.u32 	%r250, [%r225+6144];
	ld.shared.u32 	%r251, [%r225+7168];
	ld.shared.u32 	%r252, [%r225+8192];
	ld.shared.u32 	%r253, [%r225+9216];
	ld.shared.u32 	%r254, [%r225+10240];
	ld.shared.u32 	%r255, [%r225+11264];
	ld.shared.u32 	%r256, [%r225+12288];
	ld.shared.u32 	%r257, [%r225+13312];
	ld.shared.u32 	%r258, [%r225+14336];
	ld.shared.u32 	%r259, [%r225+15360];
	ld.shared.u32 	%r260, [%r225+16384];
	ld.shared.u32 	%r261, [%r225+17408];
	ld.shared.u32 	%r262, [%r225+18432];
	setp.gt.u64 	%p54, %rd2, %rd15;
	cvta.to.global.u64 	%rd16, %rd6;
	mul.wide.u32 	%rd17, %r2, 4;
	add.s64 	%rd4, %rd16, %rd17;
	cvta.to.global.u64 	%rd18, %rd8;
	add.s64 	%rd5, %rd18, %rd17;
	@%p54 bra 	$L__BB4_83;
	bra.uni 	$L__BB4_84;
$L__BB4_83:
	xor.b32  	%r743, %r226, -2147483648;
	ld.shared.u32 	%r744, [%r225];
	st.global.u32 	[%rd4], %r743;
	st.global.u32 	[%rd5], %r744;
$L__BB4_84:
	add.s32 	%r745, %r2, 256;
	cvt.u64.u32 	%rd19, %r745;
	setp.le.u64 	%p55, %rd2, %rd19;
	@%p55 bra 	$L__BB4_86;
	xor.b32  	%r746, %r227, -2147483648;
	st.global.u32 	[%rd4+1024], %r746;
	st.global.u32 	[%rd5+1024], %r245;
$L__BB4_86:
	add.s32 	%r747, %r2, 512;
	cvt.u64.u32 	%rd20, %r747;
	setp.le.u64 	%p56, %rd2, %rd20;
	@%p56 bra 	$L__BB4_88;
	xor.b32  	%r748, %r228, -2147483648;
	st.global.u32 	[%rd4+2048], %r748;
	st.global.u32 	[%rd5+2048], %r246;
$L__BB4_88:
	add.s32 	%r749, %r2, 768;
	cvt.u64.u32 	%rd21, %r749;
	setp.le.u64 	%p57, %rd2, %rd21;
	@%p57 bra 	$L__BB4_90;
	xor.b32  	%r750, %r229, -2147483648;
	st.global.u32 	[%rd4+3072], %r750;
	st.global.u32 	[%rd5+3072], %r247;
$L__BB4_90:
	or.b32  	%r751, %r2, 1024;
	cvt.u64.u32 	%rd22, %r751;
	setp.le.u64 	%p58, %rd2, %rd22;
	@%p58 bra 	$L__BB4_92;
	xor.b32  	%r752, %r230, -2147483648;
	st.global.u32 	[%rd4+4096], %r752;
	st.global.u32 	[%rd5+4096], %r248;
$L__BB4_92:
	add.s32 	%r753, %r2, 1280;
	cvt.u64.u32 	%rd23, %r753;
	setp.le.u64 	%p59, %rd2, %rd23;
	@%p59 bra 	$L__BB4_94;
	xor.b32  	%r754, %r231, -2147483648;
	st.global.u32 	[%rd4+5120], %r754;
	st.global.u32 	[%rd5+5120], %r249;
$L__BB4_94:
	add.s32 	%r755, %r2, 1536;
	cvt.u64.u32 	%rd24, %r755;
	setp.le.u64 	%p60, %rd2, %rd24;
	@%p60 bra 	$L__BB4_96;
	xor.b32  	%r756, %r232, -2147483648;
	st.global.u32 	[%rd4+6144], %r756;
	st.global.u32 	[%rd5+6144], %r250;
$L__BB4_96:
	add.s32 	%r757, %r2, 1792;
	cvt.u64.u32 	%rd25, %r757;
	setp.le.u64 	%p61, %rd2, %rd25;
	@%p61 bra 	$L__BB4_98;
	xor.b32  	%r758, %r233, -2147483648;
	st.global.u32 	[%rd4+7168], %r758;
	st.global.u32 	[%rd5+7168], %r251;
$L__BB4_98:
	or.b32  	%r759, %r2, 2048;
	cvt.u64.u32 	%rd26, %r759;
	setp.le.u64 	%p62, %rd2, %rd26;
	@%p62 bra 	$L__BB4_100;
	xor.b32  	%r760, %r234, -2147483648;
	st.global.u32 	[%rd4+8192], %r760;
	st.global.u32 	[%rd5+8192], %r252;
$L__BB4_100:
	add.s32 	%r761, %r2, 2304;
	cvt.u64.u32 	%rd27, %r761;
	setp.le.u64 	%p63, %rd2, %rd27;
	@%p63 bra 	$L__BB4_102;
	xor.b32  	%r762, %r235, -2147483648;
	st.global.u32 	[%rd4+9216], %r762;
	st.global.u32 	[%rd5+9216], %r253;
$L__BB4_102:
	add.s32 	%r763, %r2, 2560;
	cvt.u64.u32 	%rd28, %r763;
	setp.le.u64 	%p64, %rd2, %rd28;
	@%p64 bra 	$L__BB4_104;
	xor.b32  	%r764, %r236, -2147483648;
	st.global.u32 	[%rd4+10240], %r764;
	st.global.u32 	[%rd5+10240], %r254;
$L__BB4_104:
	add.s32 	%r765, %r2, 2816;
	cvt.u64.u32 	%rd29, %r765;
	setp.le.u64 	%p65, %rd2, %rd29;
	@%p65 bra 	$L__BB4_106;
	xor.b32  	%r766, %r237, -2147483648;
	st.global.u32 	[%rd4+11264], %r766;
	st.global.u32 	[%rd5+11264], %r255;
$L__BB4_106:
	or.b32  	%r767, %r2, 3072;
	cvt.u64.u32 	%rd30, %r767;
	setp.le.u64 	%p66, %rd2, %rd30;
	@%p66 bra 	$L__BB4_108;
	xor.b32  	%r768, %r238, -2147483648;
	st.global.u32 	[%rd4+12288], %r768;
	st.global.u32 	[%rd5+12288], %r256;
$L__BB4_108:
	add.s32 	%r769, %r2, 3328;
	cvt.u64.u32 	%rd31, %r769;
	setp.le.u64 	%p67, %rd2, %rd31;
	@%p67 bra 	$L__BB4_110;
	xor.b32  	%r770, %r239, -2147483648;
	st.global.u32 	[%rd4+13312], %r770;
	st.global.u32 	[%rd5+13312], %r257;
$L__BB4_110:
	add.s32 	%r771, %r2, 3584;
	cvt.u64.u32 	%rd32, %r771;
	setp.le.u64 	%p68, %rd2, %rd32;
	@%p68 bra 	$L__BB4_112;
	xor.b32  	%r772, %r240, -2147483648;
	st.global.u32 	[%rd4+14336], %r772;
	st.global.u32 	[%rd5+14336], %r258;
$L__BB4_112:
	add.s32 	%r773, %r2, 3840;
	cvt.u64.u32 	%rd33, %r773;
	setp.le.u64 	%p69, %rd2, %rd33;
	@%p69 bra 	$L__BB4_114;
	xor.b32  	%r774, %r241, -2147483648;
	st.global.u32 	[%rd4+15360], %r774;
	st.global.u32 	[%rd5+15360], %r259;
$L__BB4_114:
	or.b32  	%r775, %r2, 4096;
	cvt.u64.u32 	%rd34, %r775;
	setp.le.u64 	%p70, %rd2, %rd34;
	@%p70 bra 	$L__BB4_116;
	xor.b32  	%r776, %r242, -2147483648;
	st.global.u32 	[%rd4+16384], %r776;
	st.global.u32 	[%rd5+16384], %r260;
$L__BB4_116:
	add.s32 	%r777, %r2, 4352;
	cvt.u64.u32 	%rd35, %r777;
	setp.le.u64 	%p71, %rd2, %rd35;
	@%p71 bra 	$L__BB4_118;
	xor.b32  	%r778, %r243, -2147483648;
	st.global.u32 	[%rd4+17408], %r778;
	st.global.u32 	[%rd5+17408], %r261;
$L__BB4_118:
	add.s32 	%r779, %r2, 4608;
	cvt.u64.u32 	%rd36, %r779;
	setp.le.u64 	%p72, %rd2, %rd36;
	@%p72 bra 	$L__BB4_120;
	xor.b32  	%r780, %r244, -2147483648;
	st.global.u32 	[%rd4+18432], %r780;
	st.global.u32 	[%rd5+18432], %r262;
$L__BB4_120:
	ret;
$L__BB4_121:
	shl.b32 	%r781, %r206, 2;
	mov.u32 	%r782, _ZZN3cub18CUB_300001_SM_10006detail10radix_sort31DeviceRadixSortSingleTileKernelINS1_5radix10policy_hubIiiyE10Policy1000ELNS0_9SortOrderE0EiiyNS1_21identity_decomposer_tEEEvPKT1_PSA_PKT2_PSE_T3_iiT4_E12temp_storage;
	add.s32 	%r783, %r782, %r781;
	st.shared.u32 	[%r783], %r878;
	shl.b32 	%r784, %r207, 2;
	add.s32 	%r785, %r782, %r784;
	st.shared.u32 	[%r785], %r877;
	shl.b32 	%r786, %r208, 2;
	add.s32 	%r787, %r782, %r786;
	st.shared.u32 	[%r787], %r876;
	shl.b32 	%r788, %r209, 2;
	add.s32 	%r789, %r782, %r788;
	st.shared.u32 	[%r789], %r875;
	shl.b32 	%r790, %r210, 2;
	add.s32 	%r791, %r782, %r790;
	st.shared.u32 	[%r791], %r874;
	shl.b32 	%r792, %r211, 2;
	add.s32 	%r793, %r782, %r792;
	st.shared.u32 	[%r793], %r873;
	shl.b32 	%r794, %r212, 2;
	add.s32 	%r795, %r782, %r794;
	st.shared.u32 	[%r795], %r872;
	shl.b32 	%r796, %r213, 2;
	add.s32 	%r797, %r782, %r796;
	st.shared.u32 	[%r797], %r871;
	shl.b32 	%r798, %r214, 2;
	add.s32 	%r799, %r782, %r798;
	st.shared.u32 	[%r799], %r870;
	shl.b32 	%r800, %r215, 2;
	add.s32 	%r801, %r782, %r800;
	st.shared.u32 	[%r801], %r869;
	shl.b32 	%r802, %r216, 2;
	add.s32 	%r803, %r782, %r802;
	st.shared.u32 	[%r803], %r868;
	shl.b32 	%r804, %r217, 2;
	add.s32 	%r805, %r782, %r804;
	st.shared.u32 	[%r805], %r867;
	shl.b32 	%r806, %r218, 2;
	add.s32 	%r807, %r782, %r806;
	st.shared.u32 	[%r807], %r866;
	shl.b32 	%r808, %r219, 2;
	add.s32 	%r809, %r782, %r808;
	st.shared.u32 	[%r809], %r865;
	shl.b32 	%r810, %r220, 2;
	add.s32 	%r811, %r782, %r810;
	st.shared.u32 	[%r811], %r864;
	shl.b32 	%r812, %r221, 2;
	add.s32 	%r813, %r782, %r812;
	st.shared.u32 	[%r813], %r863;
	shl.b32 	%r814, %r222, 2;
	add.s32 	%r815, %r782, %r814;
	st.shared.u32 	[%r815], %r862;
	shl.b32 	%r816, %r223, 2;
	add.s32 	%r817, %r782, %r816;
	st.shared.u32 	[%r817], %r861;
	shl.b32 	%r818, %r224, 2;
	add.s32 	%r819, %r782, %r818;
	st.shared.u32 	[%r819], %r860;
	bar.sync 	0;
	ld.shared.u32 	%r878, [%r103];
	ld.shared.u32 	%r877, [%r103+4];
	ld.shared.u32 	%r876, [%r103+8];
	ld.shared.u32 	%r875, [%r103+12];
	ld.shared.u32 	%r874, [%r103+16];
	ld.shared.u32 	%r873, [%r103+20];
	ld.shared.u32 	%r872, [%r103+24];
	ld.shared.u32 	%r871, [%r103+28];
	ld.shared.u32 	%r870, [%r103+32];
	ld.shared.u32 	%r869, [%r103+36];
	ld.shared.u32 	%r868, [%r103+40];
	ld.shared.u32 	%r867, [%r103+44];
	ld.shared.u32 	%r866, [%r103+48];
	ld.shared.u32 	%r865, [%r103+52];
	ld.shared.u32 	%r864, [%r103+56];
	ld.shared.u32 	%r863, [%r103+60];
	ld.shared.u32 	%r862, [%r103+64];
	ld.shared.u32 	%r861, [%r103+68];
	ld.shared.u32 	%r860, [%r103+72];
	bar.sync 	0;
	st.shared.u32 	[%r783], %r897;
	st.shared.u32 	[%r785], %r896;
	st.shared.u32 	[%r787], %r895;
	st.shared.u32 	[%r789], %r894;
	st.shared.u32 	[%r791], %r893;
	st.shared.u32 	[%r793], %r892;
	st.shared.u32 	[%r795], %r891;
	st.shared.u32 	[%r797], %r890;
	st.shared.u32 	[%r799], %r889;
	st.shared.u32 	[%r801], %r888;
	st.shared.u32 	[%r803], %r887;
	st.shared.u32 	[%r805], %r886;
	st.shared.u32 	[%r807], %r885;
	st.shared.u32 	[%r809], %r884;
	st.shared.u32 	[%r811], %r883;
	st.shared.u32 	[%r813], %r882;
	st.shared.u32 	[%r815], %r881;
	st.shared.u32 	[%r817], %r880;
	st.shared.u32 	[%r819], %r879;
	bar.sync 	0;
	ld.shared.u32 	%r897, [%r103];
	ld.shared.u32 	%r896, [%r103+4];
	ld.shared.u32 	%r895, [%r103+8];
	ld.shared.u32 	%r894, [%r103+12];
	ld.shared.u32 	%r893, [%r103+16];
	ld.shared.u32 	%r892, [%r103+20];
	ld.shared.u32 	%r891, [%r103+24];
	ld.shared.u32 	%r890, [%r103+28];
	ld.shared.u32 	%r889, [%r103+32];
	ld.shared.u32 	%r888, [%r103+36];
	ld.shared.u32 	%r887, [%r103+40];
	ld.shared.u32 	%r886, [%r103+44];
	ld.shared.u32 	%r885, [%r103+48];
	ld.shared.u32 	%r884, [%r103+52];
	ld.shared.u32 	%r883, [%r103+56];
	ld.shared.u32 	%r882, [%r103+60];
	ld.shared.u32 	%r881, [%r103+64];
	ld.shared.u32 	%r880, [%r103+68];
	ld.shared.u32 	%r879, [%r103+72];
	bar.sync 	0;
	add.s32 	%r859, %r859, 6;
	add.s32 	%r858, %r858, -6;
	bra.uni 	$L__BB4_77;

}
	// .globl	_ZN3cub18CUB_300001_SM_10006detail10radix_sort30DeviceRadixSortHistogramKernelINS1_5radix10policy_hubIiiyE10Policy1000ELNS0_9SortOrderE0EiyNS1_21identity_decomposer_tEEEvPT2_PKT1_SA_iiT3_
.visible .entry _ZN3cub18CUB_300001_SM_10006detail10radix_sort30DeviceRadixSortHistogramKernelINS1_5radix10policy_hubIiiyE10Policy1000ELNS0_9SortOrderE0EiyNS1_21identity_decomposer_tEEEvPT2_PKT1_SA_iiT3_(
	.param .u64 .ptr .align 1 _ZN3cub18CUB_300001_SM_10006detail10radix_sort30DeviceRadixSortHistogramKernelINS1_5radix10policy_hubIiiyE10Policy1000ELNS0_9SortOrderE0EiyNS1_21identity_decomposer_tEEEvPT2_PKT1_SA_iiT3__param_0,
	.param .u64 .ptr .align 1 _ZN3cub18CUB_300001_SM_10006detail10radix_sort30DeviceRadixSortHistogramKernelINS1_5radix10policy_hubIiiyE10Policy1000ELNS0_9SortOrderE0EiyNS1_21identity_decomposer_tEEEvPT2_PKT1_SA_iiT3__param_1,
	.param .u64 _ZN3cub18CUB_300001_SM_10006detail10radix_sort30DeviceRadixSortHistogramKernelINS1_5radix10policy_hubIiiyE10Policy1000ELNS0_9SortOrderE0EiyNS1_21identity_decomposer_tEEEvPT2_PKT1_SA_iiT3__param_2,
	.param .u32 _ZN3cub18CUB_300001_SM_10006detail10radix_sort30DeviceRadixSortHistogramKernelINS1_5radix10policy_hubIiiyE10Policy1000ELNS0_9SortOrderE0EiyNS1_21identity_decomposer_tEEEvPT2_PKT1_SA_iiT3__param_3,
	.param .u32 _ZN3cub18CUB_300001_SM_10006detail10radix_sort30DeviceRadixSortHistogramKernelINS1_5radix10policy_hubIiiyE10Policy1000ELNS0_9SortOrderE0EiyNS1_21identity_decomposer_tEEEvPT2_PKT1_SA_iiT3__param_4,
	.param .align 1 .b8 _ZN3cub18CUB_300001_SM_10006detail10radix_sort30DeviceRadixSortHistogramKernelINS1_5radix10policy_hubIiiyE10Policy1000ELNS0_9SortOrderE0EiyNS1_21identity_decomposer_tEEEvPT2_PKT1_SA_iiT3__param_5[1]
)
.maxntid 128
{
	.reg .pred 	%p<91>;
	.reg .b32 	%r<486>;
	.reg .b64 	%rd<137>;
	// demoted variable
	.shared .align 4 .b8 _ZZN3cub18CUB_300001_SM_10006detail10radix_sort30DeviceRadixSortHistogramKernelINS1_5radix10policy_hubIiiyE10Policy1000ELNS0_9SortOrderE0EiyNS1_21identity_decomposer_tEEEvPT2_PKT1_SA_iiT3_E12temp_storage[4096];
	ld.param.u64 	%rd18, [_ZN3cub18CUB_300001_SM_10006detail10radix_sort30DeviceRadixSortHistogramKernelINS1_5radix10policy_hubIiiyE10Policy1000ELNS0_9SortOrderE0EiyNS1_21identity_decomposer_tEEEvPT2_PKT1_SA_iiT3__param_0];
	ld.param.u64 	%rd19, [_ZN3cub18CUB_300001_SM_10006detail10radix_sort30DeviceRadixSortHistogramKernelINS1_5radix10policy_hubIiiyE10Policy1000ELNS0_9SortOrderE0EiyNS1_21identity_decomposer_tEEEvPT2_PKT1_SA_iiT3__param_1];
	ld.param.u64 	%rd17, [_ZN3cub18CUB_300001_SM_10006detail10radix_sort30DeviceRadixSortHistogramKernelINS1_5radix10policy_hubIiiyE10Policy1000ELNS0_9SortOrderE0EiyNS1_21identity_decomposer_tEEEvPT2_PKT1_SA_iiT3__param_2];
	ld.param.u32 	%r174, [_ZN3cub18CUB_300001_SM_10006detail10radix_sort30DeviceRadixSortHistogramKernelINS1_5radix10policy_hubIiiyE10Policy1000ELNS0_9SortOrderE0EiyNS1_21identity_decomposer_tEEEvPT2_PKT1_SA_iiT3__param_3];
	ld.param.u32 	%r175, [_ZN3cub18CUB_300001_SM_10006detail10radix_sort30DeviceRadixSortHistogramKernelINS1_5radix10policy_hubIiiyE10Policy1000ELNS0_9SortOrderE0EiyNS1_21identity_decomposer_tEEEvPT2_PKT1_SA_iiT3__param_4];
	cvta.to.global.u64 	%rd1, %rd19;
	cvta.to.global.u64 	%rd2, %rd18;
	setp.eq.s64 	%p2, %rd17, 0;
	@%p2 bra 	$L__BB5_153;
	sub.s32 	%r176, %r175, %r174;
	add.s32 	%r177, %r176, 7;
	shr.s32 	%r178, %r177, 31;
	shr.u32 	%r179, %r178, 29;
	add.s32 	%r180, %r177, %r179;
	shr.s32 	%r181, %r180, 3;
	mov.u32 	%r182, %tid.x;
	setp.gt.u32 	%p3, %r182, 255;
	setp.lt.s32 	%p4, %r177, 8;
	mov.u32 	%r183, %ctaid.x;
	shl.b32 	%r184, %r183, 11;
	cvt.u64.u32 	%rd3, %r184;
	mov.u32 	%r185, %nctaid.x;
	shl.b32 	%r186, %r185, 11;
	cvt.u64.u32 	%rd4, %r186;
	add.s32 	%r1, %r181, -1;
	and.b32  	%r2, %r181, 15;
	and.b32  	%r3, %r181, 7;
	add.s32 	%r4, %r3, -1;
	and.b32  	%r5, %r181, 3;
	or.pred  	%p1, %p3, %p4;
	shl.b32 	%r187, %r182, 2;
	mov.u32 	%r188, _ZZN3cub18CUB_300001_SM_10006detail10radix_sort30DeviceRadixSortHistogramKernelINS1_5radix10policy_hubIiiyE10Policy1000ELNS0_9SortOrderE0EiyNS1_21identity_decomposer_tEEEvPT2_PKT1_SA_iiT3_E12temp_storage;
	add.s32 	%r6, %r188, %r187;
	and.b32  	%r7, %r181, 268435440;
	cvt.u64.u32 	%rd5, %r182;
	add.s32 	%r8, %r182, 128;
	add.s32 	%r9, %r182, 256;
	add.s32 	%r10, %r182, 384;
	add.s32 	%r11, %r182, 512;
	add.s32 	%r12, %r182, 640;
	add.s32 	%r13, %r182, 768;
	or.b32  	%r14, %r182, 1024;
	add.s32 	%r15, %r182, 1920;
	and.b32  	%r16, %r181, 268435448;
	and.b32  	%r17, %r181, 1;
	neg.s32 	%r18, %r7;
	add.s32 	%r19, %r6, 8192;
	add.s64 	%rd21, %rd17, -1;
	shr.u64 	%rd22, %rd21, 30;
	add.s64 	%rd23, %rd22, 1;
	min.u64 	%rd6, %rd23, %rd17;
	mov.b64 	%rd135, 0;
$L__BB5_2:
	@%p1 bra 	$L__BB5_30;
	setp.lt.u32 	%p5, %r1, 15;
	mov.b32 	%r439, 0;
	@%p5 bra 	$L__BB5_6;
	mov.u32 	%r436, %r19;
	mov.u32 	%r437, %r18;
$L__BB5_5:
	.pragma "nounroll";
	mov.b32 	%r190, 0;
	st.shared.u32 	[%r436+-8192], %r190;
	st.shared.u32 	[%r436+-7168], %r190;
	st.shared.u32 	[%r436+-6144], %r190;
	st.shared.u32 	[%r436+-5120], %r190;
	st.shared.u32 	[%r436+-4096], %r190;
	st.shared.u32 	[%r436+-3072], %r190;
	st.shared.u32 	[%r436+-2048], %r190;
	st.shared.u32 	[%r436+-1024], %r190;
	st.shared.u32 	[%r436], %r190;
	st.shared.u32 	[%r436+1024], %r190;
	st.shared.u32 	[%r436+2048], %r190;
	st.shared.u32 	[%r436+3072], %r190;
	st.shared.u32 	[%r436+4096], %r190;
	st.shared.u32 	[%r436+5120], %r190;
	st.shared.u32 	[%r436+6144], %r190;
	st.shared.u32 	[%r436+7168], %r190;
	add.s32 	%r437, %r437, 16;
	add.s32 	%r436, %r436, 16384;
	setp.ne.s32 	%p6, %r437, 0;
	mov.u32 	%r439, %r7;
	@%p6 bra 	$L__BB5_5;
$L__BB5_6:
	add.s32 	%r25, %r2, -1;
	setp.eq.s32 	%p7, %r2, 0;
	@%p7 bra 	$L__BB5_16;
	setp.lt.u32 	%p8, %r25, 7;
	@%p8 bra 	$L__BB5_9;
	shl.b32 	%r191, %r439, 10;
	add.s32 	%r192, %r6, %r191;
	mov.b32 	%r193, 0;
	st.shared.u32 	[%r192], %r193;
	st.shared.u32 	[%r192+1024], %r193;
	st.shared.u32 	[%r192+2048], %r193;
	st.shared.u32 	[%r192+3072], %r193;
	st.shared.u32 	[%r192+4096], %r193;
	st.shared.u32 	[%r192+5120], %r193;
	st.shared.u32 	[%r192+6144], %r193;
	st.shared.u32 	[%r192+7168], %r193;
	add.s32 	%r439, %r439, 8;
$L__BB5_9:
	setp.eq.s32 	%p9, %r3, 0;
	@%p9 bra 	$L__BB5_16;
	setp.lt.u32 	%p10, %r4, 3;
	@%p10 bra 	$L__BB5_12;
	shl.b32 	%r194, %r439, 10;
	add.s32 	%r195, %r6, %r194;
	mov.b32 	%r196, 0;
	st.shared.u32 	[%r195], %r196;
	st.shared.u32 	[%r195+1024], %r196;
	st.shared.u32 	[%r195+2048], %r196;
	st.shared.u32 	[%r195+3072], %r196;
	add.s32 	%r439, %r439, 4;
$L__BB5_12:
	setp.eq.s32 	%p11, %r5, 0;
	@%p11 bra 	$L__BB5_16;
	setp.eq.s32 	%p12, %r5, 1;
	shl.b32 	%r197, %r439, 10;
	add.s32 	%r30, %r6, %r197;
	mov.b32 	%r198, 0;
	st.shared.u32 	[%r30], %r198;
	@%p12 bra 	$L__BB5_16;
	setp.eq.s32 	%p13, %r5, 2;
	mov.b32 	%r199, 0;
	st.shared.u32 	[%r30+1024], %r199;
	@%p13 bra 	$L__BB5_16;
	mov.b32 	%r200, 0;
	st.shared.u32 	[%r30+2048], %r200;
$L__BB5_16:
	cvt.u32.u64 	%r201, %rd5;
	setp.gt.u32 	%p14, %r201, 127;
	@%p14 bra 	$L__BB5_30;
	setp.lt.u32 	%p15, %r1, 15;
	mov.b32 	%r443, 0;
	@%p15 bra 	$L__BB5_20;
	mov.b32 	%r441, 0;
$L__BB5_19:
	.pragma "nounroll";
	shl.b32 	%r204, %r441, 10;
	add.s32 	%r205, %r6, %r204;
	mov.b32 	%r206, 0;
	st.shared.u32 	[%r205+512], %r206;
	st.shared.u32 	[%r205+1536], %r206;
	st.shared.u32 	[%r205+2560], %r206;
	st.shared.u32 	[%r205+3584], %r206;
	st.shared.u32 	[%r205+4608], %r206;
	st.shared.u32 	[%r205+5632], %r206;
	st.shared.u32 	[%r205+6656], %r206;
	st.shared.u32 	[%r205+7680], %r206;
	st.shared.u32 	[%r205+8704], %r206;
	st.shared.u32 	[%r205+9728], %r206;
	st.shared.u32 	[%r205+10752], %r206;
	st.shared.u32 	[%r205+11776], %r206;
	st.shared.u32 	[%r205+12800], %r206;
	st.shared.u32 	[%r205+13824], %r206;
	st.shared.u32 	[%r205+14848], %r206;
	st.shared.u32 	[%r205+15872], %r206;
	add.s32 	%r441, %r441, 16;
	setp.ne.s32 	%p16, %r441, %r7;
	mov.u32 	%r443, %r7;
	@%p16 bra 	$L__BB5_19;
$L__BB5_20:
	setp.eq.s32 	%p17, %r2, 0;
	@%p17 bra 	$L__BB5_30;
	setp.lt.u32 	%p18, %r25, 7;
	@%p18 bra 	$L__BB5_23;
	shl.b32 	%r207, %r443, 10;
	add.s32 	%r208, %r6, %r207;
	mov.b32 	%r209, 0;
	st.shared.u32 	[%r208+512], %r209;
	st.shared.u32 	[%r208+1536], %r209;
	st.shared.u32 	[%r208+2560], %r209;
	st.shared.u32 	[%r208+3584], %r209;
	st.shared.u32 	[%r208+4608], %r209;
	st.shared.u32 	[%r208+5632], %r209;
	st.shared.u32 	[%r208+6656], %r209;
	st.shared.u32 	[%r208+7680], %r209;
	add.s32 	%r443, %r443, 8;
$L__BB5_23:
	setp.eq.s32 	%p19, %r3, 0;
	@%p19 bra 	$L__BB5_30;
	setp.lt.u32 	%p20, %r4, 3;
	@%p20 bra 	$L__BB5_26;
	shl.b32 	%r210, %r443, 10;
	add.s32 	%r211, %r6, %r210;
	mov.b32 	%r212, 0;
	st.shared.u32 	[%r211+512], %r212;
	st.shared.u32 	[%r211+1536], %r212;
	st.shared.u32 	[%r211+2560], %r212;
	st.shared.u32 	[%r211+3584], %r212;
	add.s32 	%r443, %r443, 4;
$L__BB5_26:
	setp.eq.s32 	%p21, %r5, 0;
	@%p21 bra 	$L__BB5_30;
	setp.eq.s32 	%p22, %r5, 1;
	shl.b32 	%r213, %r443, 10;
	add.s32 	%r38, %r6, %r213;
	mov.b32 	%r214, 0;
	st.shared.u32 	[%r38+512], %r214;
	@%p22 bra 	$L__BB5_30;
	setp.eq.s32 	%p23, %r5, 2;
	mov.b32 	%r215, 0;
	st.shared.u32 	[%r38+1536], %r215;
	@%p23 bra 	$L__BB5_30;
	mov.b32 	%r216, 0;
	st.shared.u32 	[%r38+2560], %r216;
$L__BB5_30:
	bar.sync 	0;
	bar.sync 	0;
	shl.b64 	%rd8, %rd135, 30;
	sub.s64 	%rd24, %rd17, %rd8;
	min.u64 	%rd9, %rd24, 1073741824;
	setp.le.u64 	%p24, %rd9, %rd3;
	@%p24 bra 	$L__BB5_70;
	mov.u64 	%rd136, %rd3;
$L__BB5_32:
	add.s64 	%rd11, %rd136, %rd8;
	sub.s64 	%rd12, %rd17, %rd11;
	setp.lt.u64 	%p25, %rd12, 2048;
	@%p25 bra 	$L__BB5_34;
	add.s64 	%rd27, %rd11, %rd5;
	shl.b64 	%rd28, %rd27, 2;
	add.s64 	%rd29, %rd1, %rd28;
	ld.global.u32 	%r475, [%rd29];
	ld.global.u32 	%r474, [%rd29+512];
	ld.global.u32 	%r473, [%rd29+1024];
	ld.global.u32 	%r472, [%rd29+1536];
	ld.global.u32 	%r471, [%rd29+2048];
	ld.global.u32 	%r470, [%rd29+2560];
	ld.global.u32 	%r469, [%rd29+3072];
	ld.global.u32 	%r468, [%rd29+3584];
	ld.global.u32 	%r467, [%rd29+4096];
	ld.global.u32 	%r466, [%rd29+4608];
	ld.global.u32 	%r465, [%rd29+5120];
	ld.global.u32 	%r464, [%rd29+5632];
	ld.global.u32 	%r463, [%rd29+6144];
	ld.global.u32 	%r462, [%rd29+6656];
	ld.global.u32 	%r461, [%rd29+7168];
	ld.global.u32 	%r460, [%rd29+7680];
	bra.uni 	$L__BB5_66;
$L__BB5_34:
	cvt.u32.u64 	%r218, %rd5;
	cvt.u32.u64 	%r55, %rd12;
	setp.ge.s32 	%p26, %r218, %r55;
	add.s64 	%rd25, %rd11, %rd5;
	shl.b64 	%rd26, %rd25, 2;
	add.s64 	%rd13, %rd1, %rd26;
	mov.b32 	%r475, 2147483647;
	@%p26 bra 	$L__BB5_36;
	ld.global.u32 	%r475, [%rd13];
$L__BB5_36:
	setp.ge.s32 	%p27, %r8, %r55;
	mov.b32 	%r474, 2147483647;
	@%p27 bra 	$L__BB5_38;
	ld.global.u32 	%r474, [%rd13+512];
$L__BB5_38:
	setp.ge.s32 	%p28, %r9, %r55;
	mov.b32 	%r473, 2147483647;
	@%p28 bra 	$L__BB5_40;
	ld.global.u32 	%r473, [%rd13+1024];
$L__BB5_40:
	setp.ge.s32 	%p29, %r10, %r55;
	mov.b32 	%r472, 2147483647;
	@%p29 bra 	$L__BB5_42;
	ld.global.u32 	%r472, [%rd13+1536];
$L__BB5_42:
	setp.ge.s32 	%p30, %r11, %r55;
	mov.b32 	%r471, 2147483647;
	@%p30 bra 	$L__BB5_44;
	ld.global.u32 	%r471, [%rd13+2048];
$L__BB5_44:
	setp.ge.s32 	%p31, %r12, %r55;
	mov.b32 	%r470, 2147483647;
	@%p31 bra 	$L__BB5_46;
	ld.global.u32 	%r470, [%rd13+2560];
$L__BB5_46:
	setp.ge.s32 	%p32, %r13, %r55;
	mov.b32 	%r469, 2147483647;
	@%p32 bra 	$L__BB5_48;
	ld.global.u32 	%r469, [%rd13+3072];
$L__BB5_48:
	mov.u32 	%r226, %tid.x;
	add.s32 	%r227, %r226, 896;
	setp.ge.s32 	%p33, %r227, %r55;
	mov.b32 	%r468, 2147483647;
	@%p33 bra 	$L__BB5_50;
	ld.global.u32 	%r468, [%rd13+3584];
$L__BB5_50:
	setp.ge.s32 	%p34, %r14, %r55;
	mov.b32 	%r467, 2147483647;
	@%p34 bra 	$L__BB5_52;
	ld.global.u32 	%r467, [%rd13+4096];
$L__BB5_52:
	add.s32 	%r231, %r226, 1152;
	setp.ge.s32 	%p35, %r231, %r55;
	mov.b32 	%r466, 2147483647;
	@%p35 bra 	$L__BB5_54;
	ld.global.u32 	%r466, [%rd13+4608];
$L__BB5_54:
	add.s32 	%r234, %r226, 1280;
	setp.ge.s32 	%p36, %r234, %r55;
	mov.b32 	%r465, 2147483647;
	@%p36 bra 	$L__BB5_56;
	ld.global.u32 	%r465, [%rd13+5120];
$L__BB5_56:
	add.s32 	%r237, %r226, 1408;
	setp.ge.s32 	%p37, %r237, %r55;
	mov.b32 	%r464, 2147483647;
	@%p37 bra 	$L__BB5_58;
	ld.global.u32 	%r464, [%rd13+5632];
$L__BB5_58:
	add.s32 	%r240, %r226, 1536;
	setp.ge.s32 	%p38, %r240, %r55;
	mov.b32 	%r463, 2147483647;
	@%p38 bra 	$L__BB5_60;
	ld.global.u32 	%r463, [%rd13+6144];
$L__BB5_60:
	add.s32 	%r243, %r226, 1664;
	setp.ge.s32 	%p39, %r243, %r55;
	mov.b32 	%r462, 2147483647;
	@%p39 bra 	$L__BB5_62;
	ld.global.u32 	%r462, [%rd13+6656];
$L__BB5_62:
	add.s32 	%r246, %r226, 1792;
	setp.ge.s32 	%p40, %r246, %r55;
	mov.b32 	%r461, 2147483647;
	@%p40 bra 	$L__BB5_64;
	ld.global.u32 	%r461, [%rd13+7168];
$L__BB5_64:
	setp.ge.s32 	%p41, %r15, %r55;
	mov.b32 	%r460, 2147483647;
	@%p41 bra 	$L__BB5_66;
	ld.global.u32 	%r460, [%rd13+7680];
$L__BB5_66:
	setp.le.s32 	%p42, %r175, %r174;
	@%p42 bra 	$L__BB5_69;
	xor.b32  	%r103, %r460, -2147483648;
	xor.b32  	%r104, %r461, -2147483648;
	xor.b32  	%r105, %r462, -2147483648;
	xor.b32  	%r106, %r463, -2147483648;
	xor.b32  	%r107, %r464, -2147483648;
	xor.b32  	%r108, %r465, -2147483648;
	xor.b32  	%r109, %r466, -2147483648;
	xor.b32  	%r110, %r467, -2147483648;
	xor.b32  	%r111, %r468, -2147483648;
	xor.b32  	%r112, %r469, -2147483648;
	xor.b32  	%r113, %r470, -2147483648;
	xor.b32  	%r114, %r471, -2147483648;
	xor.b32  	%r115, %r472, -2147483648;
	xor.b32  	%r116, %r473, -2147483648;
	xor.b32  	%r117, %r474, -2147483648;
	xor.b32  	%r118, %r475, -2147483648;
	mov.b32 	%r476, 0;
	mov.u32 	%r477, %r174;
$L__BB5_68:
	sub.s32 	%r249, %r175, %r477;
	shl.b32 	%r250, %r476, 10;
	mov.u32 	%r251, _ZZN3cub18CUB_300001_SM_10006detail10radix_sort30DeviceRadixSortHistogramKernelINS1_5radix10policy_hubIiiyE10Policy1000ELNS0_9SortOrderE0EiyNS1_21identity_decomposer_tEEEvPT2_PKT1_SA_iiT3_E12temp_storage;
	add.s32 	%r252, %r251, %r250;
	min.s32 	%r253, %r249, 8;
	mov.b32 	%r254, -1;
	shl.b32 	%r255, %r254, %r253;
	not.b32 	%r256, %r255;
	shr.u32 	%r257, %r118, %r477;
	and.b32  	%r258, %r257, %r256;
	shl.b32 	%r259, %r258, 2;
	add.s32 	%r260, %r252, %r259;
	atom.shared.add.u32 	%r261, [%r260], 1;
	shr.u32 	%r262, %r117, %r477;
	and.b32  	%r263, %r262, %r256;
	shl.b32 	%r264, %r263, 2;
	add.s32 	%r265, %r252, %r264;
	atom.shared.add.u32 	%r266, [%r265], 1;
	shr.u32 	%r267, %r116, %r477;
	and.b32  	%r268, %r267, %r256;
	shl.b32 	%r269, %r268, 2;
	add.s32 	%r270, %r252, %r269;
	atom.shared.add.u32 	%r271, [%r270], 1;
	shr.u32 	%r272, %r115, %r477;
	and.b32  	%r273, %r272, %r256;
	shl.b32 	%r274, %r273, 2;
	add.s32 	%r275, %r252, %r274;
	atom.shared.add.u32 	%r276, [%r275], 1;
	shr.u32 	%r277, %r114, %r477;
	and.b32  	%r278, %r277, %r256;
	shl.b32 	%r279, %r278, 2;
	add.s32 	%r280, %r252, %r279;
	atom.shared.add.u32 	%r281, [%r280], 1;
	shr.u32 	%r282, %r113, %r477;
	and.b32  	%r283, %r282, %r256;
	shl.b32 	%r284, %r283, 2;
	add.s32 	%r285, %r252, %r284;
	atom.shared.add.u32 	%r286, [%r285], 1;
	shr.u32 	%r287, %r112, %r477;
	and.b32  	%r288, %r287, %r256;
	shl.b32 	%r289, %r288, 2;
	add.s32 	%r290, %r252, %r289;
	atom.shared.add.u32 	%r291, [%r290], 1;
	shr.u32 	%r292, %r111, %r477;
	and.b32  	%r293, %r292, %r256;
	shl.b32 	%r294, %r293, 2;
	add.s32 	%r295, %r252, %r294;
	atom.shared.add.u32 	%r296, [%r295], 1;
	shr.u32 	%r297, %r110, %r477;
	and.b32  	%r298, %r297, %r256;
	shl.b32 	%r299, %r298, 2;
	add.s32 	%r300, %r252, %r299;
	atom.shared.add.u32 	%r301, [%r300], 1;
	shr.u32 	%r302, %r109, %r477;
	and.b32  	%r303, %r302, %r256;
	shl.b32 	%r304, %r303, 2;
	add.s32 	%r305, %r252, %r304;
	atom.shared.add.u32 	%r306, [%r305], 1;
	shr.u32 	%r307, %r108, %r477;
	and.b32  	%r308, %r307, %r256;
	shl.b32 	%r309, %r308, 2;
	add.s32 	%r310, %r252, %r309;
	atom.shared.add.u32 	%r311, [%r310], 1;
	shr.u32 	%r312, %r107, %r477;
	and.b32  	%r313, %r312, %r256;
	shl.b32 	%r314, %r313, 2;
	add.s32 	%r315, %r252, %r314;
	atom.shared.add.u32 	%r316, [%r315], 1;
	shr.u32 	%r317, %r106, %r477;
	and.b32  	%r318, %r317, %r256;
	shl.b32 	%r319, %r318, 2;
	add.s32 	%r320, %r252, %r319;
	atom.shared.add.u32 	%r321, [%r320], 1;
	shr.u32 	%r322, %r105, %r477;
	and.b32  	%r323, %r322, %r256;
	shl.b32 	%r324, %r323, 2;
	add.s32 	%r325, %r252, %r324;
	atom.shared.add.u32 	%r326, [%r325], 1;
	shr.u32 	%r327, %r104, %r477;
	and.b32  	%r328, %r327, %r256;
	shl.b32 	%r329, %r328, 2;
	add.s32 	%r330, %r252, %r329;
	atom.shared.add.u32 	%r331, [%r330], 1;
	shr.u32 	%r332, %r103, %r477;
	and.b32  	%r333, %r332, %r256;
	shl.b32 	%r334, %r333, 2;
	add.s32 	%r335, %r252, %r334;
	atom.shared.add.u32 	%r336, [%r335], 1;
	add.s32 	%r477, %r477, 8;
	add.s32 	%r476, %r476, 1;
	setp.lt.s32 	%p43, %r477, %r175;
	@%p43 bra 	$L__BB5_68;
$L__BB5_69:
	add.s64 	%rd136, %rd136, %rd4;
	setp.lt.u64 	%p44, %rd136, %rd9;
	@%p44 bra 	$L__BB5_32;
$L__BB5_70:
	bar.sync 	0;
	@%p1 bra 	$L__BB5_152;
	setp.lt.u32 	%p45, %r1, 7;
	mov.b32 	%r480, 0;
	@%p45 bra 	$L__BB5_90;
	mov.b32 	%r478, 0;
$L__BB5_73:
	.pragma "nounroll";
	shl.b32 	%r339, %r478, 10;
	add.s32 	%r124, %r6, %r339;
	ld.shared.u32 	%r125, [%r124];
	setp.eq.s32 	%p46, %r125, 0;
	@%p46 bra 	$L__BB5_75;
	cvt.u32.u64 	%r340, %rd5;
	shl.b32 	%r341, %r478, 8;
	add.s32 	%r342, %r341, %r340;
	mul.wide.u32 	%rd30, %r342, 8;
	add.s64 	%rd31, %rd2, %rd30;
	cvt.u64.u32 	%rd32, %r125;
	atom.global.add.u64 	%rd33, [%rd31], %rd32;
$L__BB5_75:
	ld.shared.u32 	%r126, [%r124+1024];
	setp.eq.s32 	%p47, %r126, 0;
	@%p47 bra 	$L__BB5_77;
	cvt.u32.u64 	%r343, %rd5;
	shl.b32 	%r344, %r478, 8;
	add.s32 	%r345, %r344, %r343;
	add.s32 	%r346, %r345, 256;
	mul.wide.u32 	%rd34, %r346, 8;
	add.s64 	%rd35, %rd2, %rd34;
	cvt.u64.u32 	%rd36, %r126;
	atom.global.add.u64 	%rd37, [%rd35], %rd36;
$L__BB5_77:
	ld.shared.u32 	%r127, [%r124+2048];
	setp.eq.s32 	%p48, %r127, 0;
	@%p48 bra 	$L__BB5_79;
	cvt.u32.u64 	%r347, %rd5;
	shl.b32 	%r348, %r478, 8;
	add.s32 	%r349, %r348, %r347;
	add.s32 	%r350, %r349, 512;
	mul.wide.u32 	%rd38, %r350, 8;
	add.s64 	%rd39, %rd2, %rd38;
	cvt.u64.u32 	%rd40, %r127;
	atom.global.add.u64 	%rd41, [%rd39], %rd40;
$L__BB5_79:
	ld.shared.u32 	%r128, [%r124+3072];
	setp.eq.s32 	%p49, %r128, 0;
	@%p49 bra 	$L__BB5_81;
	cvt.u32.u64 	%r351, %rd5;
	shl.b32 	%r352, %r478, 8;
	add.s32 	%r353, %r352, %r351;
	add.s32 	%r354, %r353, 768;
	mul.wide.u32 	%rd42, %r354, 8;
	add.s64 	%rd43, %rd2, %rd42;
	cvt.u64.u32 	%rd44, %r128;
	atom.global.add.u64 	%rd45, [%rd43], %rd44;
$L__BB5_81:
	ld.shared.u32 	%r129, [%r124+4096];
	setp.eq.s32 	%p50, %r129, 0;
	@%p50 bra 	$L__BB5_83;
	cvt.u32.u64 	%r355, %rd5;
	shl.b32 	%r356, %r478, 8;
	add.s32 	%r357, %r356, %r355;
	add.s32 	%r358, %r357, 1024;
	mul.wide.u32 	%rd46, %r358, 8;
	add.s64 	%rd47, %rd2, %rd46;
	cvt.u64.u32 	%rd48, %r129;
	atom.global.add.u64 	%rd49, [%rd47], %rd48;
$L__BB5_83:
	ld.shared.u32 	%r130, [%r124+5120];
	setp.eq.s32 	%p51, %r130, 0;
	@%p51 bra 	$L__BB5_85;
	cvt.u32.u64 	%r359, %rd5;
	shl.b32 	%r360, %r478, 8;
	add.s32 	%r361, %r360, %r359;
	add.s32 	%r362, %r361, 1280;
	mul.wide.u32 	%rd50, %r362, 8;
	add.s64 	%rd51, %rd2, %rd50;
	cvt.u64.u32 	%rd52, %r130;
	atom.global.add.u64 	%rd53, [%rd51], %rd52;
$L__BB5_85:
	ld.shared.u32 	%r131, [%r124+6144];
	setp.eq.s32 	%p52, %r131, 0;
	@%p52 bra 	$L__BB5_87;
	cvt.u32.u64 	%r363, %rd5;
	shl.b32 	%r364, %r478, 8;
	add.s32 	%r365, %r364, %r363;
	add.s32 	%r366, %r365, 1536;
	mul.wide.u32 	%rd54, %r366, 8;
	add.s64 	%rd55, %rd2, %rd54;
	cvt.u64.u32 	%rd56, %r131;
	atom.global.add.u64 	%rd57, [%rd55], %rd56;
$L__BB5_87:
	ld.shared.u32 	%r132, [%r124+7168];
	setp.eq.s32 	%p53, %r132, 0;
	@%p53 bra 	$L__BB5_89;
	cvt.u32.u64 	%r367, %rd5;
	shl.b32 	%r368, %r478, 8;
	add.s32 	%r369, %r368, %r367;
	add.s32 	%r370, %r369, 1792;
	mul.wide.u32 	%rd58, %r370, 8;
	add.s64 	%rd59, %rd2, %rd58;
	cvt.u64.u32 	%rd60, %r132;
	atom.global.add.u64 	%rd61, [%rd59], %rd60;
$L__BB5_89:
	add.s32 	%r478, %r478, 8;
	setp.ne.s32 	%p54, %r478, %r16;
	mov.u32 	%r480, %r16;
	@%p54 bra 	$L__BB5_73;
$L__BB5_90:
	add.s32 	%r135, %r5, -1;
	setp.eq.s32 	%p55, %r3, 0;
	@%p55 bra 	$L__BB5_111;
	setp.lt.u32 	%p56, %r4, 3;
	@%p56 bra 	$L__BB5_101;
	shl.b32 	%r371, %r480, 10;
	add.s32 	%r136, %r6, %r371;
	ld.shared.u32 	%r137, [%r136];
	setp.eq.s32 	%p57, %r137, 0;
	@%p57 bra 	$L__BB5_94;
	cvt.u32.u64 	%r372, %rd5;
	shl.b32 	%r373, %r480, 8;
	add.s32 	%r374, %r373, %r372;
	mul.wide.u32 	%rd62, %r374, 8;
	add.s64 	%rd63, %rd2, %rd62;
	cvt.u64.u32 	%rd64, %r137;
	atom.global.add.u64 	%rd65, [%rd63], %rd64;
$L__BB5_94:
	ld.shared.u32 	%r138, [%r136+1024];
	setp.eq.s32 	%p58, %r138, 0;
	@%p58 bra 	$L__BB5_96;
	cvt.u32.u64 	%r375, %rd5;
	shl.b32 	%r376, %r480, 8;
	add.s32 	%r377, %r376, %r375;
	add.s32 	%r378, %r377, 256;
	mul.wide.u32 	%rd66, %r378, 8;
	add.s64 	%rd67, %rd2, %rd66;
	cvt.u64.u32 	%rd68, %r138;
	atom.global.add.u64 	%rd69, [%rd67], %rd68;
$L__BB5_96:
	ld.shared.u32 	%r139, [%r136+2048];
	setp.eq.s32 	%p59, %r139, 0;
	@%p59 bra 	$L__BB5_98;
	cvt.u32.u64 	%r379, %rd5;
	shl.b32 	%r380, %r480, 8;
	add.s32 	%r381, %r380, %r379;
	add.s32 	%r382, %r381, 512;
	mul.wide.u32 	%rd70, %r382, 8;
	add.s64 	%rd71, %rd2, %rd70;
	cvt.u64.u32 	%rd72, %r139;
	atom.global.add.u64 	%rd73, [%rd71], %rd72;
$L__BB5_98:
	ld.shared.u32 	%r140, [%r136+3072];
	setp.eq.s32 	%p60, %r140, 0;
	@%p60 bra 	$L__BB5_100;
	cvt.u32.u64 	%r383, %rd5;
	shl.b32 	%r384, %r480, 8;
	add.s32 	%r385, %r384, %r383;
	add.s32 	%r386, %r385, 768;
	mul.wide.u32 	%rd74, %r386, 8;
	add.s64 	%rd75, %rd2, %rd74;
	cvt.u64.u32 	%rd76, %r140;
	atom.global.add.u64 	%rd77, [%rd75], %rd76;
$L__BB5_100:
	add.s32 	%r480, %r480, 4;
$L__BB5_101:
	setp.eq.s32 	%p61, %r5, 0;
	@%p61 bra 	$L__BB5_111;
	setp.eq.s32 	%p62, %r135, 0;
	@%p62 bra 	$L__BB5_108;
	shl.b32 	%r387, %r480, 10;
	add.s32 	%r143, %r6, %r387;
	ld.shared.u32 	%r144, [%r143];
	setp.eq.s32 	%p63, %r144, 0;
	@%p63 bra 	$L__BB5_105;
	cvt.u32.u64 	%r388, %rd5;
	shl.b32 	%r389, %r480, 8;
	add.s32 	%r390, %r389, %r388;
	mul.wide.u32 	%rd78, %r390, 8;
	add.s64 	%rd79, %rd2, %rd78;
	cvt.u64.u32 	%rd80, %r144;
	atom.global.add.u64 	%rd81, [%rd79], %rd80;
$L__BB5_105:
	ld.shared.u32 	%r145, [%r143+1024];
	setp.eq.s32 	%p64, %r145, 0;
	@%p64 bra 	$L__BB5_107;
	cvt.u32.u64 	%r391, %rd5;
	shl.b32 	%r392, %r480, 8;
	add.s32 	%r393, %r392, %r391;
	add.s32 	%r394, %r393, 256;
	mul.wide.u32 	%rd82, %r394, 8;
	add.s64 	%rd83, %rd2, %rd82;
	cvt.u64.u32 	%rd84, %r145;
	atom.global.add.u64 	%rd85, [%rd83], %rd84;
$L__BB5_107:
	add.s32 	%r480, %r480, 2;
$L__BB5_108:
	setp.eq.s32 	%p65, %r17, 0;
	@%p65 bra 	$L__BB5_111;
	shl.b32 	%r395, %r480, 10;
	add.s32 	%r396, %r6, %r395;
	ld.shared.u32 	%r148, [%r396];
	setp.eq.s32 	%p66, %r148, 0;
	@%p66 bra 	$L__BB5_111;
	cvt.u32.u64 	%r397, %rd5;
	shl.b32 	%r398, %r480, 8;
	add.s32 	%r399, %r398, %r397;
	mul.wide.u32 	%rd86, %r399, 8;
	add.s64 	%rd87, %rd2, %rd86;
	cvt.u64.u32 	%rd88, %r148;
	atom.global.add.u64 	%rd89, [%rd87], %rd88;
$L__BB5_111:
	cvt.u32.u64 	%r400, %rd5;
	setp.gt.u32 	%p67, %r400, 127;
	@%p67 bra 	$L__BB5_152;
	setp.lt.u32 	%p68, %r1, 7;
	mov.b32 	%r484, 0;
	@%p68 bra 	$L__BB5_131;
	mov.b32 	%r482, 0;
$L__BB5_114:
	.pragma "nounroll";
	shl.b32 	%r404, %r482, 10;
	add.s32 	%r150, %r6, %r404;
	ld.shared.u32 	%r151, [%r150+512];
	setp.eq.s32 	%p69, %r151, 0;
	shl.b32 	%r405, %r482, 8;
	add.s32 	%r406, %r405, %r400;
	mul.wide.u32 	%rd90, %r406, 8;
	add.s64 	%rd15, %rd2, %rd90;
	@%p69 bra 	$L__BB5_116;
	cvt.u64.u32 	%rd91, %r151;
	atom.global.add.u64 	%rd92, [%rd15+1024], %rd91;
$L__BB5_116:
	ld.shared.u32 	%r152, [%r150+1536];
	setp.eq.s32 	%p70, %r152, 0;
	@%p70 bra 	$L__BB5_118;
	cvt.u64.u32 	%rd93, %r152;
	atom.global.add.u64 	%rd94, [%rd15+3072], %rd93;
$L__BB5_118:
	ld.shared.u32 	%r153, [%r150+2560];
	setp.eq.s32 	%p71, %r153, 0;
	@%p71 bra 	$L__BB5_120;
	cvt.u64.u32 	%rd95, %r153;
	atom.global.add.u64 	%rd96, [%rd15+5120], %rd95;
$L__BB5_120:
	ld.shared.u32 	%r154, [%r150+3584];
	setp.eq.s32 	%p72, %r154, 0;
	@%p72 bra 	$L__BB5_122;
	cvt.u64.u32 	%rd97, %r154;
	atom.global.add.u64 	%rd98, [%rd15+7168], %rd97;
$L__BB5_122:
	ld.shared.u32 	%r155, [%r150+4608];
	setp.eq.s32 	%p73, %r155, 0;
	@%p73 bra 	$L__BB5_124;
	cvt.u64.u32 	%rd99, %r155;
	atom.global.add.u64 	%rd100, [%rd15+9216], %rd99;
$L__BB5_124:
	ld.shared.u32 	%r156, [%r150+5632];
	setp.eq.s32 	%p74, %r156, 0;
	@%p74 bra 	$L__BB5_126;
	cvt.u64.u32 	%rd101, %r156;
	atom.global.add.u64 	%rd102, [%rd15+11264], %rd101;
$L__BB5_126:
	ld.shared.u32 	%r157, [%r150+6656];
	setp.eq.s32 	%p75, %r157, 0;
	@%p75 bra 	$L__BB5_128;
	cvt.u64.u32 	%rd103, %r157;
	atom.global.add.u64 	%rd104, [%rd15+13312], %rd103;
$L__BB5_128:
	ld.shared.u32 	%r158, [%r150+7680];
	setp.eq.s32 	%p76, %r158, 0;
	@%p76 bra 	$L__BB5_130;
	cvt.u64.u32 	%rd105, %r158;
	atom.global.add.u64 	%rd106, [%rd15+15360], %rd105;
$L__BB5_130:
	add.s32 	%r482, %r482, 8;
	setp.ne.s32 	%p77, %r482, %r16;
	mov.u32 	%r484, %r16;
	@%p77 bra 	$L__BB5_114;
$L__BB5_131:
	setp.eq.s32 	%p78, %r3, 0;
	@%p78 bra 	$L__BB5_152;
	setp.lt.u32 	%p79, %r4, 3;
	@%p79 bra 	$L__BB5_142;
	shl.b32 	%r407, %r484, 10;
	add.s32 	%r161, %r6, %r407;
	ld.shared.u32 	%r162, [%r161+512];
	setp.eq.s32 	%p80, %r162, 0;
	@%p80 bra 	$L__BB5_135;
	shl.b32 	%r409, %r484, 8;
	add.s32 	%r410, %r409, %r400;
	mul.wide.u32 	%rd107, %r410, 8;
	add.s64 	%rd108, %rd2, %rd107;
	cvt.u64.u32 	%rd109, %r162;
	atom.global.add.u64 	%rd110, [%rd108+1024], %rd109;
$L__BB5_135:
	ld.shared.u32 	%r163, [%r161+1536];
	setp.eq.s32 	%p81, %r163, 0;
	@%p81 bra 	$L__BB5_137;
	shl.b32 	%r412, %r484, 8;
	add.s32 	%r413, %r412, %r400;
	add.s32 	%r414, %r413, 256;
	mul.wide.u32 	%rd111, %r414, 8;
	add.s64 	%rd112, %rd2, %rd111;
	cvt.u64.u32 	%rd113, %r163;
	atom.global.add.u64 	%rd114, [%rd112+1024], %rd113;
$L__BB5_137:
	ld.shared.u32 	%r164, [%r161+2560];
	setp.eq.s32 	%p82, %r164, 0;
	@%p82 bra 	$L__BB5_139;
	shl.b32 	%r416, %r484, 8;
	add.s32 	%r417, %r416, %r400;
	add.s32 	%r418, %r417, 512;
	mul.wide.u32 	%rd115, %r418, 8;
	add.s64 	%rd116, %rd2, %rd115;
	cvt.u64.u32 	%rd117, %r164;
	atom.global.add.u64 	%rd118, [%rd116+1024], %rd117;
$L__BB5_139:
	ld.shared.u32 	%r165, [%r161+3584];
	setp.eq.s32 	%p83, %r165, 0;
	@%p83 bra 	$L__BB5_141;
	shl.b32 	%r420, %r484, 8;
	add.s32 	%r421, %r420, %r400;
	add.s32 	%r422, %r421, 768;
	mul.wide.u32 	%rd119, %r422, 8;
	add.s64 	%rd120, %rd2, %rd119;
	cvt.u64.u32 	%rd121, %r165;
	atom.global.add.u64 	%rd122, [%rd120+1024], %rd121;
$L__BB5_141:
	add.s32 	%r484, %r484, 4;
$L__BB5_142:
	setp.eq.s32 	%p84, %r5, 0;
	@%p84 bra 	$L__BB5_152;
	setp.eq.s32 	%p85, %r135, 0;
	@%p85 bra 	$L__BB5_149;
	shl.b32 	%r423, %r484, 10;
	add.s32 	%r168, %r6, %r423;
	ld.shared.u32 	%r169, [%r168+512];
	setp.eq.s32 	%p86, %r169, 0;
	@%p86 bra 	$L__BB5_146;
	shl.b32 	%r425, %r484, 8;
	add.s32 	%r426, %r425, %r400;
	mul.wide.u32 	%rd123, %r426, 8;
	add.s64 	%rd124, %rd2, %rd123;
	cvt.u64.u32 	%rd125, %r169;
	atom.global.add.u64 	%rd126, [%rd124+1024], %rd125;
$L__BB5_146:
	ld.shared.u32 	%r170, [%r168+1536];
	setp.eq.s32 	%p87, %r170, 0;
	@%p87 bra 	$L__BB5_148;
	shl.b32 	%r428, %r484, 8;
	add.s32 	%r429, %r428, %r400;
	add.s32 	%r430, %r429, 256;
	mul.wide.u32 	%rd127, %r430, 8;
	add.s64 	%rd128, %rd2, %rd127;
	cvt.u64.u32 	%rd129, %r170;
	atom.global.add.u64 	%rd130, [%rd128+1024], %rd129;
$L__BB5_148:
	add.s32 	%r484, %r484, 2;
$L__BB5_149:
	setp.eq.s32 	%p88, %r17, 0;
	@%p88 bra 	$L__BB5_152;
	shl.b32 	%r431, %r484, 10;
	add.s32 	%r432, %r6, %r431;
	ld.shared.u32 	%r173, [%r432+512];
	setp.eq.s32 	%p89, %r173, 0;
	@%p89 bra 	$L__BB5_152;
	shl.b32 	%r434, %r484, 8;
	add.s32 	%r435, %r434, %r400;
	mul.wide.u32 	%rd131, %r435, 8;
	add.s64 	%rd132, %rd2, %rd131;
	cvt.u64.u32 	%rd133, %r173;
	atom.global.add.u64 	%rd134, [%rd132+1024], %rd133;
$L__BB5_152:
	bar.sync 	0;
	add.s64 	%rd135, %rd135, 1;
	setp.ne.s64 	%p90, %rd135, %rd6;
	@%p90 bra 	$L__BB5_2;
$L__BB5_153:
	ret;

}
	// .globl	_ZN3cub18CUB_300001_SM_10006detail10radix_sort33DeviceRadixSortExclusiveSumKernelINS1_5radix10policy_hubIiiyE10Policy1000EyEEvPT0_
.visible .entry _ZN3cub18CUB_300001_SM_10006detail10radix_sort33DeviceRadixSortExclusiveSumKernelINS1_5radix10policy_hubIiiyE10Policy1000EyEEvPT0_(
	.param .u64 .ptr .align 1 _ZN3cub18CUB_300001_SM_10006detail10radix_sort33DeviceRadixSortExclusiveSumKernelINS1_5radix10policy_hubIiiyE10Policy1000EyEEvPT0__param_0
)
{
	.reg .pred 	%p<4>;
	.reg .b32 	%r<28>;
	.reg .b64 	%rd<54>;
	// demoted variable
	.shared .align 16 .b8 _ZZN3cub18CUB_300001_SM_10006detail10radix_sort33DeviceRadixSortExclusiveSumKernelINS1_5radix10policy_hubIiiyE10Policy1000EyEEvPT0_E12temp_storage[2336];
	ld.param.u64 	%rd5, [_ZN3cub18CUB_300001_SM_10006detail10radix_sort33DeviceRadixSortExclusiveSumKernelINS1_5radix10policy_hubIiiyE10Policy1000EyEEvPT0__param_0];
	cvta.to.global.u64 	%rd6, %rd5;
	mov.u32 	%r3, %ctaid.x;
	shl.b32 	%r4, %r3, 8;
	mov.u32 	%r1, %tid.x;
	setp.gt.u32 	%p1, %r1, 255;
	add.s32 	%r5, %r4, %r1;
	mul.wide.s32 	%rd7, %r5, 8;
	add.s64 	%rd1, %rd6, %rd7;
	@%p1 bra 	$L__BB6_2;
	ld.global.u64 	%rd53, [%rd1];
$L__BB6_2:
	shr.u32 	%r6, %r1, 3;
	add.s32 	%r7, %r6, %r1;
	shl.b32 	%r8, %r7, 3;
	mov.u32 	%r9, _ZZN3cub18CUB_300001_SM_10006detail10radix_sort33DeviceRadixSortExclusiveSumKernelINS1_5radix10policy_hubIiiyE10Policy1000EyEEvPT0_E12temp_storage;
	add.s32 	%r10, %r9, %r8;
	add.s32 	%r2, %r10, 16;
	st.shared.u64 	[%r10+16], %rd53;
	bar.sync 	0;
	setp.gt.u32 	%p2, %r1, 31;
	@%p2 bra 	$L__BB6_4;
	mad.lo.s32 	%r27, %r1, 72, %r9;
	ld.shared.u64 	%rd23, [%r27+16];
	ld.shared.u64 	%rd24, [%r27+24];
	ld.shared.u64 	%rd25, [%r27+32];
	ld.shared.u64 	%rd26, [%r27+40];
	ld.shared.u64 	%rd27, [%r27+48];
	ld.shared.u64 	%rd28, [%r27+56];
	ld.shared.u64 	%rd29, [%r27+64];
	ld.shared.u64 	%rd30, [%r27+72];
	add.s64 	%rd31, %rd24, %rd23;
	add.s64 	%rd32, %rd31, %rd25;
	add.s64 	%rd33, %rd32, %rd26;
	add.s64 	%rd34, %rd33, %rd27;
	add.s64 	%rd35, %rd34, %rd28;
	add.s64 	%rd36, %rd35, %rd29;
	add.s64 	%rd10, %rd36, %rd30;
	mov.b32 	%r11, 1;
	mov.b32 	%r24, 0;
	mov.b32 	%r25, -1;
	// begin inline asm
	{  .reg .u64 r0;  .reg .u32 lo;  .reg .u32 hi;  .reg .pred p;  mov.b64 {lo, hi}, %rd10;  shfl.sync.up.b32 lo|p, lo, %r11, %r24, %r25;  shfl.sync.up.b32 hi|p, hi, %r11, %r24, %r25;  mov.b64 r0, {lo, hi};  @p add.u64 r0, r0, %rd10;  mov.u64 %rd8, r0;}
	// end inline asm
	mov.b32 	%r14, 2;
	// begin inline asm
	{  .reg .u64 r0;  .reg .u32 lo;  .reg .u32 hi;  .reg .pred p;  mov.b64 {lo, hi}, %rd8;  shfl.sync.up.b32 lo|p, lo, %r14, %r24, %r25;  shfl.sync.up.b32 hi|p, hi, %r14, %r24, %r25;  mov.b64 r0, {lo, hi};  @p add.u64 r0, r0, %rd8;  mov.u64 %rd11, r0;}
	// end inline asm
	mov.b32 	%r17, 4;
	// begin inline asm
	{  .reg .u64 r0;  .reg .u32 lo;  .reg .u32 hi;  .reg .pred p;  mov.b64 {lo, hi}, %rd11;  shfl.sync.up.b32 lo|p, lo, %r17, %r24, %r25;  shfl.sync.up.b32 hi|p, hi, %r17, %r24, %r25;  mov.b64 r0, {lo, hi};  @p add.u64 r0, r0, %rd11;  mov.u64 %rd14, r0;}
	// end inline asm
	mov.b32 	%r20, 8;
	// begin inline asm
	{  .reg .u64 r0;  .reg .u32 lo;  .reg .u32 hi;  .reg .pred p;  mov.b64 {lo, hi}, %rd14;  shfl.sync.up.b32 lo|p, lo, %r20, %r24, %r25;  shfl.sync.up.b32 hi|p, hi, %r20, %r24, %r25;  mov.b64 r0, {lo, hi};  @p add.u64 r0, r0, %rd14;  mov.u64 %rd17, r0;}
	// end inline asm
	mov.b32 	%r23, 16;
	// begin inline asm
	{  .reg .u64 r0;  .reg .u32 lo;  .reg .u32 hi;  .reg .pred p;  mov.b64 {lo, hi}, %rd17;  shfl.sync.up.b32 lo|p, lo, %r23, %r24, %r25;  shfl.sync.up.b32 hi|p, hi, %r23, %r24, %r25;  mov.b64 r0, {lo, hi};  @p add.u64 r0, r0, %rd17;  mov.u64 %rd20, r0;}
	// end inline asm
	sub.s64 	%rd37, %rd20, %rd10;
	ld.shared.u64 	%rd38, [%r27+16];
	ld.shared.u64 	%rd39, [%r27+24];
	ld.shared.u64 	%rd40, [%r27+32];
	ld.shared.u64 	%rd41, [%r27+40];
	ld.shared.u64 	%rd42, [%r27+48];
	ld.shared.u64 	%rd43, [%r27+56];
	ld.shared.u64 	%rd44, [%r27+64];
	add.s64 	%rd45, %rd38, %rd37;
	add.s64 	%rd46, %rd39, %rd45;
	add.s64 	%rd47, %rd40, %rd46;
	add.s64 	%rd48, %rd41, %rd47;
	add.s64 	%rd49, %rd42, %rd48;
	add.s64 	%rd50, %rd43, %rd49;
	add.s64 	%rd51, %rd44, %rd50;
	st.shared.u64 	[%r27+16], %rd37;
	st.shared.u64 	[%r27+24], %rd45;
	st.shared.u64 	[%r27+32], %rd46;
	st.shared.u64 	[%r27+40], %rd47;
	st.shared.u64 	[%r27+48], %rd48;
	st.shared.u64 	[%r27+56], %rd49;
	st.shared.u64 	[%r27+64], %rd50;
	st.shared.u64 	[%r27+72], %rd51;
$L__BB6_4:
	setp.gt.u32 	%p3, %r1, 255;
	bar.sync 	0;
	@%p3 bra 	$L__BB6_6;
	ld.shared.u64 	%rd52, [%r2];
	st.global.u64 	[%rd1], %rd52;
$L__BB6_6:
	ret;

}
	// .globl	_ZN3cub18CUB_300001_SM_10006detail10radix_sort29DeviceRadixSortOnesweepKernelINS1_5radix10policy_hubIiiyE10Policy1000ELNS0_9SortOrderE0EiiyiiNS1_21identity_decomposer_tEEEvPT5_SB_PT3_PKSC_PT1_PKSG_PT2_PKSK_T4_iiT6_
.visible .entry _ZN3cub18CUB_300001_SM_10006detail10radix_sort29DeviceRadixSortOnesweepKernelINS1_5radix10policy_hubIiiyE10Policy1000ELNS0_9SortOrderE0EiiyiiNS1_21identity_decomposer_tEEEvPT5_SB_PT3_PKSC_PT1_PKSG_PT2_PKSK_T4_iiT6_(
	.param .u64 .ptr .align 1 _ZN3cub18CUB_300001_SM_10006detail10radix_sort29DeviceRadixSortOnesweepKernelINS1_5radix10policy_hubIiiyE10Policy1000ELNS0_9SortOrderE0EiiyiiNS1_21identity_decomposer_tEEEvPT5_SB_PT3_PKSC_PT1_PKSG_PT2_PKSK_T4_iiT6__param_0,
	.param .u64 .ptr .align 1 _ZN3cub18CUB_300001_SM_10006detail10radix_sort29DeviceRadixSortOnesweepKernelINS1_5radix10policy_hubIiiyE10Policy1000ELNS0_9SortOrderE0EiiyiiNS1_21identity_decomposer_tEEEvPT5_SB_PT3_PKSC_PT1_PKSG_PT2_PKSK_T4_iiT6__param_1,
	.param .u64 .ptr .align 1 _ZN3cub18CUB_300001_SM_10006detail10radix_sort29DeviceRadixSortOnesweepKernelINS1_5radix10policy_hubIiiyE10Policy1000ELNS0_9SortOrderE0EiiyiiNS1_21identity_decomposer_tEEEvPT5_SB_PT3_PKSC_PT1_PKSG_PT2_PKSK_T4_iiT6__param_2,
	.param .u64 .ptr .align 1 _ZN3cub18CUB_300001_SM_10006detail10radix_sort29DeviceRadixSortOnesweepKernelINS1_5radix10policy_hubIiiyE10Policy1000ELNS0_9SortOrderE0EiiyiiNS1_21identity_decomposer_tEEEvPT5_SB_PT3_PKSC_PT1_PKSG_PT2_PKSK_T4_iiT6__param_3,
	.param .u64 .ptr .align 1 _ZN3cub18CUB_300001_SM_10006detail10radix_sort29DeviceRadixSortOnesweepKernelINS1_5radix10policy_hubIiiyE10Policy1000ELNS0_9SortOrderE0EiiyiiNS1_21identity_decomposer_tEEEvPT5_SB_PT3_PKSC_PT1_PKSG_PT2_PKSK_T4_iiT6__param_4,
	.param .u64 .ptr .align 1 _ZN3cub18CUB_300001_SM_10006detail10radix_sort29DeviceRadixSortOnesweepKernelINS1_5radix10policy_hubIiiyE10Policy1000ELNS0_9SortOrderE0EiiyiiNS1_21identity_decomposer_tEEEvPT5_SB_PT3_PKSC_PT1_PKSG_PT2_PKSK_T4_iiT6__param_5,
	.param .u64 .ptr .align 1 _ZN3cub18CUB_300001_SM_10006detail10radix_sort29DeviceRadixSortOnesweepKernelINS1_5radix10policy_hubIiiyE10Policy1000ELNS0_9SortOrderE0EiiyiiNS1_21identity_decomposer_tEEEvPT5_SB_PT3_PKSC_PT1_PKSG_PT2_PKSK_T4_iiT6__param_6,
	.param .u64 .ptr .align 1 _ZN3cub18CUB_300001_SM_10006detail10radix_sort29DeviceRadixSortOnesweepKernelINS1_5radix10policy_hubIiiyE10Policy1000ELNS0_9SortOrderE0EiiyiiNS1_21identity_decomposer_tEEEvPT5_SB_PT3_PKSC_PT1_PKSG_PT2_PKSK_T4_iiT6__param_7,
	.param .u32 _ZN3cub18CUB_300001_SM_10006detail10radix_sort29DeviceRadixSortOnesweepKernelINS1_5radix10policy_hubIiiyE10Policy1000ELNS0_9SortOrderE0EiiyiiNS1_21identity_decomposer_tEEEvPT5_SB_PT3_PKSC_PT1_PKSG_PT2_PKSK_T4_iiT6__param_8,
	.param .u32 _ZN3cub18CUB_300001_SM_10006detail10radix_sort29DeviceRadixSortOnesweepKernelINS1_5radix10policy_hubIiiyE10Policy1000ELNS0_9SortOrderE0EiiyiiNS1_21identity_decomposer_tEEEvPT5_SB_PT3_PKSC_PT1_PKSG_PT2_PKSK_T4_iiT6__param_9,
	.param .u32 _ZN3cub18CUB_300001_SM_10006detail10radix_sort29DeviceRadixSortOnesweepKernelINS1_5radix10policy_hubIiiyE10Policy1000ELNS0_9SortOrderE0EiiyiiNS1_21identity_decomposer_tEEEvPT5_SB_PT3_PKSC_PT1_PKSG_PT2_PKSK_T4_iiT6__param_10,
	.param .align 1 .b8 _ZN3cub18CUB_300001_SM_10006detail10radix_sort29DeviceRadixSortOnesweepKernelINS1_5radix10policy_hubIiiyE10Policy1000ELNS0_9SortOrderE0EiiyiiNS1_21identity_decomposer_tEEEvPT5_SB_PT3_PKSC_PT1_PKSG_PT2_PKSK_T4_iiT6__param_11[1]
)
.maxntid 384
{
	.reg .pred 	%p<205>;
	.reg .b32 	%r<2283>;
	.reg .b64 	%rd<457>;
	// demoted variable
	.shared .align 16 .b8 _ZZN3cub18CUB_300001_SM_10006detail10radix_sort29DeviceRadixSortOnesweepKernelINS1_5radix10policy_hubIiiyE10Policy1000ELNS0_9SortOrderE0EiiyiiNS1_21identity_decomposer_tEEEvPT5_SB_PT3_PKSC_PT1_PKSG_PT2_PKSK_T4_iiT6_E1s[28160];
	ld.param.u64 	%rd43, [_ZN3cub18CUB_300001_SM_10006detail10radix_sort29DeviceRadixSortOnesweepKernelINS1_5radix10policy_hubIiiyE10Policy1000ELNS0_9SortOrderE0EiiyiiNS1_21identity_decomposer_tEEEvPT5_SB_PT3_PKSC_PT1_PKSG_PT2_PKSK_T4_iiT6__param_0];
	ld.param.u64 	%rd44, [_ZN3cub18CUB_300001_SM_10006detail10radix_sort29DeviceRadixSortOnesweepKernelINS1_5radix10policy_hubIiiyE10Policy1000ELNS0_9SortOrderE0EiiyiiNS1_21identity_decomposer_tEEEvPT5_SB_PT3_PKSC_PT1_PKSG_PT2_PKSK_T4_iiT6__param_1];
	ld.param.u64 	%rd47, [_ZN3cub18CUB_300001_SM_10006detail10radix_sort29DeviceRadixSortOnesweepKernelINS1_5radix10policy_hubIiiyE10Policy1000ELNS0_9SortOrderE0EiiyiiNS1_21identity_decomposer_tEEEvPT5_SB_PT3_PKSC_PT1_PKSG_PT2_PKSK_T4_iiT6__param_4];
	ld.param.u64 	%rd50, [_ZN3cub18CUB_300001_SM_10006detail10radix_sort29DeviceRadixSortOnesweepKernelINS1_5radix10policy_hubIiiyE10Policy1000ELNS0_9SortOrderE0EiiyiiNS1_21identity_decomposer_tEEEvPT5_SB_PT3_PKSC_PT1_PKSG_PT2_PKSK_T4_iiT6__param_5];
	cvta.to.global.u64 	%rd1, %rd47;
	cvta.to.global.u64 	%rd2, %rd43;
	cvta.to.global.u64 	%rd3, %rd50;
	mov.u32 	%r1, %tid.x;
	// begin inline asm
	mov.u32 %r443, %laneid;
	// end inline asm
	setp.ne.s32 	%p1, %r1, 0;
	@%p1 bra 	$L__BB7_2;
	cvta.to.global.u64 	%rd51, %rd44;
	atom.global.add.u32 	%r444, [%rd51], 1;
	st.shared.u32 	[_ZZN3cub18CUB_300001_SM_10006detail10radix_sort29DeviceRadixSortOnesweepKernelINS1_5radix10policy_hubIiiyE10Policy1000ELNS0_9SortOrderE0EiiyiiNS1_21identity_decomposer_tEEEvPT5_SB_PT3_PKSC_PT1_PKSG_PT2_PKSK_T4_iiT6_E1s+26112], %r444;
$L__BB7_2:
	ld.param.u32 	%r2078, [_ZN3cub18CUB_300001_SM_10006detail10radix_sort29DeviceRadixSortOnesweepKernelINS1_5radix10policy_hubIiiyE10Policy1000ELNS0_9SortOrderE0EiiyiiNS1_21identity_decomposer_tEEEvPT5_SB_PT3_PKSC_PT1_PKSG_PT2_PKSK_T4_iiT6__param_8];
	bar.sync 	0;
	ld.shared.u32 	%r3, [_ZZN3cub18CUB_300001_SM_10006detail10radix_sort29DeviceRadixSortOnesweepKernelINS1_5radix10policy_hubIiiyE10Policy1000ELNS0_9SortOrderE0EiiyiiNS1_21identity_decomposer_tEEEvPT5_SB_PT3_PKSC_PT1_PKSG_PT2_PKSK_T4_iiT6_E1s+26112];
	mul.lo.s32 	%r445, %r3, 6528;
	add.s32 	%r4, %r445, 6528;
	setp.gt.s32 	%p2, %r4, %r2078;
	cvt.s64.s32 	%rd4, %r445;
	@%p2 bra 	$L__BB7_4;
	and.b32  	%r446, %r1, 31;
	and.b32  	%r447, %r1, 992;
	mul.lo.s32 	%r448, %r447, 17;
	or.b32  	%r449, %r448, %r446;
	cvt.u64.u32 	%rd52, %r449;
	add.s64 	%rd53, %rd52, %rd4;
	shl.b64 	%rd54, %rd53, 2;
	add.s64 	%rd55, %rd3, %rd54;
	ld.global.u32 	%r2165, [%rd55];
	ld.global.u32 	%r2164, [%rd55+128];
	ld.global.u32 	%r2163, [%rd55+256];
	ld.global.u32 	%r2162, [%rd55+384];
	ld.global.u32 	%r2161, [%rd55+512];
	ld.global.u32 	%r2160, [%rd55+640];
	ld.global.u32 	%r2159, [%rd55+768];
	ld.global.u32 	%r2158, [%rd55+896];
	ld.global.u32 	%r2157, [%rd55+1024];
	ld.global.u32 	%r2156, [%rd55+1152];
	ld.global.u32 	%r2155, [%rd55+1280];
	ld.global.u32 	%r2154, [%rd55+1408];
	ld.global.u32 	%r2153, [%rd55+1536];
	ld.global.u32 	%r2152, [%rd55+1664];
	ld.global.u32 	%r2151, [%rd55+1792];
	ld.global.u32 	%r2150, [%rd55+1920];
	ld.global.u32 	%r2149, [%rd55+2048];
	bra.uni 	$L__BB7_38;
$L__BB7_4:
	ld.param.u32 	%r2079, [_ZN3cub18CUB_300001_SM_10006detail10radix_sort29DeviceRadixSortOnesweepKernelINS1_5radix10policy_hubIiiyE10Policy1000ELNS0_9SortOrderE0EiiyiiNS1_21identity_decomposer_tEEEvPT5_SB_PT3_PKSC_PT1_PKSG_PT2_PKSK_T4_iiT6__param_8];
	cvt.u32.u64 	%r451, %rd4;
	sub.s32 	%r22, %r2079, %r451;
	and.b32  	%r452, %r1, 31;
	and.b32  	%r453, %r1, 992;
	mul.lo.s32 	%r454, %r453, 17;
	or.b32  	%r23, %r454, %r452;
	setp.ge.s32 	%p3, %r23, %r22;
	cvt.u64.u32 	%rd56, %r23;
	add.s64 	%rd57, %rd56, %rd4;
	shl.b64 	%rd58, %rd57, 2;
	add.s64 	%rd5, %rd3, %rd58;
	mov.b32 	%r2165, 2147483647;
	@%p3 bra 	$L__BB7_6;
	ld.global.u32 	%r2165, [%rd5];
$L__BB7_6:
	add.s32 	%r456, %r23, 32;
	setp.ge.s32 	%p4, %r456, %r22;
	mov.b32 	%r2164, 2147483647;
	@%p4 bra 	$L__BB7_8;
	ld.global.u32 	%r2164, [%rd5+128];
$L__BB7_8:
	add.s32 	%r458, %r23, 64;
	setp.ge.s32 	%p5, %r458, %r22;
	mov.b32 	%r2163, 2147483647;
	@%p5 bra 	$L__BB7_10;
	ld.global.u32 	%r2163, [%rd5+256];
$L__BB7_10:
	add.s32 	%r460, %r23, 96;
	setp.ge.s32 	%p6, %r460, %r22;
	mov.b32 	%r2162, 2147483647;
	@%p6 bra 	$L__BB7_12;
	ld.global.u32 	%r2162, [%rd5+384];
$L__BB7_12:
	add.s32 	%r462, %r23, 128;
	setp.ge.s32 	%p7, %r462, %r22;
	mov.b32 	%r2161, 2147483647;
	@%p7 bra 	$L__BB7_14;
	ld.global.u32 	%r2161, [%rd5+512];
$L__BB7_14:
	add.s32 	%r464, %r23, 160;
	setp.ge.s32 	%p8, %r464, %r22;
	mov.b32 	%r2160, 2147483647;
	@%p8 bra 	$L__BB7_16;
	ld.global.u32 	%r2160, [%rd5+640];
$L__BB7_16:
	add.s32 	%r466, %r23, 192;
	setp.ge.s32 	%p9, %r466, %r22;
	mov.b32 	%r2159, 2147483647;
	@%p9 bra 	$L__BB7_18;
	ld.global.u32 	%r2159, [%rd5+768];
$L__BB7_18:
	add.s32 	%r468, %r23, 224;
	setp.ge.s32 	%p10, %r468, %r22;
	mov.b32 	%r2158, 2147483647;
	@%p10 bra 	$L__BB7_20;
	ld.global.u32 	%r2158, [%rd5+896];
$L__BB7_20:
	add.s32 	%r470, %r23, 256;
	setp.ge.s32 	%p11, %r470, %r22;
	mov.b32 	%r2157, 2147483647;
	@%p11 bra 	$L__BB7_22;
	ld.global.u32 	%r2157, [%rd5+1024];
$L__BB7_22:
	add.s32 	%r472, %r23, 288;
	setp.ge.s32 	%p12, %r472, %r22;
	mov.b32 	%r2156, 2147483647;
	@%p12 bra 	$L__BB7_24;
	ld.global.u32 	%r2156, [%rd5+1152];
$L__BB7_24:
	add.s32 	%r474, %r23, 320;
	setp.ge.s32 	%p13, %r474, %r22;
	mov.b32 	%r2155, 2147483647;
	@%p13 bra 	$L__BB7_26;
	ld.global.u32 	%r2155, [%rd5+1280];
$L__BB7_26:
	add.s32 	%r476, %r23, 352;
	setp.ge.s32 	%p14, %r476, %r22;
	mov.b32 	%r2154, 2147483647;
	@%p14 bra 	$L__BB7_28;
	ld.global.u32 	%r2154, [%rd5+1408];
$L__BB7_28:
	add.s32 	%r478, %r23, 384;
	setp.ge.s32 	%p15, %r478, %r22;
	mov.b32 	%r2153, 2147483647;
	@%p15 bra 	$L__BB7_30;
	ld.global.u32 	%r2153, [%rd5+1536];
$L__BB7_30:
	add.s32 	%r480, %r23, 416;
	setp.ge.s32 	%p16, %r480, %r22;
	mov.b32 	%r2152, 2147483647;
	@%p16 bra 	$L__BB7_32;
	ld.global.u32 	%r2152, [%rd5+1664];
$L__BB7_32:
	add.s32 	%r482, %r23, 448;
	setp.ge.s32 	%p17, %r482, %r22;
	mov.b32 	%r2151, 2147483647;
	@%p17 bra 	$L__BB7_34;
	ld.global.u32 	%r2151, [%rd5+1792];
$L__BB7_34:
	add.s32 	%r484, %r23, 480;
	setp.ge.s32 	%p18, %r484, %r22;
	mov.b32 	%r2150, 2147483647;
	@%p18 bra 	$L__BB7_36;
	ld.global.u32 	%r2150, [%rd5+1920];
$L__BB7_36:
	add.s32 	%r486, %r23, 512;
	setp.ge.s32 	%p19, %r486, %r22;
	mov.b32 	%r2149, 2147483647;
	@%p19 bra 	$L__BB7_38;
	ld.global.u32 	%r2149, [%rd5+2048];
$L__BB7_38:
	ld.param.u32 	%r2131, [_ZN3cub18CUB_300001_SM_10006detail10radix_sort29DeviceRadixSortOnesweepKernelINS1_5radix10policy_hubIiiyE10Policy1000ELNS0_9SortOrderE0EiiyiiNS1_21identity_decomposer_tEEEvPT5_SB_PT3_PKSC_PT1_PKSG_PT2_PKSK_T4_iiT6__param_10];
	mov.b32 	%r487, -1;
	shl.b32 	%r488, %r487, %r2131;
	not.b32 	%r74, %r488;
	shr.u32 	%r75, %r1, 5;
	shl.b32 	%r489, %r75, 10;
	mov.u32 	%r490, _ZZN3cub18CUB_300001_SM_10006detail10radix_sort29DeviceRadixSortOnesweepKernelINS1_5radix10policy_hubIiiyE10Policy1000ELNS0_9SortOrderE0EiiyiiNS1_21identity_decomposer_tEEEvPT5_SB_PT3_PKSC_PT1_PKSG_PT2_PKSK_T4_iiT6_E1s;
	add.s32 	%r76, %r490, %r489;
	setp.gt.s32 	%p20, %r443, 255;
	@%p20 bra 	$L__BB7_51;
	max.s32 	%r491, %r443, 224;
	sub.s32 	%r492, %r491, %r443;
	add.s32 	%r493, %r492, 31;
	shr.u32 	%r494, %r493, 5;
	add.s32 	%r77, %r494, 1;
	and.b32  	%r78, %r77, 15;
	setp.lt.u32 	%p21, %r493, 480;
	mov.u32 	%r2169, %r443;
	@%p21 bra 	$L__BB7_42;
	and.b32  	%r495, %r77, 268435440;
	neg.s32 	%r2167, %r495;
	shl.b32 	%r497, %r443, 2;
	add.s32 	%r498, %r489, %r497;
	add.s32 	%r500, %r498, %r490;
	add.s32 	%r2166, %r500, 1024;
	mov.u32 	%r2169, %r443;
$L__BB7_41:
	.pragma "nounroll";
	mov.b32 	%r501, 0;
	st.shared.u32 	[%r2166+-1024], %r501;
	st.shared.u32 	[%r2166+-896], %r501;
	st.shared.u32 	[%r2166+-768], %r501;
	st.shared.u32 	[%r2166+-640], %r501;
	st.shared.u32 	[%r2166+-512], %r501;
	st.shared.u32 	[%r2166+-384], %r501;
	st.shared.u32 	[%r2166+-256], %r501;
	st.shared.u32 	[%r2166+-128], %r501;
	st.shared.u32 	[%r2166], %r501;
	st.shared.u32 	[%r2166+128], %r501;
	st.shared.u32 	[%r2166+256], %r501;
	st.shared.u32 	[%r2166+384], %r501;
	st.shared.u32 	[%r2166+512], %r501;
	st.shared.u32 	[%r2166+640], %r501;
	st.shared.u32 	[%r2166+768], %r501;
	st.shared.u32 	[%r2166+896], %r501;
	add.s32 	%r2169, %r2169, 512;
	add.s32 	%r2167, %r2167, 16;
	add.s32 	%r2166, %r2166, 2048;
	setp.ne.s32 	%p22, %r2167, 0;
	@%p22 bra 	$L__BB7_41;
$L__BB7_42:
	setp.eq.s32 	%p23, %r78, 0;
	@%p23 bra 	$L__BB7_51;
	and.b32  	%r88, %r77, 7;
	setp.lt.u32 	%p24, %r78, 8;
	@%p24 bra 	$L__BB7_45;
	shl.b32 	%r502, %r2169, 2;
	add.s32 	%r503, %r76, %r502;
	mov.b32 	%r504, 0;
	st.shared.u32 	[%r503], %r504;
	st.shared.u32 	[%r503+128], %r504;
	st.shared.u32 	[%r503+256], %r504;
	st.shared.u32 	[%r503+384], %r504;
	st.shared.u32 	[%r503+512], %r504;
	st.shared.u32 	[%r503+640], %r504;
	st.shared.u32 	[%r503+768], %r504;
	st.shared.u32 	[%r503+896], %r504;
	add.s32 	%r2169, %r2169, 256;
$L__BB7_45:
	setp.eq.s32 	%p25, %r88, 0;
	@%p25 bra 	$L__BB7_51;
	and.b32  	%r91, %r77, 3;
	setp.lt.u32 	%p26, %r88, 4;
	@%p26 bra 	$L__BB7_48;
	shl.b32 	%r505, %r2169, 2;
	add.s32 	%r506, %r76, %r505;
	mov.b32 	%r507, 0;
	st.shared.u32 	[%r506], %r507;
	st.shared.u32 	[%r506+128], %r507;
	st.shared.u32 	[%r506+256], %r507;
	st.shared.u32 	[%r506+384], %r507;
	add.s32 	%r2169, %r2169, 128;
$L__BB7_48:
	setp.eq.s32 	%p27, %r91, 0;
	@%p27 bra 	$L__BB7_51;
	shl.b32 	%r509, %r2169, 2;
	add.s32 	%r510, %r489, %r509;
	add.s32 	%r2173, %r490, %r510;
	neg.s32 	%r2172, %r91;
$L__BB7_50:
	.pragma "nounroll";
	mov.b32 	%r512, 0;
	st.shared.u32 	[%r2173], %r512;
	add.s32 	%r2173, %r2173, 128;
	add.s32 	%r2172, %r2172, 1;
	setp.ne.s32 	%p28, %r2172, 0;
	@%p28 bra 	$L__BB7_50;
$L__BB7_51:
	ld.param.u32 	%r2094, [_ZN3cub18CUB_300001_SM_10006detail10radix_sort29DeviceRadixSortOnesweepKernelINS1_5radix10policy_hubIiiyE10Policy1000ELNS0_9SortOrderE0EiiyiiNS1_21identity_decomposer_tEEEvPT5_SB_PT3_PKSC_PT1_PKSG_PT2_PKSK_T4_iiT6__param_9];
	bar.warp.sync 	-1;
	xor.b32  	%r514, %r2165, -2147483648;
	shr.u32 	%r515, %r514, %r2094;
	and.b32  	%r100, %r515, %r74;
	shl.b32 	%r516, %r100, 2;
	add.s32 	%r517, %r76, %r516;
	atom.shared.add.u32 	%r518, [%r517], 1;
	xor.b32  	%r2227, %r2164, -2147483648;
	shr.u32 	%r520, %r2227, %r2094;
	and.b32  	%r521, %r520, %r74;
	shl.b32 	%r522, %r521, 2;
	add.s32 	%r523, %r76, %r522;
	atom.shared.add.u32 	%r524, [%r523], 1;
	xor.b32  	%r2226, %r2163, -2147483648;
	shr.u32 	%r526, %r2226, %r2094;
	and.b32  	%r527, %r526, %r74;
	shl.b32 	%r528, %r527, 2;
	add.s32 	%r529, %r76, %r528;
	atom.shared.add.u32 	%r530, [%r529], 1;
	xor.b32  	%r2225, %r2162, -2147483648;
	shr.u32 	%r532, %r2225, %r2094;
	and.b32  	%r533, %r532, %r74;
	shl.b32 	%r534, %r533, 2;
	add.s32 	%r535, %r76, %r534;
	atom.shared.add.u32 	%r536, [%r535], 1;
	xor.b32  	%r537, %r2161, -2147483648;
	shr.u32 	%r538, %r537, %r2094;
	and.b32  	%r539, %r538, %r74;
	shl.b32 	%r540, %r539, 2;
	add.s32 	%r541, %r76, %r540;
	atom.shared.add.u32 	%r542, [%r541], 1;
	xor.b32  	%r543, %r2160, -2147483648;
	shr.u32 	%r544, %r543, %r2094;
	and.b32  	%r545, %r544, %r74;
	shl.b32 	%r546, %r545, 2;
	add.s32 	%r547, %r76, %r546;
	atom.shared.add.u32 	%r548, [%r547], 1;
	xor.b32  	%r549, %r2159, -2147483648;
	shr.u32 	%r550, %r549, %r2094;
	and.b32  	%r551, %r550, %r74;
	shl.b32 	%r552, %r551, 2;
	add.s32 	%r553, %r76, %r552;
	atom.shared.add.u32 	%r554, [%r553], 1;
	xor.b32  	%r555, %r2158, -2147483648;
	shr.u32 	%r556, %r555, %r2094;
	and.b32  	%r557, %r556, %r74;
	shl.b32 	%r558, %r557, 2;
	add.s32 	%r559, %r76, %r558;
	atom.shared.add.u32 	%r560, [%r559], 1;
	xor.b32  	%r561, %r2157, -2147483648;
	shr.u32 	%r562, %r561, %r2094;
	and.b32  	%r563, %r562, %r74;
	shl.b32 	%r564, %r563, 2;
	add.s32 	%r565, %r76, %r564;
	atom.shared.add.u32 	%r566, [%r565], 1;
	xor.b32  	%r567, %r2156, -2147483648;
	shr.u32 	%r568, %r567, %r2094;
	and.b32  	%r569, %r568, %r74;
	shl.b32 	%r570, %r569, 2;
	add.s32 	%r571, %r76, %r570;
	atom.shared.add.u32 	%r572, [%r571], 1;
	xor.b32  	%r573, %r2155, -2147483648;
	shr.u32 	%r574, %r573, %r2094;
	and.b32  	%r575, %r574, %r74;
	shl.b32 	%r576, %r575, 2;
	add.s32 	%r577, %r76, %r576;
	atom.shared.add.u32 	%r578, [%r577], 1;
	xor.b32  	%r579, %r2154, -2147483648;
	shr.u32 	%r580, %r579, %r2094;
	and.b32  	%r581, %r580, %r74;
	shl.b32 	%r582, %r581, 2;
	add.s32 	%r583, %r76, %r582;
	atom.shared.add.u32 	%r584, [%r583], 1;
	xor.b32  	%r585, %r2153, -2147483648;
	shr.u32 	%r586, %r585, %r2094;
	and.b32  	%r587, %r586, %r74;
	shl.b32 	%r588, %r587, 2;
	add.s32 	%r589, %r76, %r588;
	atom.shared.add.u32 	%r590, [%r589], 1;
	xor.b32  	%r591, %r2152, -2147483648;
	shr.u32 	%r592, %r591, %r2094;
	and.b32  	%r593, %r592, %r74;
	shl.b32 	%r594, %r593, 2;
	add.s32 	%r595, %r76, %r594;
	atom.shared.add.u32 	%r596, [%r595], 1;
	xor.b32  	%r597, %r2151, -2147483648;
	shr.u32 	%r598, %r597, %r2094;
	and.b32  	%r599, %r598, %r74;
	shl.b32 	%r600, %r599, 2;
	add.s32 	%r601, %r76, %r600;
	atom.shared.add.u32 	%r602, [%r601], 1;
	xor.b32  	%r603, %r2150, -2147483648;
	shr.u32 	%r604, %r603, %r2094;
	and.b32  	%r605, %r604, %r74;
	shl.b32 	%r606, %r605, 2;
	add.s32 	%r607, %r76, %r606;
	atom.shared.add.u32 	%r608, [%r607], 1;
	xor.b32  	%r2212, %r2149, -2147483648;
	shr.u32 	%r610, %r2212, %r2094;
	and.b32  	%r611, %r610, %r74;
	shl.b32 	%r612, %r611, 2;
	add.s32 	%r613, %r76, %r612;
	atom.shared.add.u32 	%r614, [%r613], 1;
	bar.sync 	0;
	setp.gt.u32 	%p29, %r1, 255;
	shl.b32 	%r615, %r1, 2;
	add.s32 	%r101, %r490, %r615;
	mov.b32 	%r2174, 0;
	@%p29 bra 	$L__BB7_53;
	ld.shared.u32 	%r617, [%r101];
	mov.b32 	%r618, 0;
	st.shared.u32 	[%r101], %r618;
	ld.shared.u32 	%r619, [%r101+1024];
	st.shared.u32 	[%r101+1024], %r617;
	add.s32 	%r620, %r619, %r617;
	ld.shared.u32 	%r621, [%r101+2048];
	st.shared.u32 	[%r101+2048], %r620;
	add.s32 	%r622, %r621, %r620;
	ld.shared.u32 	%r623, [%r101+3072];
	st.shared.u32 	[%r101+3072], %r622;
	add.s32 	%r624, %r623, %r622;
	ld.shared.u32 	%r625, [%r101+4096];
	st.shared.u32 	[%r101+4096], %r624;
	add.s32 	%r626, %r625, %r624;
	ld.shared.u32 	%r627, [%r101+5120];
	st.shared.u32 	[%r101+5120], %r626;
	add.s32 	%r628, %r627, %r626;
	ld.shared.u32 	%r629, [%r101+6144];
	st.shared.u32 	[%r101+6144], %r628;
	add.s32 	%r630, %r629, %r628;
	ld.shared.u32 	%r631, [%r101+7168];
	st.shared.u32 	[%r101+7168], %r630;
	add.s32 	%r632, %r631, %r630;
	ld.shared.u32 	%r633, [%r101+8192];
	st.shared.u32 	[%r101+8192], %r632;
	add.s32 	%r634, %r633, %r632;
	ld.shared.u32 	%r635, [%r101+9216];
	st.shared.u32 	[%r101+9216], %r634;
	add.s32 	%r636, %r635, %r634;
	ld.shared.u32 	%r637, [%r101+10240];
	st.shared.u32 	[%r101+10240], %r636;
	add.s32 	%r638, %r637, %r636;
	ld.shared.u32 	%r639, [%r101+11264];
	st.shared.u32 	[%r101+11264], %r638;
	add.s32 	%r2174, %r639, %r638;
$L__BB7_53:
	setp.gt.u32 	%p30, %r1, 255;
	shl.b32 	%r640, %r3, 8;
	add.s32 	%r641, %r640, %r1;
	mul.wide.s32 	%rd59, %r641, 4;
	add.s64 	%rd6, %rd2, %rd59;
	@%p30 bra 	$L__BB7_55;
	or.b32  	%r642, %r2174, 1073741824;
	st.volatile.global.u32 	[%rd6], %r642;
$L__BB7_55:
	ld.param.u64 	%rd442, [_ZN3cub18CUB_300001_SM_10006detail10radix_sort29DeviceRadixSortOnesweepKernelINS1_5radix10policy_hubIiiyE10Policy1000ELNS0_9SortOrderE0EiiyiiNS1_21identity_decomposer_tEEEvPT5_SB_PT3_PKSC_PT1_PKSG_PT2_PKSK_T4_iiT6__param_7];
	xor.b32  	%r2223, %r2160, -2147483648;
	xor.b32  	%r2224, %r2161, -2147483648;
	xor.b32  	%r2222, %r2159, -2147483648;
	xor.b32  	%r2221, %r2158, -2147483648;
	xor.b32  	%r2228, %r2165, -2147483648;
	xor.b32  	%r2218, %r2155, -2147483648;
	xor.b32  	%r2220, %r2157, -2147483648;
	xor.b32  	%r2217, %r2154, -2147483648;
	xor.b32  	%r2219, %r2156, -2147483648;
	xor.b32  	%r2215, %r2152, -2147483648;
	xor.b32  	%r2216, %r2153, -2147483648;
	xor.b32  	%r2213, %r2150, -2147483648;
	xor.b32  	%r2214, %r2151, -2147483648;
	setp.lt.u32 	%p31, %r1, 256;
	setp.eq.s32 	%p32, %r2174, 6528;
	and.pred  	%p33, %p31, %p32;
	selp.u32 	%r643, 1, 0, %p33;
	{ 
	.reg .pred 	%p1; 
	.reg .pred 	%p2; 
	setp.ne.u32 	%p1, %r643, 0; 
	bar.red.or.pred 	%p2, 0, %p1; 
	selp.u32 	%r644, 1, 0, %p2; 
	}
	setp.eq.s32 	%p34, %r644, 0;
	and.b32  	%r645, %r1, 992;
	and.b32  	%r646, %r1, 31;
	mul.lo.s32 	%r647, %r645, 17;
	or.b32  	%r648, %r647, %r646;
	cvt.u64.u32 	%rd7, %r648;
	mul.lo.s32 	%r649, %r3, 6528;
	cvt.s64.s32 	%rd60, %r649;
	add.s64 	%rd61, %rd7, %rd60;
	cvta.to.global.u64 	%rd62, %rd442;
	shl.b64 	%rd63, %rd61, 2;
	add.s64 	%rd8, %rd62, %rd63;
	cvt.u64.u32 	%rd9, %r1;
	@%p34 bra 	$L__BB7_175;
	setp.gt.u32 	%p35, %r1, 255;
	shl.b32 	%r650, %r1, 3;
	mov.u32 	%r651, _ZZN3cub18CUB_300001_SM_10006detail10radix_sort29DeviceRadixSortOnesweepKernelINS1_5radix10policy_hubIiiyE10Policy1000ELNS0_9SortOrderE0EiiyiiNS1_21identity_decomposer_tEEEvPT5_SB_PT3_PKSC_PT1_PKSG_PT2_PKSK_T4_iiT6_E1s;
	add.s32 	%r652, %r651, %r650;
	add.s32 	%r121, %r652, 26112;
	@%p35 bra 	$L__BB7_64;
	ld.param.u64 	%rd436, [_ZN3cub18CUB_300001_SM_10006detail10radix_sort29DeviceRadixSortOnesweepKernelINS1_5radix10policy_hubIiiyE10Policy1000ELNS0_9SortOrderE0EiiyiiNS1_21identity_decomposer_tEEEvPT5_SB_PT3_PKSC_PT1_PKSG_PT2_PKSK_T4_iiT6__param_3];
	cvta.to.global.u64 	%rd64, %rd436;
	shl.b64 	%rd65, %rd9, 3;
	add.s64 	%rd66, %rd64, %rd65;
	ld.global.u64 	%rd67, [%rd66];
	setp.gt.u32 	%p36, %r1, %r100;
	selp.b64 	%rd68, 6528, 0, %p36;
	sub.s64 	%rd455, %rd67, %rd68;
	st.shared.u64 	[%r121], %rd455;
	setp.lt.s32 	%p37, %r3, 1;
	mov.u32 	%r2178, %r2174;
	@%p37 bra 	$L__BB7_63;
	mov.b32 	%r2176, -1;
	mov.u32 	%r2175, %r3;
	mov.u32 	%r2178, %r2174;
$L__BB7_59:
	ld.param.u64 	%rd429, [_ZN3cub18CUB_300001_SM_10006detail10radix_sort29DeviceRadixSortOnesweepKernelINS1_5radix10policy_hubIiiyE10Policy1000ELNS0_9SortOrderE0EiiyiiNS1_21identity_decomposer_tEEEvPT5_SB_PT3_PKSC_PT1_PKSG_PT2_PKSK_T4_iiT6__param_0];
	add.s32 	%r125, %r2175, -1;
	shl.b32 	%r654, %r125, 8;
	add.s32 	%r655, %r654, %r1;
	cvta.to.global.u64 	%rd69, %rd429;
	mul.wide.s32 	%rd70, %r655, 4;
	add.s64 	%rd11, %rd69, %rd70;
$L__BB7_60:
	membar.cta;
	ld.volatile.global.u32 	%r126, [%rd11];
	setp.eq.s32 	%p38, %r126, 0;
	@%p38 bra 	$L__BB7_60;
	and.b32  	%r656, %r126, 1073741823;
	add.s32 	%r2178, %r656, %r2178;
	setp.gt.s32 	%p39, %r126, -1;
	vote.sync.ballot.b32 	%r2176, %p39, %r2176;
	setp.gt.u32 	%p41, %r2175, 1;
	and.pred  	%p42, %p39, %p41;
	mov.u32 	%r2175, %r125;
	@%p42 bra 	$L__BB7_59;
	ld.shared.u64 	%rd455, [%r121];
$L__BB7_63:
	or.b32  	%r657, %r2178, -2147483648;
	st.volatile.global.u32 	[%rd6], %r657;
	sub.s32 	%r658, %r2178, %r2174;
	cvt.s64.s32 	%rd71, %r658;
	add.s64 	%rd72, %rd455, %rd71;
	st.shared.u64 	[%r121], %rd72;
$L__BB7_64:
	ld.param.u32 	%r2080, [_ZN3cub18CUB_300001_SM_10006detail10radix_sort29DeviceRadixSortOnesweepKernelINS1_5radix10policy_hubIiiyE10Policy1000ELNS0_9SortOrderE0EiiyiiNS1_21identity_decomposer_tEEEvPT5_SB_PT3_PKSC_PT1_PKSG_PT2_PKSK_T4_iiT6__param_8];
	ld.param.u64 	%rd432, [_ZN3cub18CUB_300001_SM_10006detail10radix_sort29DeviceRadixSortOnesweepKernelINS1_5radix10policy_hubIiiyE10Policy1000ELNS0_9SortOrderE0EiiyiiNS1_21identity_decomposer_tEEEvPT5_SB_PT3_PKSC_PT1_PKSG_PT2_PKSK_T4_iiT6__param_2];
	setp.gt.u32 	%p43, %r1, 255;
	setp.lt.s32 	%p44, %r4, %r2080;
	setp.eq.s64 	%p45, %rd432, 0;
	or.pred  	%p46, %p45, %p44;
	or.pred  	%p47, %p43, %p46;
	@%p47 bra 	$L__BB7_66;
	ld.param.u64 	%rd433, [_ZN3cub18CUB_300001_SM_10006detail10radix_sort29DeviceRadixSortOnesweepKernelINS1_5radix10policy_hubIiiyE10Policy1000ELNS0_9SortOrderE0EiiyiiNS1_21identity_decomposer_tEEEvPT5_SB_PT3_PKSC_PT1_PKSG_PT2_PKSK_T4_iiT6__param_2];
	ld.shared.u64 	%rd73, [%r121];
	setp.gt.u32 	%p48, %r1, %r100;
	selp.b64 	%rd74, 6528, 0, %p48;
	cvt.s64.s32 	%rd75, %r2174;
	add.s64 	%rd76, %rd74, %rd75;
	add.s64 	%rd77, %rd76, %rd73;
	cvta.to.global.u64 	%rd78, %rd433;
	shl.b64 	%rd79, %rd9, 3;
	add.s64 	%rd80, %rd78, %rd79;
	st.global.u64 	[%rd80], %rd77;
$L__BB7_66:
	ld.param.u32 	%r2081, [_ZN3cub18CUB_300001_SM_10006detail10radix_sort29DeviceRadixSortOnesweepKernelINS1_5radix10policy_hubIiiyE10Policy1000ELNS0_9SortOrderE0EiiyiiNS1_21identity_decomposer_tEEEvPT5_SB_PT3_PKSC_PT1_PKSG_PT2_PKSK_T4_iiT6__param_8];
	setp.gt.s32 	%p49, %r4, %r2081;
	bar.sync 	0;
	shl.b32 	%r659, %r100, 3;
	add.s32 	%r661, %r651, %r659;
	ld.shared.u64 	%rd14, [%r661+26112];
	@%p49 bra 	$L__BB7_68;
	add.s64 	%rd81, %rd14, %rd7;
	shl.b64 	%rd82, %rd81, 2;
	add.s64 	%rd83, %rd1, %rd82;
	st.global.u32 	[%rd83], %r2165;
	st.global.u32 	[%rd83+128], %r2164;
	st.global.u32 	[%rd83+256], %r2163;
	st.global.u32 	[%rd83+384], %r2162;
	st.global.u32 	[%rd83+512], %r2161;
	st.global.u32 	[%rd83+640], %r2160;
	st.global.u32 	[%rd83+768], %r2159;
	st.global.u32 	[%rd83+896], %r2158;
	st.global.u32 	[%rd83+1024], %r2157;
	st.global.u32 	[%rd83+1152], %r2156;
	st.global.u32 	[%rd83+1280], %r2155;
	st.global.u32 	[%rd83+1408], %r2154;
	st.global.u32 	[%rd83+1536], %r2153;
	st.global.u32 	[%rd83+1664], %r2152;
	st.global.u32 	[%rd83+1792], %r2151;
	st.global.u32 	[%rd83+1920], %r2150;
	st.global.u32 	[%rd83+2048], %r2149;
	bra.uni 	$L__BB7_102;
$L__BB7_68:
	ld.param.u32 	%r2082, [_ZN3cub18CUB_300001_SM_10006detail10radix_sort29DeviceRadixSortOnesweepKernelINS1_5radix10policy_hubIiiyE10Policy1000ELNS0_9SortOrderE0EiiyiiNS1_21identity_decomposer_tEEEvPT5_SB_PT3_PKSC_PT1_PKSG_PT2_PKSK_T4_iiT6__param_8];
	cvt.u32.u64 	%r662, %rd7;
	mad.lo.s32 	%r130, %r3, -6528, %r2082;
	setp.ge.s32 	%p50, %r662, %r130;
	add.s64 	%rd84, %rd14, %rd7;
	shl.b64 	%rd85, %rd84, 2;
	add.s64 	%rd15, %rd1, %rd85;
	@%p50 bra 	$L__BB7_70;
	st.global.u32 	[%rd15], %r2165;
$L__BB7_70:
	add.s32 	%r664, %r662, 32;
	setp.ge.s32 	%p51, %r664, %r130;
	@%p51 bra 	$L__BB7_72;
	st.global.u32 	[%rd15+128], %r2164;
$L__BB7_72:
	add.s32 	%r666, %r662, 64;
	setp.ge.s32 	%p52, %r666, %r130;
	@%p52 bra 	$L__BB7_74;
	st.global.u32 	[%rd15+256], %r2163;
$L__BB7_74:
	add.s32 	%r668, %r662, 96;
	setp.ge.s32 	%p53, %r668, %r130;
	@%p53 bra 	$L__BB7_76;
	st.global.u32 	[%rd15+384], %r2162;
$L__BB7_76:
	add.s32 	%r670, %r662, 128;
	setp.ge.s32 	%p54, %r670, %r130;
	@%p54 bra 	$L__BB7_78;
	st.global.u32 	[%rd15+512], %r2161;
$L__BB7_78:
	add.s32 	%r672, %r662, 160;
	setp.ge.s32 	%p55, %r672, %r130;
	@%p55 bra 	$L__BB7_80;
	st.global.u32 	[%rd15+640], %r2160;
$L__BB7_80:
	add.s32 	%r674, %r662, 192;
	setp.ge.s32 	%p56, %r674, %r130;
	@%p56 bra 	$L__BB7_82;
	st.global.u32 	[%rd15+768], %r2159;
$L__BB7_82:
	add.s32 	%r676, %r662, 224;
	setp.ge.s32 	%p57, %r676, %r130;
	@%p57 bra 	$L__BB7_84;
	st.global.u32 	[%rd15+896], %r2158;
$L__BB7_84:
	add.s32 	%r678, %r662, 256;
	setp.ge.s32 	%p58, %r678, %r130;
	@%p58 bra 	$L__BB7_86;
	st.global.u32 	[%rd15+1024], %r2157;
$L__BB7_86:
	add.s32 	%r680, %r662, 288;
	setp.ge.s32 	%p59, %r680, %r130;
	@%p59 bra 	$L__BB7_88;
	st.global.u32 	[%rd15+1152], %r2156;
$L__BB7_88:
	add.s32 	%r682, %r662, 320;
	setp.ge.s32 	%p60, %r682, %r130;
	@%p60 bra 	$L__BB7_90;
	st.global.u32 	[%rd15+1280], %r2155;
$L__BB7_90:
	add.s32 	%r684, %r662, 352;
	setp.ge.s32 	%p61, %r684, %r130;
	@%p61 bra 	$L__BB7_92;
	st.global.u32 	[%rd15+1408], %r2154;
$L__BB7_92:
	add.s32 	%r686, %r662, 384;
	setp.ge.s32 	%p62, %r686, %r130;
	@%p62 bra 	$L__BB7_94;
	st.global.u32 	[%rd15+1536], %r2153;
$L__BB7_94:
	add.s32 	%r688, %r662, 416;
	setp.ge.s32 	%p63, %r688, %r130;
	@%p63 bra 	$L__BB7_96;
	st.global.u32 	[%rd15+1664], %r2152;
$L__BB7_96:
	add.s32 	%r690, %r662, 448;
	setp.ge.s32 	%p64, %r690, %r130;
	@%p64 bra 	$L__BB7_98;
	st.global.u32 	[%rd15+1792], %r2151;
$L__BB7_98:
	add.s32 	%r692, %r662, 480;
	setp.ge.s32 	%p65, %r692, %r130;
	@%p65 bra 	$L__BB7_100;
	st.global.u32 	[%rd15+1920], %r2150;
$L__BB7_100:
	add.s32 	%r694, %r662, 512;
	setp.ge.s32 	%p66, %r694, %r130;
	@%p66 bra 	$L__BB7_102;
	st.global.u32 	[%rd15+2048], %r2149;
$L__BB7_102:
	ld.param.u32 	%r2083, [_ZN3cub18CUB_300001_SM_10006detail10radix_sort29DeviceRadixSortOnesweepKernelINS1_5radix10policy_hubIiiyE10Policy1000ELNS0_9SortOrderE0EiiyiiNS1_21identity_decomposer_tEEEvPT5_SB_PT3_PKSC_PT1_PKSG_PT2_PKSK_T4_iiT6__param_8];
	setp.gt.s32 	%p67, %r4, %r2083;
	@%p67 bra 	$L__BB7_104;
	ld.global.u32 	%r2211, [%rd8];
	ld.global.u32 	%r2210, [%rd8+128];
	ld.global.u32 	%r2209, [%rd8+256];
	ld.global.u32 	%r2208, [%rd8+384];
	ld.global.u32 	%r2207, [%rd8+512];
	ld.global.u32 	%r2206, [%rd8+640];
	ld.global.u32 	%r2205, [%rd8+768];
	ld.global.u32 	%r2204, [%rd8+896];
	ld.global.u32 	%r2203, [%rd8+1024];
	ld.global.u32 	%r2202, [%rd8+1152];
	ld.global.u32 	%r2201, [%rd8+1280];
	ld.global.u32 	%r2200, [%rd8+1408];
	ld.global.u32 	%r2199, [%rd8+1536];
	ld.global.u32 	%r2198, [%rd8+1664];
	ld.global.u32 	%r2197, [%rd8+1792];
	ld.global.u32 	%r2196, [%rd8+1920];
	ld.global.u32 	%r2195, [%rd8+2048];
	bra.uni 	$L__BB7_138;
$L__BB7_104:
	ld.param.u32 	%r2084, [_ZN3cub18CUB_300001_SM_10006detail10radix_sort29DeviceRadixSortOnesweepKernelINS1_5radix10policy_hubIiiyE10Policy1000ELNS0_9SortOrderE0EiiyiiNS1_21identity_decomposer_tEEEvPT5_SB_PT3_PKSC_PT1_PKSG_PT2_PKSK_T4_iiT6__param_8];
	cvt.u32.u64 	%r696, %rd7;
	sub.s32 	%r148, %r2084, %r649;
	setp.ge.s32 	%p68, %r696, %r148;
	@%p68 bra 	$L__BB7_106;
	ld.global.u32 	%r2211, [%rd8];
$L__BB7_106:
	add.s32 	%r700, %r696, 32;
	setp.ge.s32 	%p69, %r700, %r148;
	@%p69 bra 	$L__BB7_108;
	ld.global.u32 	%r2210, [%rd8+128];
$L__BB7_108:
	add.s32 	%r703, %r696, 64;
	setp.ge.s32 	%p70, %r703, %r148;
	@%p70 bra 	$L__BB7_110;
	ld.global.u32 	%r2209, [%rd8+256];
$L__BB7_110:
	add.s32 	%r706, %r696, 96;
	setp.ge.s32 	%p71, %r706, %r148;
	@%p71 bra 	$L__BB7_112;
	ld.global.u32 	%r2208, [%rd8+384];
$L__BB7_112:
	add.s32 	%r709, %r696, 128;
	setp.ge.s32 	%p72, %r709, %r148;
	@%p72 bra 	$L__BB7_114;
	ld.global.u32 	%r2207, [%rd8+512];
$L__BB7_114:
	add.s32 	%r712, %r696, 160;
	setp.ge.s32 	%p73, %r712, %r148;
	@%p73 bra 	$L__BB7_116;
	ld.global.u32 	%r2206, [%rd8+640];
$L__BB7_116:
	add.s32 	%r715, %r696, 192;
	setp.ge.s32 	%p74, %r715, %r148;
	@%p74 bra 	$L__BB7_118;
	ld.global.u32 	%r2205, [%rd8+768];
$L__BB7_118:
	add.s32 	%r718, %r696, 224;
	setp.ge.s32 	%p75, %r718, %r148;
	@%p75 bra 	$L__BB7_120;
	ld.global.u32 	%r2204, [%rd8+896];
$L__BB7_120:
	add.s32 	%r721, %r696, 256;
	setp.ge.s32 	%p76, %r721, %r148;
	@%p76 bra 	$L__BB7_122;
	ld.global.u32 	%r2203, [%rd8+1024];
$L__BB7_122:
	add.s32 	%r724, %r696, 288;
	setp.ge.s32 	%p77, %r724, %r148;
	@%p77 bra 	$L__BB7_124;
	ld.global.u32 	%r2202, [%rd8+1152];
$L__BB7_124:
	add.s32 	%r727, %r696, 320;
	setp.ge.s32 	%p78, %r727, %r148;
	@%p78 bra 	$L__BB7_126;
	ld.global.u32 	%r2201, [%rd8+1280];
$L__BB7_126:
	add.s32 	%r730, %r696, 352;
	setp.ge.s32 	%p79, %r730, %r148;
	@%p79 bra 	$L__BB7_128;
	ld.global.u32 	%r2200, [%rd8+1408];
$L__BB7_128:
	add.s32 	%r733, %r696, 384;
	setp.ge.s32 	%p80, %r733, %r148;
	@%p80 bra 	$L__BB7_130;
	ld.global.u32 	%r2199, [%rd8+1536];
$L__BB7_130:
	add.s32 	%r736, %r696, 416;
	setp.ge.s32 	%p81, %r736, %r148;
	@%p81 bra 	$L__BB7_132;
	ld.global.u32 	%r2198, [%rd8+1664];
$L__BB7_132:
	add.s32 	%r739, %r696, 448;
	setp.ge.s32 	%p82, %r739, %r148;
	@%p82 bra 	$L__BB7_134;
	ld.global.u32 	%r2197, [%rd8+1792];
$L__BB7_134:
	add.s32 	%r742, %r696, 480;
	setp.ge.s32 	%p83, %r742, %r148;
	@%p83 bra 	$L__BB7_136;
	ld.global.u32 	%r2196, [%rd8+1920];
$L__BB7_136:
	add.s32 	%r745, %r696, 512;
	setp.ge.s32 	%p84, %r745, %r148;
	@%p84 bra 	$L__BB7_138;
	ld.global.u32 	%r2195, [%rd8+2048];
$L__BB7_138:
	ld.param.u32 	%r2085, [_ZN3cub18CUB_300001_SM_10006detail10radix_sort29DeviceRadixSortOnesweepKernelINS1_5radix10policy_hubIiiyE10Policy1000ELNS0_9SortOrderE0EiiyiiNS1_21identity_decomposer_tEEEvPT5_SB_PT3_PKSC_PT1_PKSG_PT2_PKSK_T4_iiT6__param_8];
	mad.lo.s32 	%r746, %r3, 6528, 6528;
	setp.gt.s32 	%p85, %r746, %r2085;
	@%p85 bra 	$L__BB7_140;
	ld.param.u64 	%rd439, [_ZN3cub18CUB_300001_SM_10006detail10radix_sort29DeviceRadixSortOnesweepKernelINS1_5radix10policy_hubIiiyE10Policy1000ELNS0_9SortOrderE0EiiyiiNS1_21identity_decomposer_tEEEvPT5_SB_PT3_PKSC_PT1_PKSG_PT2_PKSK_T4_iiT6__param_6];
	add.s64 	%rd86, %rd14, %rd7;
	cvta.to.global.u64 	%rd87, %rd439;
	shl.b64 	%rd88, %rd86, 2;
	add.s64 	%rd89, %rd87, %rd88;
	st.global.u32 	[%rd89], %r2211;
	st.global.u32 	[%rd89+128], %r2210;
	st.global.u32 	[%rd89+256], %r2209;
	st.global.u32 	[%rd89+384], %r2208;
	st.global.u32 	[%rd89+512], %r2207;
	st.global.u32 	[%rd89+640], %r2206;
	st.global.u32 	[%rd89+768], %r2205;
	st.global.u32 	[%rd89+896], %r2204;
	st.global.u32 	[%rd89+1024], %r2203;
	st.global.u32 	[%rd89+1152], %r2202;
	st.global.u32 	[%rd89+1280], %r2201;
	st.global.u32 	[%rd89+1408], %r2200;
	st.global.u32 	[%rd89+1536], %r2199;
	st.global.u32 	[%rd89+1664], %r2198;
	st.global.u32 	[%rd89+1792], %r2197;
	st.global.u32 	[%rd89+1920], %r2196;
	st.global.u32 	[%rd89+2048], %r2195;
	bra.uni 	$L__BB7_174;
$L__BB7_140:
	ld.param.u32 	%r2086, [_ZN3cub18CUB_300001_SM_10006detail10radix_sort29DeviceRadixSortOnesweepKernelINS1_5radix10policy_hubIiiyE10Policy1000ELNS0_9SortOrderE0EiiyiiNS1_21identity_decomposer_tEEEvPT5_SB_PT3_PKSC_PT1_PKSG_PT2_PKSK_T4_iiT6__param_8];
	ld.param.u64 	%rd440, [_ZN3cub18CUB_300001_SM_10006detail10radix_sort29DeviceRadixSortOnesweepKernelINS1_5radix10policy_hubIiiyE10Policy1000ELNS0_9SortOrderE0EiiyiiNS1_21identity_decomposer_tEEEvPT5_SB_PT3_PKSC_PT1_PKSG_PT2_PKSK_T4_iiT6__param_6];
	cvt.u32.u64 	%r747, %rd7;
	mad.lo.s32 	%r199, %r3, -6528, %r2086;
	setp.ge.s32 	%p86, %r747, %r199;
	add.s64 	%rd90, %rd14, %rd7;
	cvta.to.global.u64 	%rd91, %rd440;
	shl.b64 	%rd92, %rd90, 2;
	add.s64 	%rd16, %rd91, %rd92;
	@%p86 bra 	$L__BB7_142;
	st.global.u32 	[%rd16], %r2211;
$L__BB7_142:
	add.s32 	%r749, %r747, 32;
	setp.ge.s32 	%p87, %r749, %r199;
	@%p87 bra 	$L__BB7_144;
	st.global.u32 	[%rd16+128], %r2210;
$L__BB7_144:
	add.s32 	%r751, %r747, 64;
	setp.ge.s32 	%p88, %r751, %r199;
	@%p88 bra 	$L__BB7_146;
	st.global.u32 	[%rd16+256], %r2209;
$L__BB7_146:
	add.s32 	%r753, %r747, 96;
	setp.ge.s32 	%p89, %r753, %r199;
	@%p89 bra 	$L__BB7_148;
	st.global.u32 	[%rd16+384], %r2208;
$L__BB7_148:
	add.s32 	%r755, %r747, 128;
	setp.ge.s32 	%p90, %r755, %r199;
	@%p90 bra 	$L__BB7_150;
	st.global.u32 	[%rd16+512], %r2207;
$L__BB7_150:
	add.s32 	%r757, %r747, 160;
	setp.ge.s32 	%p91, %r757, %r199;
	@%p91 bra 	$L__BB7_152;
	st.global.u32 	[%rd16+640], %r2206;
$L__BB7_152:
	add.s32 	%r759, %r747, 192;
	setp.ge.s32 	%p92, %r759, %r199;
	@%p92 bra 	$L__BB7_154;
	st.global.u32 	[%rd16+768], %r2205;
$L__BB7_154:
	add.s32 	%r761, %r747, 224;
	setp.ge.s32 	%p93, %r761, %r199;
	@%p93 bra 	$L__BB7_156;
	st.global.u32 	[%rd16+896], %r2204;
$L__BB7_156:
	add.s32 	%r763, %r747, 256;
	setp.ge.s32 	%p94, %r763, %r199;
	@%p94 bra 	$L__BB7_158;
	st.global.u32 	[%rd16+1024], %r2203;
$L__BB7_158:
	add.s32 	%r765, %r747, 288;
	setp.ge.s32 	%p95, %r765, %r199;
	@%p95 bra 	$L__BB7_160;
	st.global.u32 	[%rd16+1152], %r2202;
$L__BB7_160:
	add.s32 	%r767, %r747, 320;
	setp.ge.s32 	%p96, %r767, %r199;
	@%p96 bra 	$L__BB7_162;
	st.global.u32 	[%rd16+1280], %r2201;
$L__BB7_162:
	add.s32 	%r769, %r747, 352;
	setp.ge.s32 	%p97, %r769, %r199;
	@%p97 bra 	$L__BB7_164;
	st.global.u32 	[%rd16+1408], %r2200;
$L__BB7_164:
	add.s32 	%r771, %r747, 384;
	setp.ge.s32 	%p98, %r771, %r199;
	@%p98 bra 	$L__BB7_166;
	st.global.u32 	[%rd16+1536], %r2199;
$L__BB7_166:
	add.s32 	%r773, %r747, 416;
	setp.ge.s32 	%p99, %r773, %r199;
	@%p99 bra 	$L__BB7_168;
	st.global.u32 	[%rd16+1664], %r2198;
$L__BB7_168:
	add.s32 	%r775, %r747, 448;
	setp.ge.s32 	%p100, %r775, %r199;
	@%p100 bra 	$L__BB7_170;
	st.global.u32 	[%rd16+1792], %r2197;
$L__BB7_170:
	add.s32 	%r777, %r747, 480;
	setp.ge.s32 	%p101, %r777, %r199;
	@%p101 bra 	$L__BB7_172;
	st.global.u32 	[%rd16+1920], %r2196;
$L__BB7_172:
	add.s32 	%r779, %r747, 512;
	setp.ge.s32 	%p102, %r779, %r199;
	@%p102 bra 	$L__BB7_174;
	st.global.u32 	[%rd16+2048], %r2195;
$L__BB7_174:
	// begin inline asm
	exit;
	// end inline asm
	mov.u32 	%r2212, %r2149;
	mov.u32 	%r2213, %r2150;
	mov.u32 	%r2214, %r2151;
	mov.u32 	%r2215, %r2152;
	mov.u32 	%r2216, %r2153;
	mov.u32 	%r2217, %r2154;
	mov.u32 	%r2218, %r2155;
	mov.u32 	%r2219, %r2156;
	mov.u32 	%r2220, %r2157;
	mov.u32 	%r2221, %r2158;
	mov.u32 	%r2222, %r2159;
	mov.u32 	%r2223, %r2160;
	mov.u32 	%r2224, %r2161;
	mov.u32 	%r2225, %r2162;
	mov.u32 	%r2226, %r2163;
	mov.u32 	%r2227, %r2164;
	mov.u32 	%r2228, %r2165;
$L__BB7_175:
	mul.hi.u32 	%r780, %r1, 357913942;
	add.s32 	%r781, %r780, %r1;
	shl.b32 	%r782, %r781, 2;
	mov.u32 	%r783, _ZZN3cub18CUB_300001_SM_10006detail10radix_sort29DeviceRadixSortOnesweepKernelINS1_5radix10policy_hubIiiyE10Policy1000ELNS0_9SortOrderE0EiiyiiNS1_21identity_decomposer_tEEEvPT5_SB_PT3_PKSC_PT1_PKSG_PT2_PKSK_T4_iiT6_E1s;
	add.s32 	%r784, %r783, %r782;
	add.s32 	%r217, %r784, 13328;
	st.shared.u32 	[%r784+13328], %r2174;
	bar.sync 	0;
	setp.gt.u32 	%p103, %r1, 31;
	@%p103 bra 	$L__BB7_177;
	mad.lo.s32 	%r816, %r1, 52, %r783;
	ld.shared.u32 	%r817, [%r816+13328];
	ld.shared.u32 	%r818, [%r816+13332];
	ld.shared.u32 	%r819, [%r816+13336];
	ld.shared.u32 	%r820, [%r816+13340];
	ld.shared.u32 	%r821, [%r816+13344];
	ld.shared.u32 	%r822, [%r816+13348];
	ld.shared.u32 	%r823, [%r816+13352];
	ld.shared.u32 	%r824, [%r816+13356];
	ld.shared.u32 	%r825, [%r816+13360];
	ld.shared.u32 	%r826, [%r816+13364];
	ld.shared.u32 	%r827, [%r816+13368];
	ld.shared.u32 	%r828, [%r816+13372];
	add.s32 	%r829, %r818, %r817;
	add.s32 	%r830, %r829, %r819;
	add.s32 	%r831, %r830, %r820;
	add.s32 	%r832, %r831, %r821;
	add.s32 	%r833, %r832, %r822;
	add.s32 	%r834, %r833, %r823;
	add.s32 	%r835, %r834, %r824;
	add.s32 	%r836, %r835, %r825;
	add.s32 	%r837, %r836, %r826;
	add.s32 	%r838, %r837, %r827;
	add.s32 	%r789, %r838, %r828;
	mov.b32 	%r787, 1;
	mov.b32 	%r812, 0;
	mov.b32 	%r814, -1;
	// begin inline asm
	{  .reg .s32 r0;  .reg .pred p;  shfl.sync.up.b32 r0|p, %r789, %r787, %r812, %r814;  @p add.s32 r0, r0, %r789;  mov.s32 %r785, r0;}
	// end inline asm
	mov.b32 	%r793, 2;
	// begin inline asm
	{  .reg .s32 r0;  .reg .pred p;  shfl.sync.up.b32 r0|p, %r785, %r793, %r812, %r814;  @p add.s32 r0, r0, %r785;  mov.s32 %r791, r0;}
	// end inline asm
	mov.b32 	%r799, 4;
	// begin inline asm
	{  .reg .s32 r0;  .reg .pred p;  shfl.sync.up.b32 r0|p, %r791, %r799, %r812, %r814;  @p add.s32 r0, r0, %r791;  mov.s32 %r797, r0;}
	// end inline asm
	mov.b32 	%r805, 8;
	// begin inline asm
	{  .reg .s32 r0;  .reg .pred p;  shfl.sync.up.b32 r0|p, %r797, %r805, %r812, %r814;  @p add.s32 r0, r0, %r797;  mov.s32 %r803, r0;}
	// end inline asm
	mov.b32 	%r811, 16;
	// begin inline asm
	{  .reg .s32 r0;  .reg .pred p;  shfl.sync.up.b32 r0|p, %r803, %r811, %r812, %r814;  @p add.s32 r0, r0, %r803;  mov.s32 %r809, r0;}
	// end inline asm
	sub.s32 	%r839, %r809, %r789;
	add.s32 	%r840, %r817, %r839;
	add.s32 	%r841, %r818, %r840;
	add.s32 	%r842, %r819, %r841;
	add.s32 	%r843, %r820, %r842;
	add.s32 	%r844, %r821, %r843;
	add.s32 	%r845, %r822, %r844;
	add.s32 	%r846, %r823, %r845;
	add.s32 	%r847, %r824, %r846;
	add.s32 	%r848, %r825, %r847;
	add.s32 	%r849, %r826, %r848;
	add.s32 	%r850, %r827, %r849;
	st.shared.u32 	[%r816+13328], %r839;
	st.shared.u32 	[%r816+13332], %r840;
	st.shared.u32 	[%r816+13336], %r841;
	st.shared.u32 	[%r816+13340], %r842;
	st.shared.u32 	[%r816+13344], %r843;
	st.shared.u32 	[%r816+13348], %r844;
	st.shared.u32 	[%r816+13352], %r845;
	st.shared.u32 	[%r816+13356], %r846;
	st.shared.u32 	[%r816+13360], %r847;
	st.shared.u32 	[%r816+13364], %r848;
	st.shared.u32 	[%r816+13368], %r849;
	st.shared.u32 	[%r816+13372], %r850;
$L__BB7_177:
	setp.gt.u32 	%p104, %r1, 255;
	bar.sync 	0;
	ld.shared.u32 	%r218, [%r217];
	@%p104 bra 	$L__BB7_179;
	shl.b32 	%r851, %r1, 2;
	add.s32 	%r853, %r783, %r851;
	ld.shared.u32 	%r854, [%r853];
	add.s32 	%r855, %r854, %r218;
	st.shared.u32 	[%r853], %r855;
	ld.shared.u32 	%r856, [%r853+1024];
	add.s32 	%r857, %r856, %r218;
	st.shared.u32 	[%r853+1024], %r857;
	ld.shared.u32 	%r858, [%r853+2048];
	add.s32 	%r859, %r858, %r218;
	st.shared.u32 	[%r853+2048], %r859;
	ld.shared.u32 	%r860, [%r853+3072];
	add.s32 	%r861, %r860, %r218;
	st.shared.u32 	[%r853+3072], %r861;
	ld.shared.u32 	%r862, [%r853+4096];
	add.s32 	%r863, %r862, %r218;
	st.shared.u32 	[%r853+4096], %r863;
	ld.shared.u32 	%r864, [%r853+5120];
	add.s32 	%r865, %r864, %r218;
	st.shared.u32 	[%r853+5120], %r865;
	ld.shared.u32 	%r866, [%r853+6144];
	add.s32 	%r867, %r866, %r218;
	st.shared.u32 	[%r853+6144], %r867;
	ld.shared.u32 	%r868, [%r853+7168];
	add.s32 	%r869, %r868, %r218;
	st.shared.u32 	[%r853+7168], %r869;
	ld.shared.u32 	%r870, [%r853+8192];
	add.s32 	%r871, %r870, %r218;
	st.shared.u32 	[%r853+8192], %r871;
	ld.shared.u32 	%r872, [%r853+9216];
	add.s32 	%r873, %r872, %r218;
	st.shared.u32 	[%r853+9216], %r873;
	ld.shared.u32 	%r874, [%r853+10240];
	add.s32 	%r875, %r874, %r218;
	st.shared.u32 	[%r853+10240], %r875;
	ld.shared.u32 	%r876, [%r853+11264];
	add.s32 	%r877, %r876, %r218;
	st.shared.u32 	[%r853+11264], %r877;
$L__BB7_179:
	ld.param.u32 	%r2132, [_ZN3cub18CUB_300001_SM_10006detail10radix_sort29DeviceRadixSortOnesweepKernelINS1_5radix10policy_hubIiiyE10Policy1000ELNS0_9SortOrderE0EiiyiiNS1_21identity_decomposer_tEEEvPT5_SB_PT3_PKSC_PT1_PKSG_PT2_PKSK_T4_iiT6__param_10];
	ld.param.u32 	%r2095, [_ZN3cub18CUB_300001_SM_10006detail10radix_sort29DeviceRadixSortOnesweepKernelINS1_5radix10policy_hubIiiyE10Policy1000ELNS0_9SortOrderE0EiiyiiNS1_21identity_decomposer_tEEEvPT5_SB_PT3_PKSC_PT1_PKSG_PT2_PKSK_T4_iiT6__param_9];
	shl.b32 	%r904, %r1, 5;
	and.b32  	%r905, %r904, 31744;
	add.s32 	%r219, %r783, %r905;
	bar.sync 	0;
	// begin inline asm
	mov.u32 %r878, %lanemask_le;
	// end inline asm
	shr.u32 	%r907, %r2228, %r2095;
	mov.b32 	%r908, -1;
	shl.b32 	%r909, %r908, %r2132;
	not.b32 	%r221, %r909;
	and.b32  	%r901, %r907, %r221;
	mov.b32 	%r881, 1;
	// begin inline asm
	{
    .reg .pred p;
    and.b32 %r879, %r901, %r881;    setp.ne.u32 p, %r879, 0;
    vote.ballot.sync.b32 %r879, p, 0xffffffff;
    @!p not.b32 %r879, %r879;
}

	// end inline asm
	mov.b32 	%r884, 2;
	// begin inline asm
	{
    .reg .pred p;
    and.b32 %r882, %r901, %r884;    setp.ne.u32 p, %r882, 0;
    vote.ballot.sync.b32 %r882, p, 0xffffffff;
    @!p not.b32 %r882, %r882;
}

	// end inline asm
	and.b32  	%r910, %r882, %r879;
	mov.b32 	%r887, 4;
	// begin inline asm
	{
    .reg .pred p;
    and.b32 %r885, %r901, %r887;    setp.ne.u32 p, %r885, 0;
    vote.ballot.sync.b32 %r885, p, 0xffffffff;
    @!p not.b32 %r885, %r885;
}

	// end inline asm
	and.b32  	%r911, %r885, %r910;
	mov.b32 	%r890, 8;
	// begin inline asm
	{
    .reg .pred p;
    and.b32 %r888, %r901, %r890;    setp.ne.u32 p, %r888, 0;
    vote.ballot.sync.b32 %r888, p, 0xffffffff;
    @!p not.b32 %r888, %r888;
}

	// end inline asm
	and.b32  	%r912, %r888, %r911;
	mov.b32 	%r893, 16;
	// begin inline asm
	{
    .reg .pred p;
    and.b32 %r891, %r901, %r893;    setp.ne.u32 p, %r891, 0;
    vote.ballot.sync.b32 %r891, p, 0xffffffff;
    @!p not.b32 %r891, %r891;
}

	// end inline asm
	and.b32  	%r913, %r891, %r912;
	mov.b32 	%r896, 32;
	// begin inline asm
	{
    .reg .pred p;
    and.b32 %r894, %r901, %r896;    setp.ne.u32 p, %r894, 0;
    vote.ballot.sync.b32 %r894, p, 0xffffffff;
    @!p not.b32 %r894, %r894;
}

	// end inline asm
	and.b32  	%r914, %r894, %r913;
	mov.b32 	%r899, 64;
	// begin inline asm
	{
    .reg .pred p;
    and.b32 %r897, %r901, %r899;    setp.ne.u32 p, %r897, 0;
    vote.ballot.sync.b32 %r897, p, 0xffffffff;
    @!p not.b32 %r897, %r897;
}

	// end inline asm
	and.b32  	%r915, %r897, %r914;
	mov.b32 	%r902, 128;
	// begin inline asm
	{
    .reg .pred p;
    and.b32 %r900, %r901, %r902;    setp.ne.u32 p, %r900, 0;
    vote.ballot.sync.b32 %r900, p, 0xffffffff;
    @!p not.b32 %r900, %r900;
}

	// end inline asm
	and.b32  	%r916, %r900, %r915;
	clz.b32 	%r917, %r916;
	sub.s32 	%r223, 31, %r917;
	and.b32  	%r918, %r878, %r916;
	popc.b32 	%r224, %r918;
	setp.ne.s32 	%p105, %r443, %r223;
	mov.b32 	%r2229, 0;
	@%p105 bra 	$L__BB7_181;
	shl.b32 	%r919, %r901, 2;
	add.s32 	%r920, %r219, %r919;
	atom.shared.add.u32 	%r2229, [%r920], %r224;
$L__BB7_181:
	ld.param.u32 	%r2096, [_ZN3cub18CUB_300001_SM_10006detail10radix_sort29DeviceRadixSortOnesweepKernelINS1_5radix10policy_hubIiiyE10Policy1000ELNS0_9SortOrderE0EiiyiiNS1_21identity_decomposer_tEEEvPT5_SB_PT3_PKSC_PT1_PKSG_PT2_PKSK_T4_iiT6__param_9];
	shfl.sync.idx.b32	%r946|%p106, %r2229, %r223, 31, -1;
	add.s32 	%r227, %r224, %r946;
	shr.u32 	%r947, %r2227, %r2096;
	and.b32  	%r943, %r947, %r221;
	mov.b32 	%r923, 1;
	// begin inline asm
	{
    .reg .pred p;
    and.b32 %r921, %r943, %r923;    setp.ne.u32 p, %r921, 0;
    vote.ballot.sync.b32 %r921, p, 0xffffffff;
    @!p not.b32 %r921, %r921;
}

	// end inline asm
	mov.b32 	%r926, 2;
	// begin inline asm
	{
    .reg .pred p;
    and.b32 %r924, %r943, %r926;    setp.ne.u32 p, %r924, 0;
    vote.ballot.sync.b32 %r924, p, 0xffffffff;
    @!p not.b32 %r924, %r924;
}

	// end inline asm
	and.b32  	%r948, %r924, %r921;
	mov.b32 	%r929, 4;
	// begin inline asm
	{
    .reg .pred p;
    and.b32 %r927, %r943, %r929;    setp.ne.u32 p, %r927, 0;
    vote.ballot.sync.b32 %r927, p, 0xffffffff;
    @!p not.b32 %r927, %r927;
}

	// end inline asm
	and.b32  	%r949, %r927, %r948;
	mov.b32 	%r932, 8;
	// begin inline asm
	{
    .reg .pred p;
    and.b32 %r930, %r943, %r932;    setp.ne.u32 p, %r930, 0;
    vote.ballot.sync.b32 %r930, p, 0xffffffff;
    @!p not.b32 %r930, %r930;
}

	// end inline asm
	and.b32  	%r950, %r930, %r949;
	mov.b32 	%r935, 16;
	// begin inline asm
	{
    .reg .pred p;
    and.b32 %r933, %r943, %r935;    setp.ne.u32 p, %r933, 0;
    vote.ballot.sync.b32 %r933, p, 0xffffffff;
    @!p not.b32 %r933, %r933;
}

	// end inline asm
	and.b32  	%r951, %r933, %r950;
	mov.b32 	%r938, 32;
	// begin inline asm
	{
    .reg .pred p;
    and.b32 %r936, %r943, %r938;    setp.ne.u32 p, %r936, 0;
    vote.ballot.sync.b32 %r936, p, 0xffffffff;
    @!p not.b32 %r936, %r936;
}

	// end inline asm
	and.b32  	%r952, %r936, %r951;
	mov.b32 	%r941, 64;
	// begin inline asm
	{
    .reg .pred p;
    and.b32 %r939, %r943, %r941;    setp.ne.u32 p, %r939, 0;
    vote.ballot.sync.b32 %r939, p, 0xffffffff;
    @!p not.b32 %r939, %r939;
}

	// end inline asm
	and.b32  	%r953, %r939, %r952;
	mov.b32 	%r944, 128;
	// begin inline asm
	{
    .reg .pred p;
    and.b32 %r942, %r943, %r944;    setp.ne.u32 p, %r942, 0;
    vote.ballot.sync.b32 %r942, p, 0xffffffff;
    @!p not.b32 %r942, %r942;
}

	// end inline asm
	and.b32  	%r954, %r942, %r953;
	clz.b32 	%r955, %r954;
	sub.s32 	%r229, 31, %r955;
	and.b32  	%r956, %r878, %r954;
	popc.b32 	%r230, %r956;
	setp.ne.s32 	%p107, %r443, %r229;
	mov.b32 	%r2230, 0;
	@%p107 bra 	$L__BB7_183;
	shl.b32 	%r957, %r943, 2;
	add.s32 	%r958, %r219, %r957;
	atom.shared.add.u32 	%r2230, [%r958], %r230;
$L__BB7_183:
	ld.param.u32 	%r2097, [_ZN3cub18CUB_300001_SM_10006detail10radix_sort29DeviceRadixSortOnesweepKernelINS1_5radix10policy_hubIiiyE10Policy1000ELNS0_9SortOrderE0EiiyiiNS1_21identity_decomposer_tEEEvPT5_SB_PT3_PKSC_PT1_PKSG_PT2_PKSK_T4_iiT6__param_9];
	shfl.sync.idx.b32	%r984|%p108, %r2230, %r229, 31, -1;
	add.s32 	%r233, %r230, %r984;
	shr.u32 	%r985, %r2226, %r2097;
	and.b32  	%r981, %r985, %r221;
	mov.b32 	%r961, 1;
	// begin inline asm
	{
    .reg .pred p;
    and.b32 %r959, %r981, %r961;    setp.ne.u32 p, %r959, 0;
    vote.ballot.sync.b32 %r959, p, 0xffffffff;
    @!p not.b32 %r959, %r959;
}

	// end inline asm
	mov.b32 	%r964, 2;
	// begin inline asm
	{
    .reg .pred p;
    and.b32 %r962, %r981, %r964;    setp.ne.u32 p, %r962, 0;
    vote.ballot.sync.b32 %r962, p, 0xffffffff;
    @!p not.b32 %r962, %r962;
}

	// end inline asm
	and.b32  	%r986, %r962, %r959;
	mov.b32 	%r967, 4;
	// begin inline asm
	{
    .reg .pred p;
    and.b32 %r965, %r981, %r967;    setp.ne.u32 p, %r965, 0;
    vote.ballot.sync.b32 %r965, p, 0xffffffff;
    @!p not.b32 %r965, %r965;
}

	// end inline asm
	and.b32  	%r987, %r965, %r986;
	mov.b32 	%r970, 8;
	// begin inline asm
	{
    .reg .pred p;
    and.b32 %r968, %r981, %r970;    setp.ne.u32 p, %r968, 0;
    vote.ballot.sync.b32 %r968, p, 0xffffffff;
    @!p not.b32 %r968, %r968;
}

	// end inline asm
	and.b32  	%r988, %r968, %r987;
	mov.b32 	%r973, 16;
	// begin inline asm
	{
    .reg .pred p;
    and.b32 %r971, %r981, %r973;    setp.ne.u32 p, %r971, 0;
    vote.ballot.sync.b32 %r971, p, 0xffffffff;
    @!p not.b32 %r971, %r971;
}

	// end inline asm
	and.b32  	%r989, %r971, %r988;
	mov.b32 	%r976, 32;
	// begin inline asm
	{
    .reg .pred p;
    and.b32 %r974, %r981, %r976;    setp.ne.u32 p, %r974, 0;
    vote.ballot.sync.b32 %r974, p, 0xffffffff;
    @!p not.b32 %r974, %r974;
}

	// end inline asm
	and.b32  	%r990, %r974, %r989;
	mov.b32 	%r979, 64;
	// begin inline asm
	{
    .reg .pred p;
    and.b32 %r977, %r981, %r979;    setp.ne.u32 p, %r977, 0;
    vote.ballot.sync.b32 %r977, p, 0xffffffff;
    @!p not.b32 %r977, %r977;
}

	// end inline asm
	and.b32  	%r991, %r977, %r990;
	mov.b32 	%r982, 128;
	// begin inline asm
	{
    .reg .pred p;
    and.b32 %r980, %r981, %r982;    setp.ne.u32 p, %r980, 0;
    vote.ballot.sync.b32 %r980, p, 0xffffffff;
    @!p not.b32 %r980, %r980;
}

	// end inline asm
	and.b32  	%r992, %r980, %r991;
	clz.b32 	%r993, %r992;
	sub.s32 	%r235, 31, %r993;
	and.b32  	%r994, %r878, %r992;
	popc.b32 	%r236, %r994;
	setp.ne.s32 	%p109, %r443, %r235;
	mov.b32 	%r2231, 0;
	@%p109 bra 	$L__BB7_185;
	shl.b32 	%r995, %r981, 2;
	add.s32 	%r996, %r219, %r995;
	atom.shared.add.u32 	%r2231, [%r996], %r236;
$L__BB7_185:
	ld.param.u32 	%r2098, [_ZN3cub18CUB_300001_SM_10006detail10radix_sort29DeviceRadixSortOnesweepKernelINS1_5radix10policy_hubIiiyE10Policy1000ELNS0_9SortOrderE0EiiyiiNS1_21identity_decomposer_tEEEvPT5_SB_PT3_PKSC_PT1_PKSG_PT2_PKSK_T4_iiT6__param_9];
	shfl.sync.idx.b32	%r1022|%p110, %r2231, %r235, 31, -1;
	add.s32 	%r239, %r236, %r1022;
	shr.u32 	%r1023, %r2225, %r2098;
	and.b32  	%r1019, %r1023, %r221;
	mov.b32 	%r999, 1;
	// begin inline asm
	{
    .reg .pred p;
    and.b32 %r997, %r1019, %r999;    setp.ne.u32 p, %r997, 0;
    vote.ballot.sync.b32 %r997, p, 0xffffffff;
    @!p not.b32 %r997, %r997;
}

	// end inline asm
	mov.b32 	%r1002, 2;
	// begin inline asm
	{
    .reg .pred p;
    and.b32 %r1000, %r1019, %r1002;    setp.ne.u32 p, %r1000, 0;
    vote.ballot.sync.b32 %r1000, p, 0xffffffff;
    @!p not.b32 %r1000, %r1000;
}

	// end inline asm
	and.b32  	%r1024, %r1000, %r997;
	mov.b32 	%r1005, 4;
	// begin inline asm
	{
    .reg .pred p;
    and.b32 %r1003, %r1019, %r1005;    setp.ne.u32 p, %r1003, 0;
    vote.ballot.sync.b32 %r1003, p, 0xffffffff;
    @!p not.b32 %r1003, %r1003;
}

	// end inline asm
	and.b32  	%r1025, %r1003, %r1024;
	mov.b32 	%r1008, 8;
	// begin inline asm
	{
    .reg .pred p;
    and.b32 %r1006, %r1019, %r1008;    setp.ne.u32 p, %r1006, 0;
    vote.ballot.sync.b32 %r1006, p, 0xffffffff;
    @!p not.b32 %r1006, %r1006;
}

	// end inline asm
	and.b32  	%r1026, %r1006, %r1025;
	mov.b32 	%r1011, 16;
	// begin inline asm
	{
    .reg .pred p;
    and.b32 %r1009, %r1019, %r1011;    setp.ne.u32 p, %r1009, 0;
    vote.ballot.sync.b32 %r1009, p, 0xffffffff;
    @!p not.b32 %r1009, %r1009;
}

	// end inline asm
	and.b32  	%r1027, %r1009, %r1026;
	mov.b32 	%r1014, 32;
	// begin inline asm
	{
    .reg .pred p;
    and.b32 %r1012, %r1019, %r1014;    setp.ne.u32 p, %r1012, 0;
    vote.ballot.sync.b32 %r1012, p, 0xffffffff;
    @!p not.b32 %r1012, %r1012;
}

	// end inline asm
	and.b32  	%r1028, %r1012, %r1027;
	mov.b32 	%r1017, 64;
	// begin inline asm
	{
    .reg .pred p;
    and.b32 %r1015, %r1019, %r1017;    setp.ne.u32 p, %r1015, 0;
    vote.ballot.sync.b32 %r1015, p, 0xffffffff;
    @!p not.b32 %r1015, %r1015;
}

	// end inline asm
	and.b32  	%r1029, %r1015, %r1028;
	mov.b32 	%r1020, 128;
	// begin inline asm
	{
    .reg .pred p;
    and.b32 %r1018, %r1019, %r1020;    setp.ne.u32 p, %r1018, 0;
    vote.ballot.sync.b32 %r1018, p, 0xffffffff;
    @!p not.b32 %r1018, %r1018;
}

	// end inline asm
	and.b32  	%r1030, %r1018, %r1029;
	clz.b32 	%r1031, %r1030;
	sub.s32 	%r241, 31, %r1031;
	and.b32  	%r1032, %r878, %r1030;
	popc.b32 	%r242, %r1032;
	setp.ne.s32 	%p111, %r443, %r241;
	mov.b32 	%r2232, 0;
	@%p111 bra 	$L__BB7_187;
	shl.b32 	%r1033, %r1019, 2;
	add.s32 	%r1034, %r219, %r1033;
	atom.shared.add.u32 	%r2232, [%r1034], %r242;
$L__BB7_187:
	ld.param.u32 	%r2099, [_ZN3cub18CUB_300001_SM_10006detail10radix_sort29DeviceRadixSortOnesweepKernelINS1_5radix10policy_hubIiiyE10Policy1000ELNS0_9SortOrderE0EiiyiiNS1_21identity_decomposer_tEEEvPT5_SB_PT3_PKSC_PT1_PKSG_PT2_PKSK_T4_iiT6__param_9];
	shfl.sync.idx.b32	%r1060|%p112, %r2232, %r241, 31, -1;
	add.s32 	%r245, %r242, %r1060;
	shr.u32 	%r1061, %r2224, %r2099;
	and.b32  	%r1057, %r1061, %r221;
	mov.b32 	%r1037, 1;
	// begin inline asm
	{
    .reg .pred p;
    and.b32 %r1035, %r1057, %r1037;    setp.ne.u32 p, %r1035, 0;
    vote.ballot.sync.b32 %r1035, p, 0xffffffff;
    @!p not.b32 %r1035, %r1035;
}

	// end inline asm
	mov.b32 	%r1040, 2;
	// begin inline asm
	{
    .reg .pred p;
    and.b32 %r1038, %r1057, %r1040;    setp.ne.u32 p, %r1038, 0;
    vote.ballot.sync.b32 %r1038, p, 0xffffffff;
    @!p not.b32 %r1038, %r1038;
}

	// end inline asm
	and.b32  	%r1062, %r1038, %r1035;
	mov.b32 	%r1043, 4;
	// begin inline asm
	{
    .reg .pred p;
    and.b32 %r1041, %r1057, %r1043;    setp.ne.u32 p, %r1041, 0;
    vote.ballot.sync.b32 %r1041, p, 0xffffffff;
    @!p not.b32 %r1041, %r1041;
}

	// end inline asm
	and.b32  	%r1063, %r1041, %r1062;
	mov.b32 	%r1046, 8;
	// begin inline asm
	{
    .reg .pred p;
    and.b32 %r1044, %r1057, %r1046;    setp.ne.u32 p, %r1044, 0;
    vote.ballot.sync.b32 %r1044, p, 0xffffffff;
    @!p not.b32 %r1044, %r1044;
}

	// end inline asm
	and.b32  	%r1064, %r1044, %r1063;
	mov.b32 	%r1049, 16;
	// begin inline asm
	{
    .reg .pred p;
    and.b32 %r1047, %r1057, %r1049;    setp.ne.u32 p, %r1047, 0;
    vote.ballot.sync.b32 %r1047, p, 0xffffffff;
    @!p not.b32 %r1047, %r1047;
}

	// end inline asm
	and.b32  	%r1065, %r1047, %r1064;
	mov.b32 	%r1052, 32;
	// begin inline asm
	{
    .reg .pred p;
    and.b32 %r1050, %r1057, %r1052;    setp.ne.u32 p, %r1050, 0;
    vote.ballot.sync.b32 %r1050, p, 0xffffffff;
    @!p not.b32 %r1050, %r1050;
}

	// end inline asm
	and.b32  	%r1066, %r1050, %r1065;
	mov.b32 	%r1055, 64;
	// begin inline asm
	{
    .reg .pred p;
    and.b32 %r1053, %r1057, %r1055;    setp.ne.u32 p, %r1053, 0;
    vote.ballot.sync.b32 %r1053, p, 0xffffffff;
    @!p not.b32 %r1053, %r1053;
}

	// end inline asm
	and.b32  	%r1067, %r1053, %r1066;
	mov.b32 	%r1058, 128;
	// begin inline asm
	{
    .reg .pred p;
    and.b32 %r1056, %r1057, %r1058;    setp.ne.u32 p, %r1056, 0;
    vote.ballot.sync.b32 %r1056, p, 0xffffffff;
    @!p not.b32 %r1056, %r1056;
}

	// end inline asm
	and.b32  	%r1068, %r1056, %r1067;
	clz.b32 	%r1069, %r1068;
	sub.s32 	%r247, 31, %r1069;
	and.b32  	%r1070, %r878, %r1068;
	popc.b32 	%r248, %r1070;
	setp.ne.s32 	%p113, %r443, %r247;
	mov.b32 	%r2233, 0;
	@%p113 bra 	$L__BB7_189;
	shl.b32 	%r1071, %r1057, 2;
	add.s32 	%r1072, %r219, %r1071;
	atom.shared.add.u32 	%r2233, [%r1072], %r248;
$L__BB7_189:
	ld.param.u32 	%r2100, [_ZN3cub18CUB_300001_SM_10006detail10radix_sort29DeviceRadixSortOnesweepKernelINS1_5radix10policy_hubIiiyE10Policy1000ELNS0_9SortOrderE0EiiyiiNS1_21identity_decomposer_tEEEvPT5_SB_PT3_PKSC_PT1_PKSG_PT2_PKSK_T4_iiT6__param_9];
	shfl.sync.idx.b32	%r1098|%p114, %r2233, %r247, 31, -1;
	add.s32 	%r251, %r248, %r1098;
	shr.u32 	%r1099, %r2223, %r2100;
	and.b32  	%r1095, %r1099, %r221;
	mov.b32 	%r1075, 1;
	// begin inline asm
	{
    .reg .pred p;
    and.b32 %r1073, %r1095, %r1075;    setp.ne.u32 p, %r1073, 0;
    vote.ballot.sync.b32 %r1073, p, 0xffffffff;
    @!p not.b32 %r1073, %r1073;
}

	// end inline asm
	mov.b32 	%r1078, 2;
	// begin inline asm
	{
    .reg .pred p;
    and.b32 %r1076, %r1095, %r1078;    setp.ne.u32 p, %r1076, 0;
    vote.ballot.sync.b32 %r1076, p, 0xffffffff;
    @!p not.b32 %r1076, %r1076;
}

	// end inline asm
	and.b32  	%r1100, %r1076, %r1073;
	mov.b32 	%r1081, 4;
	// begin inline asm
	{
    .reg .pred p;
    and.b32 %r1079, %r1095, %r1081;    setp.ne.u32 p, %r1079, 0;
    vote.ballot.sync.b32 %r1079, p, 0xffffffff;
    @!p not.b32 %r1079, %r1079;
}

	// end inline asm
	and.b32  	%r1101, %r1079, %r1100;
	mov.b32 	%r1084, 8;
	// begin inline asm
	{
    .reg .pred p;
    and.b32 %r1082, %r1095, %r1084;    setp.ne.u32 p, %r1082, 0;
    vote.ballot.sync.b32 %r1082, p, 0xffffffff;
    @!p not.b32 %r1082, %r1082;
}

	// end inline asm
	and.b32  	%r1102, %r1082, %r1101;
	mov.b32 	%r1087, 16;
	// begin inline asm
	{
    .reg .pred p;
    and.b32 %r1085, %r1095, %r1087;    setp.ne.u32 p, %r1085, 0;
    vote.ballot.sync.b32 %r1085, p, 0xffffffff;
    @!p not.b32 %r1085, %r1085;
}

	// end inline asm
	and.b32  	%r1103, %r1085, %r1102;
	mov.b32 	%r1090, 32;
	// begin inline asm
	{
    .reg .pred p;
    and.b32 %r1088, %r1095, %r1090;    setp.ne.u32 p, %r1088, 0;
    vote.ballot.sync.b32 %r1088, p, 0xffffffff;
    @!p not.b32 %r1088, %r1088;
}

	// end inline asm
	and.b32  	%r1104, %r1088, %r1103;
	mov.b32 	%r1093, 64;
	// begin inline asm
	{
    .reg .pred p;
    and.b32 %r1091, %r1095, %r1093;    setp.ne.u32 p, %r1091, 0;
    vote.ballot.sync.b32 %r1091, p, 0xffffffff;
    @!p not.b32 %r1091, %r1091;
}

	// end inline asm
	and.b32  	%r1105, %r1091, %r1104;
	mov.b32 	%r1096, 128;
	// begin inline asm
	{
    .reg .pred p;
    and.b32 %r1094, %r1095, %r1096;    setp.ne.u32 p, %r1094, 0;
    vote.ballot.sync.b32 %r1094, p, 0xffffffff;
    @!p not.b32 %r1094, %r1094;
}

	// end inline asm
	and.b32  	%r1106, %r1094, %r1105;
	clz.b32 	%r1107, %r1106;
	sub.s32 	%r253, 31, %r1107;
	and.b32  	%r1108, %r878, %r1106;
	popc.b32 	%r254, %r1108;
	setp.ne.s32 	%p115, %r443, %r253;
	mov.b32 	%r2234, 0;
	@%p115 bra 	$L__BB7_191;
	shl.b32 	%r1109, %r1095, 2;
	add.s32 	%r1110, %r219, %r1109;
	atom.shared.add.u32 	%r2234, [%r1110], %r254;
$L__BB7_191:
	ld.param.u32 	%r2101, [_ZN3cub18CUB_300001_SM_10006detail10radix_sort29DeviceRadixSortOnesweepKernelINS1_5radix10policy_hubIiiyE10Policy1000ELNS0_9SortOrderE0EiiyiiNS1_21identity_decomposer_tEEEvPT5_SB_PT3_PKSC_PT1_PKSG_PT2_PKSK_T4_iiT6__param_9];
	shfl.sync.idx.b32	%r1136|%p116, %r2234, %r253, 31, -1;
	add.s32 	%r257, %r254, %r1136;
	shr.u32 	%r1137, %r2222, %r2101;
	and.b32  	%r1133, %r1137, %r221;
	mov.b32 	%r1113, 1;
	// begin inline asm
	{
    .reg .pred p;
    and.b32 %r1111, %r1133, %r1113;    setp.ne.u32 p, %r1111, 0;
    vote.ballot.sync.b32 %r1111, p, 0xffffffff;
    @!p not.b32 %r1111, %r1111;
}

	// end inline asm
	mov.b32 	%r1116, 2;
	// begin inline asm
	{
    .reg .pred p;
    and.b32 %r1114, %r1133, %r1116;    setp.ne.u32 p, %r1114, 0;
    vote.ballot.sync.b32 %r1114, p, 0xffffffff;
    @!p not.b32 %r1114, %r1114;
}

	// end inline asm
	and.b32  	%r1138, %r1114, %r1111;
	mov.b32 	%r1119, 4;
	// begin inline asm
	{
    .reg .pred p;
    and.b32 %r1117, %r1133, %r1119;    setp.ne.u32 p, %r1117, 0;
    vote.ballot.sync.b32 %r1117, p, 0xffffffff;
    @!p not.b32 %r1117, %r1117;
}

	// end inline asm
	and.b32  	%r1139, %r1117, %r1138;
	mov.b32 	%r1122, 8;
	// begin inline asm
	{
    .reg .pred p;
    and.b32 %r1120, %r1133, %r1122;    setp.ne.u32 p, %r1120, 0;
    vote.ballot.sync.b32 %r1120, p, 0xffffffff;
    @!p not.b32 %r1120, %r1120;
}

	// end inline asm
	and.b32  	%r1140, %r1120, %r1139;
	mov.b32 	%r1125, 16;
	// begin inline asm
	{
    .reg .pred p;
    and.b32 %r1123, %r1133, %r1125;    setp.ne.u32 p, %r1123, 0;
    vote.ballot.sync.b32 %r1123, p, 0xffffffff;
    @!p not.b32 %r1123, %r1123;
}

	// end inline asm
	and.b32  	%r1141, %r1123, %r1140;
	mov.b32 	%r1128, 32;
	// begin inline asm
	{
    .reg .pred p;
    and.b32 %r1126, %r1133, %r1128;    setp.ne.u32 p, %r1126, 0;
    vote.ballot.sync.b32 %r1126, p, 0xffffffff;
    @!p not.b32 %r1126, %r1126;
}

	// end inline asm
	and.b32  	%r1142, %r1126, %r1141;
	mov.b32 	%r1131, 64;
	// begin inline asm
	{
    .reg .pred p;
    and.b32 %r1129, %r1133, %r1131;    setp.ne.u32 p, %r1129, 0;
    vote.ballot.sync.b32 %r1129, p, 0xffffffff;
    @!p not.b32 %r1129, %r1129;
}

	// end inline asm
	and.b32  	%r1143, %r1129, %r1142;
	mov.b32 	%r1134, 128;
	// begin inline asm
	{
    .reg .pred p;
    and.b32 %r1132, %r1133, %r1134;    setp.ne.u32 p, %r1132, 0;
    vote.ballot.sync.b32 %r1132, p, 0xffffffff;
    @!p not.b32 %r1132, %r1132;
}

	// end inline asm
	and.b32  	%r1144, %r1132, %r1143;
	clz.b32 	%r1145, %r1144;
	sub.s32 	%r259, 31, %r1145;
	and.b32  	%r1146, %r878, %r1144;
	popc.b32 	%r260, %r1146;
	setp.ne.s32 	%p117, %r443, %r259;
	mov.b32 	%r2235, 0;
	@%p117 bra 	$L__BB7_193;
	shl.b32 	%r1147, %r1133, 2;
	add.s32 	%r1148, %r219, %r1147;
	atom.shared.add.u32 	%r2235, [%r1148], %r260;
$L__BB7_193:
	ld.param.u32 	%r2102, [_ZN3cub18CUB_300001_SM_10006detail10radix_sort29DeviceRadixSortOnesweepKernelINS1_5radix10policy_hubIiiyE10Policy1000ELNS0_9SortOrderE0EiiyiiNS1_21identity_decomposer_tEEEvPT5_SB_PT3_PKSC_PT1_PKSG_PT2_PKSK_T4_iiT6__param_9];
	shfl.sync.idx.b32	%r1174|%p118, %r2235, %r259, 31, -1;
	add.s32 	%r263, %r260, %r1174;
	shr.u32 	%r1175, %r2221, %r2102;
	and.b32  	%r1171, %r1175, %r221;
	mov.b32 	%r1151, 1;
	// begin inline asm
	{
    .reg .pred p;
    and.b32 %r1149, %r1171, %r1151;    setp.ne.u32 p, %r1149, 0;
    vote.ballot.sync.b32 %r1149, p, 0xffffffff;
    @!p not.b32 %r1149, %r1149;
}

	// end inline asm
	mov.b32 	%r1154, 2;
	// begin inline asm
	{
    .reg .pred p;
    and.b32 %r1152, %r1171, %r1154;    setp.ne.u32 p, %r1152, 0;
    vote.ballot.sync.b32 %r1152, p, 0xffffffff;
    @!p not.b32 %r1152, %r1152;
}

	// end inline asm
	and.b32  	%r1176, %r1152, %r1149;
	mov.b32 	%r1157, 4;
	// begin inline asm
	{
    .reg .pred p;
    and.b32 %r1155, %r1171, %r1157;    setp.ne.u32 p, %r1155, 0;
    vote.ballot.sync.b32 %r1155, p, 0xffffffff;
    @!p not.b32 %r1155, %r1155;
}

	// end inline asm
	and.b32  	%r1177, %r1155, %r1176;
	mov.b32 	%r1160, 8;
	// begin inline asm
	{
    .reg .pred p;
    and.b32 %r1158, %r1171, %r1160;    setp.ne.u32 p, %r1158, 0;
    vote.ballot.sync.b32 %r1158, p, 0xffffffff;
    @!p not.b32 %r1158, %r1158;
}

	// end inline asm
	and.b32  	%r1178, %r1158, %r1177;
	mov.b32 	%r1163, 16;
	// begin inline asm
	{
    .reg .pred p;
    and.b32 %r1161, %r1171, %r1163;    setp.ne.u32 p, %r1161, 0;
    vote.ballot.sync.b32 %r1161, p, 0xffffffff;
    @!p not.b32 %r1161, %r1161;
}

	// end inline asm
	and.b32  	%r1179, %r1161, %r1178;
	mov.b32 	%r1166, 32;
	// begin inline asm
	{
    .reg .pred p;
    and.b32 %r1164, %r1171, %r1166;    setp.ne.u32 p, %r1164, 0;
    vote.ballot.sync.b32 %r1164, p, 0xffffffff;
    @!p not.b32 %r1164, %r1164;
}

	// end inline asm
	and.b32  	%r1180, %r1164, %r1179;
	mov.b32 	%r1169, 64;
	// begin inline asm
	{
    .reg .pred p;
    and.b32 %r1167, %r1171, %r1169;    setp.ne.u32 p, %r1167, 0;
    vote.ballot.sync.b32 %r1167, p, 0xffffffff;
    @!p not.b32 %r1167, %r1167;
}

	// end inline asm
	and.b32  	%r1181, %r1167, %r1180;
	mov.b32 	%r1172, 128;
	// begin inline asm
	{
    .reg .pred p;
    and.b32 %r1170, %r1171, %r1172;    setp.ne.u32 p, %r1170, 0;
    vote.ballot.sync.b32 %r1170, p, 0xffffffff;
    @!p not.b32 %r1170, %r1170;
}

	// end inline asm
	and.b32  	%r1182, %r1170, %r1181;
	clz.b32 	%r1183, %r1182;
	sub.s32 	%r265, 31, %r1183;
	and.b32  	%r1184, %r878, %r1182;
	popc.b32 	%r266, %r1184;
	setp.ne.s32 	%p119, %r443, %r265;
	mov.b32 	%r2236, 0;
	@%p119 bra 	$L__BB7_195;
	shl.b32 	%r1185, %r1171, 2;
	add.s32 	%r1186, %r219, %r1185;
	atom.shared.add.u32 	%r2236, [%r1186], %r266;
$L__BB7_195:
	ld.param.u32 	%r2103, [_ZN3cub18CUB_300001_SM_10006detail10radix_sort29DeviceRadixSortOnesweepKernelINS1_5radix10policy_hubIiiyE10Policy1000ELNS0_9SortOrderE0EiiyiiNS1_21identity_decomposer_tEEEvPT5_SB_PT3_PKSC_PT1_PKSG_PT2_PKSK_T4_iiT6__param_9];
	shfl.sync.idx.b32	%r1212|%p120, %r2236, %r265, 31, -1;
	add.s32 	%r269, %r266, %r1212;
	shr.u32 	%r1213, %r2220, %r2103;
	and.b32  	%r1209, %r1213, %r221;
	mov.b32 	%r1189, 1;
	// begin inline asm
	{
    .reg .pred p;
    and.b32 %r1187, %r1209, %r1189;    setp.ne.u32 p, %r1187, 0;
    vote.ballot.sync.b32 %r1187, p, 0xffffffff;
    @!p not.b32 %r1187, %r1187;
}

	// end inline asm
	mov.b32 	%r1192, 2;
	// begin inline asm
	{
    .reg .pred p;
    and.b32 %r1190, %r1209, %r1192;    setp.ne.u32 p, %r1190, 0;
    vote.ballot.sync.b32 %r1190, p, 0xffffffff;
    @!p not.b32 %r1190, %r1190;
}

	// end inline asm
	and.b32  	%r1214, %r1190, %r1187;
	mov.b32 	%r1195, 4;
	// begin inline asm
	{
    .reg .pred p;
    and.b32 %r1193, %r1209, %r1195;    setp.ne.u32 p, %r1193, 0;
    vote.ballot.sync.b32 %r1193, p, 0xffffffff;
    @!p not.b32 %r1193, %r1193;
}

	// end inline asm
	and.b32  	%r1215, %r1193, %r1214;
	mov.b32 	%r1198, 8;
	// begin inline asm
	{
    .reg .pred p;
    and.b32 %r1196, %r1209, %r1198;    setp.ne.u32 p, %r1196, 0;
    vote.ballot.sync.b32 %r1196, p, 0xffffffff;
    @!p not.b32 %r1196, %r1196;
}

	// end inline asm
	and.b32  	%r1216, %r1196, %r1215;
	mov.b32 	%r1201, 16;
	// begin inline asm
	{
    .reg .pred p;
    and.b32 %r1199, %r1209, %r1201;    setp.ne.u32 p, %r1199, 0;
    vote.ballot.sync.b32 %r1199, p, 0xffffffff;
    @!p not.b32 %r1199, %r1199;
}

	// end inline asm
	and.b32  	%r1217, %r1199, %r1216;
	mov.b32 	%r1204, 32;
	// begin inline asm
	{
    .reg .pred p;
    and.b32 %r1202, %r1209, %r1204;    setp.ne.u32 p, %r1202, 0;
    vote.ballot.sync.b32 %r1202, p, 0xffffffff;
    @!p not.b32 %r1202, %r1202;
}

	// end inline asm
	and.b32  	%r1218, %r1202, %r1217;
	mov.b32 	%r1207, 64;
	// begin inline asm
	{
    .reg .pred p;
    and.b32 %r1205, %r1209, %r1207;    setp.ne.u32 p, %r1205, 0;
    vote.ballot.sync.b32 %r1205, p, 0xffffffff;
    @!p not.b32 %r1205, %r1205;
}

	// end inline asm
	and.b32  	%r1219, %r1205, %r1218;
	mov.b32 	%r1210, 128;
	// begin inline asm
	{
    .reg .pred p;
    and.b32 %r1208, %r1209, %r1210;    setp.ne.u32 p, %r1208, 0;
    vote.ballot.sync.b32 %r1208, p, 0xffffffff;
    @!p not.b32 %r1208, %r1208;
}

	// end inline asm
	and.b32  	%r1220, %r1208, %r1219;
	clz.b32 	%r1221, %r1220;
	sub.s32 	%r271, 31, %r1221;
	and.b32  	%r1222, %r878, %r1220;
	popc.b32 	%r272, %r1222;
	setp.ne.s32 	%p121, %r443, %r271;
	mov.b32 	%r2237, 0;
	@%p121 bra 	$L__BB7_197;
	shl.b32 	%r1223, %r1209, 2;
	add.s32 	%r1224, %r219, %r1223;
	atom.shared.add.u32 	%r2237, [%r1224], %r272;
$L__BB7_197:
	ld.param.u32 	%r2104, [_ZN3cub18CUB_300001_SM_10006detail10radix_sort29DeviceRadixSortOnesweepKernelINS1_5radix10policy_hubIiiyE10Policy1000ELNS0_9SortOrderE0EiiyiiNS1_21identity_decomposer_tEEEvPT5_SB_PT3_PKSC_PT1_PKSG_PT2_PKSK_T4_iiT6__param_9];
	shfl.sync.idx.b32	%r1250|%p122, %r2237, %r271, 31, -1;
	add.s32 	%r275, %r272, %r1250;
	shr.u32 	%r1251, %r2219, %r2104;
	and.b32  	%r1247, %r1251, %r221;
	mov.b32 	%r1227, 1;
	// begin inline asm
	{
    .reg .pred p;
    and.b32 %r1225, %r1247, %r1227;    setp.ne.u32 p, %r1225, 0;
    vote.ballot.sync.b32 %r1225, p, 0xffffffff;
    @!p not.b32 %r1225, %r1225;
}

	// end inline asm
	mov.b32 	%r1230, 2;
	// begin inline asm
	{
    .reg .pred p;
    and.b32 %r1228, %r1247, %r1230;    setp.ne.u32 p, %r1228, 0;
    vote.ballot.sync.b32 %r1228, p, 0xffffffff;
    @!p not.b32 %r1228, %r1228;
}

	// end inline asm
	and.b32  	%r1252, %r1228, %r1225;
	mov.b32 	%r1233, 4;
	// begin inline asm
	{
    .reg .pred p;
    and.b32 %r1231, %r1247, %r1233;    setp.ne.u32 p, %r1231, 0;
    vote.ballot.sync.b32 %r1231, p, 0xffffffff;
    @!p not.b32 %r1231, %r1231;
}

	// end inline asm
	and.b32  	%r1253, %r1231, %r1252;
	mov.b32 	%r1236, 8;
	// begin inline asm
	{
    .reg .pred p;
    and.b32 %r1234, %r1247, %r1236;    setp.ne.u32 p, %r1234, 0;
    vote.ballot.sync.b32 %r1234, p, 0xffffffff;
    @!p not.b32 %r1234, %r1234;
}

	// end inline asm
	and.b32  	%r1254, %r1234, %r1253;
	mov.b32 	%r1239, 16;
	// begin inline asm
	{
    .reg .pred p;
    and.b32 %r1237, %r1247, %r1239;    setp.ne.u32 p, %r1237, 0;
    vote.ballot.sync.b32 %r1237, p, 0xffffffff;
    @!p not.b32 %r1237, %r1237;
}

	// end inline asm
	and.b32  	%r1255, %r1237, %r1254;
	mov.b32 	%r1242, 32;
	// begin inline asm
	{
    .reg .pred p;
    and.b32 %r1240, %r1247, %r1242;    setp.ne.u32 p, %r1240, 0;
    vote.ballot.sync.b32 %r1240, p, 0xffffffff;
    @!p not.b32 %r1240, %r1240;
}

	// end inline asm
	and.b32  	%r1256, %r1240, %r1255;
	mov.b32 	%r1245, 64;
	// begin inline asm
	{
    .reg .pred p;
    and.b32 %r1243, %r1247, %r1245;    setp.ne.u32 p, %r1243, 0;
    vote.ballot.sync.b32 %r1243, p, 0xffffffff;
    @!p not.b32 %r1243, %r1243;
}

	// end inline asm
	and.b32  	%r1257, %r1243, %r1256;
	mov.b32 	%r1248, 128;
	// begin inline asm
	{
    .reg .pred p;
    and.b32 %r1246, %r1247, %r1248;    setp.ne.u32 p, %r1246, 0;
    vote.ballot.sync.b32 %r1246, p, 0xffffffff;
    @!p not.b32 %r1246, %r1246;
}

	// end inline asm
	and.b32  	%r1258, %r1246, %r1257;
	clz.b32 	%r1259, %r1258;
	sub.s32 	%r277, 31, %r1259;
	and.b32  	%r1260, %r878, %r1258;
	popc.b32 	%r278, %r1260;
	setp.ne.s32 	%p123, %r443, %r277;
	mov.b32 	%r2238, 0;
	@%p123 bra 	$L__BB7_199;
	shl.b32 	%r1265, %r1247, 2;
	add.s32 	%r1266, %r219, %r1265;
	atom.shared.add.u32 	%r2238, [%r1266], %r278;
$L__BB7_199:
	ld.param.u32 	%r2105, [_ZN3cub18CUB_300001_SM_10006detail10radix_sort29DeviceRadixSortOnesweepKernelINS1_5radix10policy_hubIiiyE10Policy1000ELNS0_9SortOrderE0EiiyiiNS1_21identity_decomposer_tEEEvPT5_SB_PT3_PKSC_PT1_PKSG_PT2_PKSK_T4_iiT6__param_9];
	shfl.sync.idx.b32	%r1292|%p124, %r2238, %r277, 31, -1;
	add.s32 	%r281, %r278, %r1292;
	shr.u32 	%r1293, %r2218, %r2105;
	and.b32  	%r1289, %r1293, %r221;
	mov.b32 	%r1269, 1;
	// begin inline asm
	{
    .reg .pred p;
    and.b32 %r1267, %r1289, %r1269;    setp.ne.u32 p, %r1267, 0;
    vote.ballot.sync.b32 %r1267, p, 0xffffffff;
    @!p not.b32 %r1267, %r1267;
}

	// end inline asm
	mov.b32 	%r1272, 2;
	// begin inline asm
	{
    .reg .pred p;
    and.b32 %r1270, %r1289, %r1272;    setp.ne.u32 p, %r1270, 0;
    vote.ballot.sync.b32 %r1270, p, 0xffffffff;
    @!p not.b32 %r1270, %r1270;
}

	// end inline asm
	and.b32  	%r1294, %r1270, %r1267;
	mov.b32 	%r1275, 4;
	// begin inline asm
	{
    .reg .pred p;
    and.b32 %r1273, %r1289, %r1275;    setp.ne.u32 p, %r1273, 0;
    vote.ballot.sync.b32 %r1273, p, 0xffffffff;
    @!p not.b32 %r1273, %r1273;
}

	// end inline asm
	and.b32  	%r1295, %r1273, %r1294;
	mov.b32 	%r1278, 8;
	// begin inline asm
	{
    .reg .pred p;
    and.b32 %r1276, %r1289, %r1278;    setp.ne.u32 p, %r1276, 0;
    vote.ballot.sync.b32 %r1276, p, 0xffffffff;
    @!p not.b32 %r1276, %r1276;
}

	// end inline asm
	and.b32  	%r1296, %r1276, %r1295;
	mov.b32 	%r1281, 16;
	// begin inline asm
	{
    .reg .pred p;
    and.b32 %r1279, %r1289, %r1281;    setp.ne.u32 p, %r1279, 0;
    vote.ballot.sync.b32 %r1279, p, 0xffffffff;
    @!p not.b32 %r1279, %r1279;
}

	// end inline asm
	and.b32  	%r1297, %r1279, %r1296;
	mov.b32 	%r1284, 32;
	// begin inline asm
	{
    .reg .pred p;
    and.b32 %r1282, %r1289, %r1284;    setp.ne.u32 p, %r1282, 0;
    vote.ballot.sync.b32 %r1282, p, 0xffffffff;
    @!p not.b32 %r1282, %r1282;
}

	// end inline asm
	and.b32  	%r1298, %r1282, %r1297;
	mov.b32 	%r1287, 64;
	// begin inline asm
	{
    .reg .pred p;
    and.b32 %r1285, %r1289, %r1287;    setp.ne.u32 p, %r1285, 0;
    vote.ballot.sync.b32 %r1285, p, 0xffffffff;
    @!p not.b32 %r1285, %r1285;
}

	// end inline asm
	and.b32  	%r1299, %r1285, %r1298;
	mov.b32 	%r1290, 128;
	// begin inline asm
	{
    .reg .pred p;
    and.b32 %r1288, %r1289, %r1290;    setp.ne.u32 p, %r1288, 0;
    vote.ballot.sync.b32 %r1288, p, 0xffffffff;
    @!p not.b32 %r1288, %r1288;
}

	// end inline asm
	and.b32  	%r1300, %r1288, %r1299;
	clz.b32 	%r1301, %r1300;
	sub.s32 	%r283, 31, %r1301;
	and.b32  	%r1302, %r878, %r1300;
	popc.b32 	%r284, %r1302;
	setp.ne.s32 	%p125, %r443, %r283;
	mov.b32 	%r2239, 0;
	@%p125 bra 	$L__BB7_201;
	shl.b32 	%r1307, %r1289, 2;
	add.s32 	%r1308, %r219, %r1307;
	atom.shared.add.u32 	%r2239, [%r1308], %r284;
$L__BB7_201:
	ld.param.u32 	%r2106, [_ZN3cub18CUB_300001_SM_10006detail10radix_sort29DeviceRadixSortOnesweepKernelINS1_5radix10policy_hubIiiyE10Policy1000ELNS0_9SortOrderE0EiiyiiNS1_21identity_decomposer_tEEEvPT5_SB_PT3_PKSC_PT1_PKSG_PT2_PKSK_T4_iiT6__param_9];
	shfl.sync.idx.b32	%r1334|%p126, %r2239, %r283, 31, -1;
	add.s32 	%r287, %r284, %r1334;
	shr.u32 	%r1335, %r2217, %r2106;
	and.b32  	%r1331, %r1335, %r221;
	mov.b32 	%r1311, 1;
	// begin inline asm
	{
    .reg .pred p;
    and.b32 %r1309, %r1331, %r1311;    setp.ne.u32 p, %r1309, 0;
    vote.ballot.sync.b32 %r1309, p, 0xffffffff;
    @!p not.b32 %r1309, %r1309;
}

	// end inline asm
	mov.b32 	%r1314, 2;
	// begin inline asm
	{
    .reg .pred p;
    and.b32 %r1312, %r1331, %r1314;    setp.ne.u32 p, %r1312, 0;
    vote.ballot.sync.b32 %r1312, p, 0xffffffff;
    @!p not.b32 %r1312, %r1312;
}

	// end inline asm
	and.b32  	%r1336, %r1312, %r1309;
	mov.b32 	%r1317, 4;
	// begin inline asm
	{
    .reg .pred p;
    and.b32 %r1315, %r1331, %r1317;    setp.ne.u32 p, %r1315, 0;
    vote.ballot.sync.b32 %r1315, p, 0xffffffff;
    @!p not.b32 %r1315, %r1315;
}

	// end inline asm
	and.b32  	%r1337, %r1315, %r1336;
	mov.b32 	%r1320, 8;
	// begin inline asm
	{
    .reg .pred p;
    and.b32 %r1318, %r1331, %r1320;    setp.ne.u32 p, %r1318, 0;
    vote.ballot.sync.b32 %r1318, p, 0xffffffff;
    @!p not.b32 %r1318, %r1318;
}

	// end inline asm
	and.b32  	%r1338, %r1318, %r1337;
	mov.b32 	%r1323, 16;
	// begin inline asm
	{
    .reg .pred p;
    and.b32 %r1321, %r1331, %r1323;    setp.ne.u32 p, %r1321, 0;
    vote.ballot.sync.b32 %r1321, p, 0xffffffff;
    @!p not.b32 %r1321, %r1321;
}

	// end inline asm
	and.b32  	%r1339, %r1321, %r1338;
	mov.b32 	%r1326, 32;
	// begin inline asm
	{
    .reg .pred p;
    and.b32 %r1324, %r1331, %r1326;    setp.ne.u32 p, %r1324, 0;
    vote.ballot.sync.b32 %r1324, p, 0xffffffff;
    @!p not.b32 %r1324, %r1324;
}

	// end inline asm
	and.b32  	%r1340, %r1324, %r1339;
	mov.b32 	%r1329, 64;
	// begin inline asm
	{
    .reg .pred p;
    and.b32 %r1327, %r1331, %r1329;    setp.ne.u32 p, %r1327, 0;
    vote.ballot.sync.b32 %r1327, p, 0xffffffff;
    @!p not.b32 %r1327, %r1327;
}

	// end inline asm
	and.b32  	%r1341, %r1327, %r1340;
	mov.b32 	%r1332, 128;
	// begin inline asm
	{
    .reg .pred p;
    and.b32 %r1330, %r1331, %r1332;    setp.ne.u32 p, %r1330, 0;
    vote.ballot.sync.b32 %r1330, p, 0xffffffff;
    @!p not.b32 %r1330, %r1330;
}

	// end inline asm
	and.b32  	%r1342, %r1330, %r1341;
	clz.b32 	%r1343, %r1342;
	sub.s32 	%r289, 31, %r1343;
	and.b32  	%r1344, %r878, %r1342;
	popc.b32 	%r290, %r1344;
	setp.ne.s32 	%p127, %r443, %r289;
	mov.b32 	%r2240, 0;
	@%p127 bra 	$L__BB7_203;
	shl.b32 	%r1349, %r1331, 2;
	add.s32 	%r1350, %r219, %r1349;
	atom.shared.add.u32 	%r2240, [%r1350], %r290;
$L__BB7_203:
	ld.param.u32 	%r2107, [_ZN3cub18CUB_300001_SM_10006detail10radix_sort29DeviceRadixSortOnesweepKernelINS1_5radix10policy_hubIiiyE10Policy1000ELNS0_9SortOrderE0EiiyiiNS1_21identity_decomposer_tEEEvPT5_SB_PT3_PKSC_PT1_PKSG_PT2_PKSK_T4_iiT6__param_9];
	shfl.sync.idx.b32	%r1376|%p128, %r2240, %r289, 31, -1;
	add.s32 	%r293, %r290, %r1376;
	shr.u32 	%r1377, %r2216, %r2107;
	and.b32  	%r1373, %r1377, %r221;
	mov.b32 	%r1353, 1;
	// begin inline asm
	{
    .reg .pred p;
    and.b32 %r1351, %r1373, %r1353;    setp.ne.u32 p, %r1351, 0;
    vote.ballot.sync.b32 %r1351, p, 0xffffffff;
    @!p not.b32 %r1351, %r1351;
}

	// end inline asm
	mov.b32 	%r1356, 2;
	// begin inline asm
	{
    .reg .pred p;
    and.b32 %r1354, %r1373, %r1356;    setp.ne.u32 p, %r1354, 0;
    vote.ballot.sync.b32 %r1354, p, 0xffffffff;
    @!p not.b32 %r1354, %r1354;
}

	// end inline asm
	and.b32  	%r1378, %r1354, %r1351;
	mov.b32 	%r1359, 4;
	// begin inline asm
	{
    .reg .pred p;
    and.b32 %r1357, %r1373, %r1359;    setp.ne.u32 p, %r1357, 0;
    vote.ballot.sync.b32 %r1357, p, 0xffffffff;
    @!p not.b32 %r1357, %r1357;
}

	// end inline asm
	and.b32  	%r1379, %r1357, %r1378;
	mov.b32 	%r1362, 8;
	// begin inline asm
	{
    .reg .pred p;
    and.b32 %r1360, %r1373, %r1362;    setp.ne.u32 p, %r1360, 0;
    vote.ballot.sync.b32 %r1360, p, 0xffffffff;
    @!p not.b32 %r1360, %r1360;
}

	// end inline asm
	and.b32  	%r1380, %r1360, %r1379;
	mov.b32 	%r1365, 16;
	// begin inline asm
	{
    .reg .pred p;
    and.b32 %r1363, %r1373, %r1365;    setp.ne.u32 p, %r1363, 0;
    vote.ballot.sync.b32 %r1363, p, 0xffffffff;
    @!p not.b32 %r1363, %r1363;
}

	// end inline asm
	and.b32  	%r1381, %r1363, %r1380;
	mov.b32 	%r1368, 32;
	// begin inline asm
	{
    .reg .pred p;
    and.b32 %r1366, %r1373, %r1368;    setp.ne.u32 p, %r1366, 0;
    vote.ballot.sync.b32 %r1366, p, 0xffffffff;
    @!p not.b32 %r1366, %r1366;
}

	// end inline asm
	and.b32  	%r1382, %r1366, %r1381;
	mov.b32 	%r1371, 64;
	// begin inline asm
	{
    .reg .pred p;
    and.b32 %r1369, %r1373, %r1371;    setp.ne.u32 p, %r1369, 0;
    vote.ballot.sync.b32 %r1369, p, 0xffffffff;
    @!p not.b32 %r1369, %r1369;
}

	// end inline asm
	and.b32  	%r1383, %r1369, %r1382;
	mov.b32 	%r1374, 128;
	// begin inline asm
	{
    .reg .pred p;
    and.b32 %r1372, %r1373, %r1374;    setp.ne.u32 p, %r1372, 0;
    vote.ballot.sync.b32 %r1372, p, 0xffffffff;
    @!p not.b32 %r1372, %r1372;
}

	// end inline asm
	and.b32  	%r1384, %r1372, %r1383;
	clz.b32 	%r1385, %r1384;
	sub.s32 	%r295, 31, %r1385;
	and.b32  	%r1386, %r878, %r1384;
	popc.b32 	%r296, %r1386;
	setp.ne.s32 	%p129, %r443, %r295;
	mov.b32 	%r2241, 0;
	@%p129 bra 	$L__BB7_205;
	shl.b32 	%r1391, %r1373, 2;
	add.s32 	%r1392, %r219, %r1391;
	atom.shared.add.u32 	%r2241, [%r1392], %r296;
$L__BB7_205:
	ld.param.u32 	%r2108, [_ZN3cub18CUB_300001_SM_10006detail10radix_sort29DeviceRadixSortOnesweepKernelINS1_5radix10policy_hubIiiyE10Policy1000ELNS0_9SortOrderE0EiiyiiNS1_21identity_decomposer_tEEEvPT5_SB_PT3_PKSC_PT1_PKSG_PT2_PKSK_T4_iiT6__param_9];
	shfl.sync.idx.b32	%r1418|%p130, %r2241, %r295, 31, -1;
	add.s32 	%r299, %r296, %r1418;
	shr.u32 	%r1419, %r2215, %r2108;
	and.b32  	%r1415, %r1419, %r221;
	mov.b32 	%r1395, 1;
	// begin inline asm
	{
    .reg .pred p;
    and.b32 %r1393, %r1415, %r1395;    setp.ne.u32 p, %r1393, 0;
    vote.ballot.sync.b32 %r1393, p, 0xffffffff;
    @!p not.b32 %r1393, %r1393;
}

	// end inline asm
	mov.b32 	%r1398, 2;
	// begin inline asm
	{
    .reg .pred p;
    and.b32 %r1396, %r1415, %r1398;    setp.ne.u32 p, %r1396, 0;
    vote.ballot.sync.b32 %r1396, p, 0xffffffff;
    @!p not.b32 %r1396, %r1396;
}

	// end inline asm
	and.b32  	%r1420, %r1396, %r1393;
	mov.b32 	%r1401, 4;
	// begin inline asm
	{
    .reg .pred p;
    and.b32 %r1399, %r1415, %r1401;    setp.ne.u32 p, %r1399, 0;
    vote.ballot.sync.b32 %r1399, p, 0xffffffff;
    @!p not.b32 %r1399, %r1399;
}

	// end inline asm
	and.b32  	%r1421, %r1399, %r1420;
	mov.b32 	%r1404, 8;
	// begin inline asm
	{
    .reg .pred p;
    and.b32 %r1402, %r1415, %r1404;    setp.ne.u32 p, %r1402, 0;
    vote.ballot.sync.b32 %r1402, p, 0xffffffff;
    @!p not.b32 %r1402, %r1402;
}

	// end inline asm
	and.b32  	%r1422, %r1402, %r1421;
	mov.b32 	%r1407, 16;
	// begin inline asm
	{
    .reg .pred p;
    and.b32 %r1405, %r1415, %r1407;    setp.ne.u32 p, %r1405, 0;
    vote.ballot.sync.b32 %r1405, p, 0xffffffff;
    @!p not.b32 %r1405, %r1405;
}

	// end inline asm
	and.b32  	%r1423, %r1405, %r1422;
	mov.b32 	%r1410, 32;
	// begin inline asm
	{
    .reg .pred p;
    and.b32 %r1408, %r1415, %r1410;    setp.ne.u32 p, %r1408, 0;
    vote.ballot.sync.b32 %r1408, p, 0xffffffff;
    @!p not.b32 %r1408, %r1408;
}

	// end inline asm
	and.b32  	%r1424, %r1408, %r1423;
	mov.b32 	%r1413, 64;
	// begin inline asm
	{
    .reg .pred p;
    and.b32 %r1411, %r1415, %r1413;    setp.ne.u32 p, %r1411, 0;
    vote.ballot.sync.b32 %r1411, p, 0xffffffff;
    @!p not.b32 %r1411, %r1411;
}

	// end inline asm
	and.b32  	%r1425, %r1411, %r1424;
	mov.b32 	%r1416, 128;
	// begin inline asm
	{
    .reg .pred p;
    and.b32 %r1414, %r1415, %r1416;    setp.ne.u32 p, %r1414, 0;
    vote.ballot.sync.b32 %r1414, p, 0xffffffff;
    @!p not.b32 %r1414, %r1414;
}

	// end inline asm
	and.b32  	%r1426, %r1414, %r1425;
	clz.b32 	%r1427, %r1426;
	sub.s32 	%r301, 31, %r1427;
	and.b32  	%r1428, %r878, %r1426;
	popc.b32 	%r302, %r1428;
	setp.ne.s32 	%p131, %r443, %r301;
	mov.b32 	%r2242, 0;
	@%p131 bra 	$L__BB7_207;
	shl.b32 	%r1433, %r1415, 2;
	add.s32 	%r1434, %r219, %r1433;
	atom.shared.add.u32 	%r2242, [%r1434], %r302;
$L__BB7_207:
	ld.param.u32 	%r2109, [_ZN3cub18CUB_300001_SM_10006detail10radix_sort29DeviceRadixSortOnesweepKernelINS1_5radix10policy_hubIiiyE10Policy1000ELNS0_9SortOrderE0EiiyiiNS1_21identity_decomposer_tEEEvPT5_SB_PT3_PKSC_PT1_PKSG_PT2_PKSK_T4_iiT6__param_9];
	shfl.sync.idx.b32	%r1460|%p132, %r2242, %r301, 31, -1;
	add.s32 	%r305, %r302, %r1460;
	shr.u32 	%r1461, %r2214, %r2109;
	and.b32  	%r1457, %r1461, %r221;
	mov.b32 	%r1437, 1;
	// begin inline asm
	{
    .reg .pred p;
    and.b32 %r1435, %r1457, %r1437;    setp.ne.u32 p, %r1435, 0;
    vote.ballot.sync.b32 %r1435, p, 0xffffffff;
    @!p not.b32 %r1435, %r1435;
}

	// end inline asm
	mov.b32 	%r1440, 2;
	// begin inline asm
	{
    .reg .pred p;
    and.b32 %r1438, %r1457, %r1440;    setp.ne.u32 p, %r1438, 0;
    vote.ballot.sync.b32 %r1438, p, 0xffffffff;
    @!p not.b32 %r1438, %r1438;
}

	// end inline asm
	and.b32  	%r1462, %r1438, %r1435;
	mov.b32 	%r1443, 4;
	// begin inline asm
	{
    .reg .pred p;
    and.b32 %r1441, %r1457, %r1443;    setp.ne.u32 p, %r1441, 0;
    vote.ballot.sync.b32 %r1441, p, 0xffffffff;
    @!p not.b32 %r1441, %r1441;
}

	// end inline asm
	and.b32  	%r1463, %r1441, %r1462;
	mov.b32 	%r1446, 8;
	// begin inline asm
	{
    .reg .pred p;
    and.b32 %r1444, %r1457, %r1446;    setp.ne.u32 p, %r1444, 0;
    vote.ballot.sync.b32 %r1444, p, 0xffffffff;
    @!p not.b32 %r1444, %r1444;
}

	// end inline asm
	and.b32  	%r1464, %r1444, %r1463;
	mov.b32 	%r1449, 16;
	// begin inline asm
	{
    .reg .pred p;
    and.b32 %r1447, %r1457, %r1449;    setp.ne.u32 p, %r1447, 0;
    vote.ballot.sync.b32 %r1447, p, 0xffffffff;
    @!p not.b32 %r1447, %r1447;
}

	// end inline asm
	and.b32  	%r1465, %r1447, %r1464;
	mov.b32 	%r1452, 32;
	// begin inline asm
	{
    .reg .pred p;
    and.b32 %r1450, %r1457, %r1452;    setp.ne.u32 p, %r1450, 0;
    vote.ballot.sync.b32 %r1450, p, 0xffffffff;
    @!p not.b32 %r1450, %r1450;
}

	// end inline asm
	and.b32  	%r1466, %r1450, %r1465;
	mov.b32 	%r1455, 64;
	// begin inline asm
	{
    .reg .pred p;
    and.b32 %r1453, %r1457, %r1455;    setp.ne.u32 p, %r1453, 0;
    vote.ballot.sync.b32 %r1453, p, 0xffffffff;
    @!p not.b32 %r1453, %r1453;
}

	// end inline asm
	and.b32  	%r1467, %r1453, %r1466;
	mov.b32 	%r1458, 128;
	// begin inline asm
	{
    .reg .pred p;
    and.b32 %r1456, %r1457, %r1458;    setp.ne.u32 p, %r1456, 0;
    vote.ballot.sync.b32 %r1456, p, 0xffffffff;
    @!p not.b32 %r1456, %r1456;
}

	// end inline asm
	and.b32  	%r1468, %r1456, %r1467;
	clz.b32 	%r1469, %r1468;
	sub.s32 	%r307, 31, %r1469;
	and.b32  	%r1470, %r878, %r1468;
	popc.b32 	%r308, %r1470;
	setp.ne.s32 	%p133, %r443, %r307;
	mov.b32 	%r2243, 0;
	@%p133 bra 	$L__BB7_209;
	shl.b32 	%r1475, %r1457, 2;
	add.s32 	%r1476, %r219, %r1475;
	atom.shared.add.u32 	%r2243, [%r1476], %r308;
$L__BB7_209:
	ld.param.u32 	%r2110, [_ZN3cub18CUB_300001_SM_10006detail10radix_sort29DeviceRadixSortOnesweepKernelINS1_5radix10policy_hubIiiyE10Policy1000ELNS0_9SortOrderE0EiiyiiNS1_21identity_decomposer_tEEEvPT5_SB_PT3_PKSC_PT1_PKSG_PT2_PKSK_T4_iiT6__param_9];
	shfl.sync.idx.b32	%r1502|%p134, %r2243, %r307, 31, -1;
	add.s32 	%r311, %r308, %r1502;
	shr.u32 	%r1503, %r2213, %r2110;
	and.b32  	%r1499, %r1503, %r221;
	mov.b32 	%r1479, 1;
	// begin inline asm
	{
    .reg .pred p;
    and.b32 %r1477, %r1499, %r1479;    setp.ne.u32 p, %r1477, 0;
    vote.ballot.sync.b32 %r1477, p, 0xffffffff;
    @!p not.b32 %r1477, %r1477;
}

	// end inline asm
	mov.b32 	%r1482, 2;
	// begin inline asm
	{
    .reg .pred p;
    and.b32 %r1480, %r1499, %r1482;    setp.ne.u32 p, %r1480, 0;
    vote.ballot.sync.b32 %r1480, p, 0xffffffff;
    @!p not.b32 %r1480, %r1480;
}

	// end inline asm
	and.b32  	%r1504, %r1480, %r1477;
	mov.b32 	%r1485, 4;
	// begin inline asm
	{
    .reg .pred p;
    and.b32 %r1483, %r1499, %r1485;    setp.ne.u32 p, %r1483, 0;
    vote.ballot.sync.b32 %r1483, p, 0xffffffff;
    @!p not.b32 %r1483, %r1483;
}

	// end inline asm
	and.b32  	%r1505, %r1483, %r1504;
	mov.b32 	%r1488, 8;
	// begin inline asm
	{
    .reg .pred p;
    and.b32 %r1486, %r1499, %r1488;    setp.ne.u32 p, %r1486, 0;
    vote.ballot.sync.b32 %r1486, p, 0xffffffff;
    @!p not.b32 %r1486, %r1486;
}

	// end inline asm
	and.b32  	%r1506, %r1486, %r1505;
	mov.b32 	%r1491, 16;
	// begin inline asm
	{
    .reg .pred p;
    and.b32 %r1489, %r1499, %r1491;    setp.ne.u32 p, %r1489, 0;
    vote.ballot.sync.b32 %r1489, p, 0xffffffff;
    @!p not.b32 %r1489, %r1489;
}

	// end inline asm
	and.b32  	%r1507, %r1489, %r1506;
	mov.b32 	%r1494, 32;
	// begin inline asm
	{
    .reg .pred p;
    and.b32 %r1492, %r1499, %r1494;    setp.ne.u32 p, %r1492, 0;
    vote.ballot.sync.b32 %r1492, p, 0xffffffff;
    @!p not.b32 %r1492, %r1492;
}

	// end inline asm
	and.b32  	%r1508, %r1492, %r1507;
	mov.b32 	%r1497, 64;
	// begin inline asm
	{
    .reg .pred p;
    and.b32 %r1495, %r1499, %r1497;    setp.ne.u32 p, %r1495, 0;
    vote.ballot.sync.b32 %r1495, p, 0xffffffff;
    @!p not.b32 %r1495, %r1495;
}

	// end inline asm
	and.b32  	%r1509, %r1495, %r1508;
	mov.b32 	%r1500, 128;
	// begin inline asm
	{
    .reg .pred p;
    and.b32 %r1498, %r1499, %r1500;    setp.ne.u32 p, %r1498, 0;
    vote.ballot.sync.b32 %r1498, p, 0xffffffff;
    @!p not.b32 %r1498, %r1498;
}

	// end inline asm
	and.b32  	%r1510, %r1498, %r1509;
	clz.b32 	%r1511, %r1510;
	sub.s32 	%r313, 31, %r1511;
	and.b32  	%r1512, %r878, %r1510;
	popc.b32 	%r314, %r1512;
	setp.ne.s32 	%p135, %r443, %r313;
	mov.b32 	%r2244, 0;
	@%p135 bra 	$L__BB7_211;
	shl.b32 	%r1517, %r1499, 2;
	add.s32 	%r1518, %r219, %r1517;
	atom.shared.add.u32 	%r2244, [%r1518], %r314;
$L__BB7_211:
	ld.param.u32 	%r2111, [_ZN3cub18CUB_300001_SM_10006detail10radix_sort29DeviceRadixSortOnesweepKernelINS1_5radix10policy_hubIiiyE10Policy1000ELNS0_9SortOrderE0EiiyiiNS1_21identity_decomposer_tEEEvPT5_SB_PT3_PKSC_PT1_PKSG_PT2_PKSK_T4_iiT6__param_9];
	shfl.sync.idx.b32	%r1544|%p136, %r2244, %r313, 31, -1;
	add.s32 	%r317, %r314, %r1544;
	shr.u32 	%r1545, %r2212, %r2111;
	and.b32  	%r1541, %r1545, %r221;
	mov.b32 	%r1521, 1;
	// begin inline asm
	{
    .reg .pred p;
    and.b32 %r1519, %r1541, %r1521;    setp.ne.u32 p, %r1519, 0;
    vote.ballot.sync.b32 %r1519, p, 0xffffffff;
    @!p not.b32 %r1519, %r1519;
}

	// end inline asm
	mov.b32 	%r1524, 2;
	// begin inline asm
	{
    .reg .pred p;
    and.b32 %r1522, %r1541, %r1524;    setp.ne.u32 p, %r1522, 0;
    vote.ballot.sync.b32 %r1522, p, 0xffffffff;
    @!p not.b32 %r1522, %r1522;
}

	// end inline asm
	and.b32  	%r1546, %r1522, %r1519;
	mov.b32 	%r1527, 4;
	// begin inline asm
	{
    .reg .pred p;
    and.b32 %r1525, %r1541, %r1527;    setp.ne.u32 p, %r1525, 0;
    vote.ballot.sync.b32 %r1525, p, 0xffffffff;
    @!p not.b32 %r1525, %r1525;
}

	// end inline asm
	and.b32  	%r1547, %r1525, %r1546;
	mov.b32 	%r1530, 8;
	// begin inline asm
	{
    .reg .pred p;
    and.b32 %r1528, %r1541, %r1530;    setp.ne.u32 p, %r1528, 0;
    vote.ballot.sync.b32 %r1528, p, 0xffffffff;
    @!p not.b32 %r1528, %r1528;
}

	// end inline asm
	and.b32  	%r1548, %r1528, %r1547;
	mov.b32 	%r1533, 16;
	// begin inline asm
	{
    .reg .pred p;
    and.b32 %r1531, %r1541, %r1533;    setp.ne.u32 p, %r1531, 0;
    vote.ballot.sync.b32 %r1531, p, 0xffffffff;
    @!p not.b32 %r1531, %r1531;
}

	// end inline asm
	and.b32  	%r1549, %r1531, %r1548;
	mov.b32 	%r1536, 32;
	// begin inline asm
	{
    .reg .pred p;
    and.b32 %r1534, %r1541, %r1536;    setp.ne.u32 p, %r1534, 0;
    vote.ballot.sync.b32 %r1534, p, 0xffffffff;
    @!p not.b32 %r1534, %r1534;
}

	// end inline asm
	and.b32  	%r1550, %r1534, %r1549;
	mov.b32 	%r1539, 64;
	// begin inline asm
	{
    .reg .pred p;
    and.b32 %r1537, %r1541, %r1539;    setp.ne.u32 p, %r1537, 0;
    vote.ballot.sync.b32 %r1537, p, 0xffffffff;
    @!p not.b32 %r1537, %r1537;
}

	// end inline asm
	and.b32  	%r1551, %r1537, %r1550;
	mov.b32 	%r1542, 128;
	// begin inline asm
	{
    .reg .pred p;
    and.b32 %r1540, %r1541, %r1542;    setp.ne.u32 p, %r1540, 0;
    vote.ballot.sync.b32 %r1540, p, 0xffffffff;
    @!p not.b32 %r1540, %r1540;
}

	// end inline asm
	and.b32  	%r1552, %r1540, %r1551;
	clz.b32 	%r1553, %r1552;
	sub.s32 	%r319, 31, %r1553;
	and.b32  	%r1554, %r878, %r1552;
	popc.b32 	%r320, %r1554;
	setp.ne.s32 	%p137, %r443, %r319;
	mov.b32 	%r2245, 0;
	@%p137 bra 	$L__BB7_213;
	shl.b32 	%r1559, %r1541, 2;
	add.s32 	%r1560, %r219, %r1559;
	atom.shared.add.u32 	%r2245, [%r1560], %r320;
$L__BB7_213:
	setp.gt.u32 	%p138, %r1, 255;
	shfl.sync.idx.b32	%r1561|%p139, %r2245, %r319, 31, -1;
	add.s32 	%r1562, %r320, %r1561;
	bar.sync 	0;
	shl.b32 	%r1563, %r227, 2;
	add.s32 	%r323, %r783, %r1563;
	st.shared.u32 	[%r323+-4], %r2228;
	shl.b32 	%r1565, %r233, 2;
	add.s32 	%r324, %r783, %r1565;
	st.shared.u32 	[%r324+-4], %r2227;
	shl.b32 	%r1566, %r239, 2;
	add.s32 	%r325, %r783, %r1566;
	st.shared.u32 	[%r325+-4], %r2226;
	shl.b32 	%r1567, %r245, 2;
	add.s32 	%r326, %r783, %r1567;
	st.shared.u32 	[%r326+-4], %r2225;
	shl.b32 	%r1568, %r251, 2;
	add.s32 	%r327, %r783, %r1568;
	st.shared.u32 	[%r327+-4], %r2224;
	shl.b32 	%r1569, %r257, 2;
	add.s32 	%r328, %r783, %r1569;
	st.shared.u32 	[%r328+-4], %r2223;
	shl.b32 	%r1570, %r263, 2;
	add.s32 	%r329, %r783, %r1570;
	st.shared.u32 	[%r329+-4], %r2222;
	shl.b32 	%r1571, %r269, 2;
	add.s32 	%r330, %r783, %r1571;
	st.shared.u32 	[%r330+-4], %r2221;
	shl.b32 	%r1572, %r275, 2;
	add.s32 	%r331, %r783, %r1572;
	st.shared.u32 	[%r331+-4], %r2220;
	shl.b32 	%r1573, %r281, 2;
	add.s32 	%r332, %r783, %r1573;
	st.shared.u32 	[%r332+-4], %r2219;
	shl.b32 	%r1574, %r287, 2;
	add.s32 	%r333, %r783, %r1574;
	st.shared.u32 	[%r333+-4], %r2218;
	shl.b32 	%r1575, %r293, 2;
	add.s32 	%r334, %r783, %r1575;
	st.shared.u32 	[%r334+-4], %r2217;
	shl.b32 	%r1576, %r299, 2;
	add.s32 	%r335, %r783, %r1576;
	st.shared.u32 	[%r335+-4], %r2216;
	shl.b32 	%r1577, %r305, 2;
	add.s32 	%r336, %r783, %r1577;
	st.shared.u32 	[%r336+-4], %r2215;
	shl.b32 	%r1578, %r311, 2;
	add.s32 	%r337, %r783, %r1578;
	st.shared.u32 	[%r337+-4], %r2214;
	shl.b32 	%r1579, %r317, 2;
	add.s32 	%r338, %r783, %r1579;
	st.shared.u32 	[%r338+-4], %r2213;
	shl.b32 	%r1580, %r1562, 2;
	add.s32 	%r339, %r783, %r1580;
	st.shared.u32 	[%r339+-4], %r2212;
	shl.b32 	%r1581, %r1, 3;
	add.s32 	%r1582, %r783, %r1581;
	add.s32 	%r340, %r1582, 26112;
	@%p138 bra 	$L__BB7_221;
	ld.param.u64 	%rd437, [_ZN3cub18CUB_300001_SM_10006detail10radix_sort29DeviceRadixSortOnesweepKernelINS1_5radix10policy_hubIiiyE10Policy1000ELNS0_9SortOrderE0EiiyiiNS1_21identity_decomposer_tEEEvPT5_SB_PT3_PKSC_PT1_PKSG_PT2_PKSK_T4_iiT6__param_3];
	cvta.to.global.u64 	%rd93, %rd437;
	shl.b64 	%rd94, %rd9, 3;
	add.s64 	%rd95, %rd93, %rd94;
	ld.global.u64 	%rd96, [%rd95];
	cvt.s64.s32 	%rd97, %r218;
	sub.s64 	%rd456, %rd96, %rd97;
	st.shared.u64 	[%r340], %rd456;
	setp.lt.s32 	%p140, %r3, 1;
	mov.u32 	%r2249, %r2174;
	@%p140 bra 	$L__BB7_220;
	mov.b32 	%r2247, -1;
	mov.u32 	%r2246, %r3;
	mov.u32 	%r2249, %r2174;
$L__BB7_216:
	ld.param.u64 	%rd430, [_ZN3cub18CUB_300001_SM_10006detail10radix_sort29DeviceRadixSortOnesweepKernelINS1_5radix10policy_hubIiiyE10Policy1000ELNS0_9SortOrderE0EiiyiiNS1_21identity_decomposer_tEEEvPT5_SB_PT3_PKSC_PT1_PKSG_PT2_PKSK_T4_iiT6__param_0];
	add.s32 	%r344, %r2246, -1;
	shl.b32 	%r1584, %r344, 8;
	add.s32 	%r1585, %r1584, %r1;
	cvta.to.global.u64 	%rd98, %rd430;
	mul.wide.s32 	%rd99, %r1585, 4;
	add.s64 	%rd19, %rd98, %rd99;
$L__BB7_217:
	membar.cta;
	ld.volatile.global.u32 	%r345, [%rd19];
	setp.eq.s32 	%p141, %r345, 0;
	@%p141 bra 	$L__BB7_217;
	and.b32  	%r1586, %r345, 1073741823;
	add.s32 	%r2249, %r1586, %r2249;
	setp.gt.s32 	%p142, %r345, -1;
	vote.sync.ballot.b32 	%r2247, %p142, %r2247;
	setp.gt.u32 	%p144, %r2246, 1;
	and.pred  	%p145, %p142, %p144;
	mov.u32 	%r2246, %r344;
	@%p145 bra 	$L__BB7_216;
	ld.shared.u64 	%rd456, [%r340];
$L__BB7_220:
	ld.param.u64 	%rd431, [_ZN3cub18CUB_300001_SM_10006detail10radix_sort29DeviceRadixSortOnesweepKernelINS1_5radix10policy_hubIiiyE10Policy1000ELNS0_9SortOrderE0EiiyiiNS1_21identity_decomposer_tEEEvPT5_SB_PT3_PKSC_PT1_PKSG_PT2_PKSK_T4_iiT6__param_0];
	or.b32  	%r1587, %r2249, -2147483648;
	cvta.to.global.u64 	%rd100, %rd431;
	shl.b32 	%r1588, %r3, 8;
	add.s32 	%r1589, %r1588, %r1;
	mul.wide.s32 	%rd101, %r1589, 4;
	add.s64 	%rd102, %rd100, %rd101;
	st.volatile.global.u32 	[%rd102], %r1587;
	sub.s32 	%r1590, %r2249, %r2174;
	cvt.s64.s32 	%rd103, %r1590;
	add.s64 	%rd104, %rd456, %rd103;
	st.shared.u64 	[%r340], %rd104;
$L__BB7_221:
	ld.param.u32 	%r2087, [_ZN3cub18CUB_300001_SM_10006detail10radix_sort29DeviceRadixSortOnesweepKernelINS1_5radix10policy_hubIiiyE10Policy1000ELNS0_9SortOrderE0EiiyiiNS1_21identity_decomposer_tEEEvPT5_SB_PT3_PKSC_PT1_PKSG_PT2_PKSK_T4_iiT6__param_8];
	ld.param.u64 	%rd434, [_ZN3cub18CUB_300001_SM_10006detail10radix_sort29DeviceRadixSortOnesweepKernelINS1_5radix10policy_hubIiiyE10Policy1000ELNS0_9SortOrderE0EiiyiiNS1_21identity_decomposer_tEEEvPT5_SB_PT3_PKSC_PT1_PKSG_PT2_PKSK_T4_iiT6__param_2];
	setp.gt.u32 	%p146, %r1, 255;
	mad.lo.s32 	%r349, %r3, 6528, 6528;
	setp.lt.s32 	%p147, %r349, %r2087;
	setp.eq.s64 	%p148, %rd434, 0;
	or.pred  	%p149, %p148, %p147;
	or.pred  	%p150, %p146, %p149;
	@%p150 bra 	$L__BB7_223;
	ld.param.u64 	%rd435, [_ZN3cub18CUB_300001_SM_10006detail10radix_sort29DeviceRadixSortOnesweepKernelINS1_5radix10policy_hubIiiyE10Policy1000ELNS0_9SortOrderE0EiiyiiNS1_21identity_decomposer_tEEEvPT5_SB_PT3_PKSC_PT1_PKSG_PT2_PKSK_T4_iiT6__param_2];
	ld.shared.u64 	%rd105, [%r340];
	cvt.s64.s32 	%rd106, %r2174;
	cvt.s64.s32 	%rd107, %r218;
	add.s64 	%rd108, %rd107, %rd106;
	add.s64 	%rd109, %rd108, %rd105;
	cvta.to.global.u64 	%rd110, %rd435;
	shl.b64 	%rd111, %rd9, 3;
	add.s64 	%rd112, %rd110, %rd111;
	st.global.u64 	[%rd112], %rd109;
$L__BB7_223:
	ld.param.u32 	%r2088, [_ZN3cub18CUB_300001_SM_10006detail10radix_sort29DeviceRadixSortOnesweepKernelINS1_5radix10policy_hubIiiyE10Policy1000ELNS0_9SortOrderE0EiiyiiNS1_21identity_decomposer_tEEEvPT5_SB_PT3_PKSC_PT1_PKSG_PT2_PKSK_T4_iiT6__param_8];
	ld.param.u64 	%rd438, [_ZN3cub18CUB_300001_SM_10006detail10radix_sort29DeviceRadixSortOnesweepKernelINS1_5radix10policy_hubIiiyE10Policy1000ELNS0_9SortOrderE0EiiyiiNS1_21identity_decomposer_tEEEvPT5_SB_PT3_PKSC_PT1_PKSG_PT2_PKSK_T4_iiT6__param_4];
	cvta.to.global.u64 	%rd22, %rd438;
	shl.b32 	%r1591, %r1, 2;
	add.s32 	%r350, %r783, %r1591;
	setp.gt.s32 	%p151, %r349, %r2088;
	bar.sync 	0;
	@%p151 bra 	$L__BB7_225;
	ld.param.u32 	%r2112, [_ZN3cub18CUB_300001_SM_10006detail10radix_sort29DeviceRadixSortOnesweepKernelINS1_5radix10policy_hubIiiyE10Policy1000ELNS0_9SortOrderE0EiiyiiNS1_21identity_decomposer_tEEEvPT5_SB_PT3_PKSC_PT1_PKSG_PT2_PKSK_T4_iiT6__param_9];
	ld.shared.u32 	%r1593, [%r350];
	shr.u32 	%r1594, %r1593, %r2112;
	and.b32  	%r1595, %r1594, %r221;
	shl.b32 	%r1596, %r1595, 3;
	add.s32 	%r1598, %r783, 26112;
	add.s32 	%r1599, %r1598, %r1596;
	ld.shared.u64 	%rd113, [%r1599];
	add.s64 	%rd114, %rd113, %rd9;
	xor.b32  	%r1600, %r1593, -2147483648;
	shl.b64 	%rd115, %rd114, 2;
	add.s64 	%rd116, %rd22, %rd115;
	st.global.u32 	[%rd116], %r1600;
	bar.warp.sync 	-1;
	ld.shared.u32 	%r1601, [%r350+1536];
	shr.u32 	%r1602, %r1601, %r2112;
	and.b32  	%r1603, %r1602, %r221;
	shl.b32 	%r1604, %r1603, 3;
	add.s32 	%r1605, %r1598, %r1604;
	ld.shared.u64 	%rd117, [%r1605];
	add.s64 	%rd118, %rd117, %rd9;
	xor.b32  	%r1606, %r1601, -2147483648;
	shl.b64 	%rd119, %rd118, 2;
	add.s64 	%rd120, %rd22, %rd119;
	st.global.u32 	[%rd120+1536], %r1606;
	bar.warp.sync 	-1;
	ld.shared.u32 	%r1607, [%r350+3072];
	shr.u32 	%r1608, %r1607, %r2112;
	and.b32  	%r1609, %r1608, %r221;
	shl.b32 	%r1610, %r1609, 3;
	add.s32 	%r1611, %r1598, %r1610;
	ld.shared.u64 	%rd121, [%r1611];
	add.s64 	%rd122, %rd121, %rd9;
	xor.b32  	%r1612, %r1607, -2147483648;
	shl.b64 	%rd123, %rd122, 2;
	add.s64 	%rd124, %rd22, %rd123;
	st.global.u32 	[%rd124+3072], %r1612;
	bar.warp.sync 	-1;
	ld.shared.u32 	%r1613, [%r350+4608];
	shr.u32 	%r1614, %r1613, %r2112;
	and.b32  	%r1615, %r1614, %r221;
	shl.b32 	%r1616, %r1615, 3;
	add.s32 	%r1617, %r1598, %r1616;
	ld.shared.u64 	%rd125, [%r1617];
	add.s64 	%rd126, %rd125, %rd9;
	xor.b32  	%r1618, %r1613, -2147483648;
	shl.b64 	%rd127, %rd126, 2;
	add.s64 	%rd128, %rd22, %rd127;
	st.global.u32 	[%rd128+4608], %r1618;
	bar.warp.sync 	-1;
	ld.shared.u32 	%r1619, [%r350+6144];
	shr.u32 	%r1620, %r1619, %r2112;
	and.b32  	%r1621, %r1620, %r221;
	shl.b32 	%r1622, %r1621, 3;
	add.s32 	%r1623, %r1598, %r1622;
	ld.shared.u64 	%rd129, [%r1623];
	add.s64 	%rd130, %rd129, %rd9;
	xor.b32  	%r1624, %r1619, -2147483648;
	shl.b64 	%rd131, %rd130, 2;
	add.s64 	%rd132, %rd22, %rd131;
	st.global.u32 	[%rd132+6144], %r1624;
	bar.warp.sync 	-1;
	ld.shared.u32 	%r1625, [%r350+7680];
	shr.u32 	%r1626, %r1625, %r2112;
	and.b32  	%r1627, %r1626, %r221;
	shl.b32 	%r1628, %r1627, 3;
	add.s32 	%r1629, %r1598, %r1628;
	ld.shared.u64 	%rd133, [%r1629];
	add.s64 	%rd134, %rd133, %rd9;
	xor.b32  	%r1630, %r1625, -2147483648;
	shl.b64 	%rd135, %rd134, 2;
	add.s64 	%rd136, %rd22, %rd135;
	st.global.u32 	[%rd136+7680], %r1630;
	bar.warp.sync 	-1;
	ld.shared.u32 	%r1631, [%r350+9216];
	shr.u32 	%r1632, %r1631, %r2112;
	and.b32  	%r1633, %r1632, %r221;
	shl.b32 	%r1634, %r1633, 3;
	add.s32 	%r1635, %r1598, %r1634;
	ld.shared.u64 	%rd137, [%r1635];
	add.s64 	%rd138, %rd137, %rd9;
	xor.b32  	%r1636, %r1631, -2147483648;
	shl.b64 	%rd139, %rd138, 2;
	add.s64 	%rd140, %rd22, %rd139;
	st.global.u32 	[%rd140+9216], %r1636;
	bar.warp.sync 	-1;
	ld.shared.u32 	%r1637, [%r350+10752];
	shr.u32 	%r1638, %r1637, %r2112;
	and.b32  	%r1639, %r1638, %r221;
	shl.b32 	%r1640, %r1639, 3;
	add.s32 	%r1641, %r1598, %r1640;
	ld.shared.u64 	%rd141, [%r1641];
	add.s64 	%rd142, %rd141, %rd9;
	xor.b32  	%r1642, %r1637, -2147483648;
	shl.b64 	%rd143, %rd142, 2;
	add.s64 	%rd144, %rd22, %rd143;
	st.global.u32 	[%rd144+10752], %r1642;
	bar.warp.sync 	-1;
	ld.shared.u32 	%r1643, [%r350+12288];
	shr.u32 	%r1644, %r1643, %r2112;
	and.b32  	%r1645, %r1644, %r221;
	shl.b32 	%r1646, %r1645, 3;
	add.s32 	%r1647, %r1598, %r1646;
	ld.shared.u64 	%rd145, [%r1647];
	add.s64 	%rd146, %rd145, %rd9;
	xor.b32  	%r1648, %r1643, -2147483648;
	shl.b64 	%rd147, %rd146, 2;
	add.s64 	%rd148, %rd22, %rd147;
	st.global.u32 	[%rd148+12288], %r1648;
	bar.warp.sync 	-1;
	ld.shared.u32 	%r1649, [%r350+13824];
	shr.u32 	%r1650, %r1649, %r2112;
	and.b32  	%r1651, %r1650, %r221;
	shl.b32 	%r1652, %r1651, 3;
	add.s32 	%r1653, %r1598, %r1652;
	ld.shared.u64 	%rd149, [%r1653];
	add.s64 	%rd150, %rd149, %rd9;
	xor.b32  	%r1654, %r1649, -2147483648;
	shl.b64 	%rd151, %rd150, 2;
	add.s64 	%rd152, %rd22, %rd151;
	st.global.u32 	[%rd152+13824], %r1654;
	bar.warp.sync 	-1;
	ld.shared.u32 	%r1655, [%r350+15360];
	shr.u32 	%r1656, %r1655, %r2112;
	and.b32  	%r1657, %r1656, %r221;
	shl.b32 	%r1658, %r1657, 3;
	add.s32 	%r1659, %r1598, %r1658;
	ld.shared.u64 	%rd153, [%r1659];
	add.s64 	%rd154, %rd153, %rd9;
	xor.b32  	%r1660, %r1655, -2147483648;
	shl.b64 	%rd155, %rd154, 2;
	add.s64 	%rd156, %rd22, %rd155;
	st.global.u32 	[%rd156+15360], %r1660;
	bar.warp.sync 	-1;
	ld.shared.u32 	%r1661, [%r350+16896];
	shr.u32 	%r1662, %r1661, %r2112;
	and.b32  	%r1663, %r1662, %r221;
	shl.b32 	%r1664, %r1663, 3;
	add.s32 	%r1665, %r1598, %r1664;
	ld.shared.u64 	%rd157, [%r1665];
	add.s64 	%rd158, %rd157, %rd9;
	xor.b32  	%r1666, %r1661, -2147483648;
	shl.b64 	%rd159, %rd158, 2;
	add.s64 	%rd160, %rd22, %rd159;
	st.global.u32 	[%rd160+16896], %r1666;
	bar.warp.sync 	-1;
	ld.shared.u32 	%r1667, [%r350+18432];
	shr.u32 	%r1668, %r1667, %r2112;
	and.b32  	%r1669, %r1668, %r221;
	shl.b32 	%r1670, %r1669, 3;
	add.s32 	%r1671, %r1598, %r1670;
	ld.shared.u64 	%rd161, [%r1671];
	add.s64 	%rd162, %rd161, %rd9;
	xor.b32  	%r1672, %r1667, -2147483648;
	shl.b64 	%rd163, %rd162, 2;
	add.s64 	%rd164, %rd22, %rd163;
	st.global.u32 	[%rd164+18432], %r1672;
	bar.warp.sync 	-1;
	ld.shared.u32 	%r1673, [%r350+19968];
	shr.u32 	%r1674, %r1673, %r2112;
	and.b32  	%r1675, %r1674, %r221;
	shl.b32 	%r1676, %r1675, 3;
	add.s32 	%r1677, %r1598, %r1676;
	ld.shared.u64 	%rd165, [%r1677];
	add.s64 	%rd166, %rd165, %rd9;
	xor.b32  	%r1678, %r1673, -2147483648;
	shl.b64 	%rd167, %rd166, 2;
	add.s64 	%rd168, %rd22, %rd167;
	st.global.u32 	[%rd168+19968], %r1678;
	bar.warp.sync 	-1;
	ld.shared.u32 	%r1679, [%r350+21504];
	shr.u32 	%r1680, %r1679, %r2112;
	and.b32  	%r1681, %r1680, %r221;
	shl.b32 	%r1682, %r1681, 3;
	add.s32 	%r1683, %r1598, %r1682;
	ld.shared.u64 	%rd169, [%r1683];
	add.s64 	%rd170, %rd169, %rd9;
	xor.b32  	%r1684, %r1679, -2147483648;
	shl.b64 	%rd171, %rd170, 2;
	add.s64 	%rd172, %rd22, %rd171;
	st.global.u32 	[%rd172+21504], %r1684;
	bar.warp.sync 	-1;
	ld.shared.u32 	%r1685, [%r350+23040];
	shr.u32 	%r1686, %r1685, %r2112;
	and.b32  	%r1687, %r1686, %r221;
	shl.b32 	%r1688, %r1687, 3;
	add.s32 	%r1689, %r1598, %r1688;
	ld.shared.u64 	%rd173, [%r1689];
	add.s64 	%rd174, %rd173, %rd9;
	xor.b32  	%r1690, %r1685, -2147483648;
	shl.b64 	%rd175, %rd174, 2;
	add.s64 	%rd176, %rd22, %rd175;
	st.global.u32 	[%rd176+23040], %r1690;
	bar.warp.sync 	-1;
	ld.shared.u32 	%r1691, [%r350+24576];
	shr.u32 	%r1692, %r1691, %r2112;
	and.b32  	%r1693, %r1692, %r221;
	shl.b32 	%r1694, %r1693, 3;
	add.s32 	%r1695, %r1598, %r1694;
	ld.shared.u64 	%rd177, [%r1695];
	add.s64 	%rd178, %rd177, %rd9;
	xor.b32  	%r1696, %r1691, -2147483648;
	shl.b64 	%rd179, %rd178, 2;
	add.s64 	%rd180, %rd22, %rd179;
	st.global.u32 	[%rd180+24576], %r1696;
	bar.warp.sync 	-1;
	bra.uni 	$L__BB7_260;
$L__BB7_225:
	ld.param.u32 	%r2089, [_ZN3cub18CUB_300001_SM_10006detail10radix_sort29DeviceRadixSortOnesweepKernelINS1_5radix10policy_hubIiiyE10Policy1000ELNS0_9SortOrderE0EiiyiiNS1_21identity_decomposer_tEEEvPT5_SB_PT3_PKSC_PT1_PKSG_PT2_PKSK_T4_iiT6__param_8];
	mad.lo.s32 	%r351, %r3, -6528, %r2089;
	setp.ge.s32 	%p152, %r1, %r351;
	@%p152 bra 	$L__BB7_227;
	ld.param.u32 	%r2113, [_ZN3cub18CUB_300001_SM_10006detail10radix_sort29DeviceRadixSortOnesweepKernelINS1_5radix10policy_hubIiiyE10Policy1000ELNS0_9SortOrderE0EiiyiiNS1_21identity_decomposer_tEEEvPT5_SB_PT3_PKSC_PT1_PKSG_PT2_PKSK_T4_iiT6__param_9];
	ld.shared.u32 	%r1697, [%r350];
	shr.u32 	%r1698, %r1697, %r2113;
	and.b32  	%r1699, %r1698, %r221;
	shl.b32 	%r1700, %r1699, 3;
	add.s32 	%r1702, %r783, %r1700;
	ld.shared.u64 	%rd181, [%r1702+26112];
	xor.b32  	%r1703, %r1697, -2147483648;
	add.s64 	%rd182, %rd181, %rd9;
	shl.b64 	%rd183, %rd182, 2;
	add.s64 	%rd184, %rd22, %rd183;
	st.global.u32 	[%rd184], %r1703;
$L__BB7_227:
	bar.warp.sync 	-1;
	add.s32 	%r1704, %r1, 384;
	setp.ge.s32 	%p153, %r1704, %r351;
	@%p153 bra 	$L__BB7_229;
	ld.param.u32 	%r2114, [_ZN3cub18CUB_300001_SM_10006detail10radix_sort29DeviceRadixSortOnesweepKernelINS1_5radix10policy_hubIiiyE10Policy1000ELNS0_9SortOrderE0EiiyiiNS1_21identity_decomposer_tEEEvPT5_SB_PT3_PKSC_PT1_PKSG_PT2_PKSK_T4_iiT6__param_9];
	ld.shared.u32 	%r1705, [%r350+1536];
	shr.u32 	%r1706, %r1705, %r2114;
	and.b32  	%r1707, %r1706, %r221;
	shl.b32 	%r1708, %r1707, 3;
	add.s32 	%r1710, %r783, %r1708;
	ld.shared.u64 	%rd185, [%r1710+26112];
	xor.b32  	%r1711, %r1705, -2147483648;
	add.s64 	%rd186, %rd185, %rd9;
	shl.b64 	%rd187, %rd186, 2;
	add.s64 	%rd188, %rd22, %rd187;
	st.global.u32 	[%rd188+1536], %r1711;
$L__BB7_229:
	bar.warp.sync 	-1;
	add.s32 	%r1712, %r1, 768;
	setp.ge.s32 	%p154, %r1712, %r351;
	@%p154 bra 	$L__BB7_231;
	ld.param.u32 	%r2115, [_ZN3cub18CUB_300001_SM_10006detail10radix_sort29DeviceRadixSortOnesweepKernelINS1_5radix10policy_hubIiiyE10Policy1000ELNS0_9SortOrderE0EiiyiiNS1_21identity_decomposer_tEEEvPT5_SB_PT3_PKSC_PT1_PKSG_PT2_PKSK_T4_iiT6__param_9];
	ld.shared.u32 	%r1713, [%r350+3072];
	shr.u32 	%r1714, %r1713, %r2115;
	and.b32  	%r1715, %r1714, %r221;
	shl.b32 	%r1716, %r1715, 3;
	add.s32 	%r1718, %r783, %r1716;
	ld.shared.u64 	%rd189, [%r1718+26112];
	xor.b32  	%r1719, %r1713, -2147483648;
	add.s64 	%rd190, %rd189, %rd9;
	shl.b64 	%rd191, %rd190, 2;
	add.s64 	%rd192, %rd22, %rd191;
	st.global.u32 	[%rd192+3072], %r1719;
$L__BB7_231:
	bar.warp.sync 	-1;
	add.s32 	%r1720, %r1, 1152;
	setp.ge.s32 	%p155, %r1720, %r351;
	@%p155 bra 	$L__BB7_233;
	ld.param.u32 	%r2116, [_ZN3cub18CUB_300001_SM_10006detail10radix_sort29DeviceRadixSortOnesweepKernelINS1_5radix10policy_hubIiiyE10Policy1000ELNS0_9SortOrderE0EiiyiiNS1_21identity_decomposer_tEEEvPT5_SB_PT3_PKSC_PT1_PKSG_PT2_PKSK_T4_iiT6__param_9];
	ld.shared.u32 	%r1721, [%r350+4608];
	shr.u32 	%r1722, %r1721, %r2116;
	and.b32  	%r1723, %r1722, %r221;
	shl.b32 	%r1724, %r1723, 3;
	add.s32 	%r1726, %r783, %r1724;
	ld.shared.u64 	%rd193, [%r1726+26112];
	xor.b32  	%r1727, %r1721, -2147483648;
	add.s64 	%rd194, %rd193, %rd9;
	shl.b64 	%rd195, %rd194, 2;
	add.s64 	%rd196, %rd22, %rd195;
	st.global.u32 	[%rd196+4608], %r1727;
$L__BB7_233:
	bar.warp.sync 	-1;
	add.s32 	%r1728, %r1, 1536;
	setp.ge.s32 	%p156, %r1728, %r351;
	@%p156 bra 	$L__BB7_235;
	ld.param.u32 	%r2117, [_ZN3cub18CUB_300001_SM_10006detail10radix_sort29DeviceRadixSortOnesweepKernelINS1_5radix10policy_hubIiiyE10Policy1000ELNS0_9SortOrderE0EiiyiiNS1_21identity_decomposer_tEEEvPT5_SB_PT3_PKSC_PT1_PKSG_PT2_PKSK_T4_iiT6__param_9];
	ld.shared.u32 	%r1729, [%r350+6144];
	shr.u32 	%r1730, %r1729, %r2117;
	and.b32  	%r1731, %r1730, %r221;
	shl.b32 	%r1732, %r1731, 3;
	add.s32 	%r1734, %r783, %r1732;
	ld.shared.u64 	%rd197, [%r1734+26112];
	xor.b32  	%r1735, %r1729, -2147483648;
	add.s64 	%rd198, %rd197, %rd9;
	shl.b64 	%rd199, %rd198, 2;
	add.s64 	%rd200, %rd22, %rd199;
	st.global.u32 	[%rd200+6144], %r1735;
$L__BB7_235:
	bar.warp.sync 	-1;
	add.s32 	%r1736, %r1, 1920;
	setp.ge.s32 	%p157, %r1736, %r351;
	@%p157 bra 	$L__BB7_237;
	ld.param.u32 	%r2118, [_ZN3cub18CUB_300001_SM_10006detail10radix_sort29DeviceRadixSortOnesweepKernelINS1_5radix10policy_hubIiiyE10Policy1000ELNS0_9SortOrderE0EiiyiiNS1_21identity_decomposer_tEEEvPT5_SB_PT3_PKSC_PT1_PKSG_PT2_PKSK_T4_iiT6__param_9];
	ld.shared.u32 	%r1737, [%r350+7680];
	shr.u32 	%r1738, %r1737, %r2118;
	and.b32  	%r1739, %r1738, %r221;
	shl.b32 	%r1740, %r1739, 3;
	add.s32 	%r1742, %r783, %r1740;
	ld.shared.u64 	%rd201, [%r1742+26112];
	xor.b32  	%r1743, %r1737, -2147483648;
	add.s64 	%rd202, %rd201, %rd9;
	shl.b64 	%rd203, %rd202, 2;
	add.s64 	%rd204, %rd22, %rd203;
	st.global.u32 	[%rd204+7680], %r1743;
$L__BB7_237:
	bar.warp.sync 	-1;
	add.s32 	%r1744, %r1, 2304;
	setp.ge.s32 	%p158, %r1744, %r351;
	@%p158 bra 	$L__BB7_239;
	ld.param.u32 	%r2119, [_ZN3cub18CUB_300001_SM_10006detail10radix_sort29DeviceRadixSortOnesweepKernelINS1_5radix10policy_hubIiiyE10Policy1000ELNS0_9SortOrderE0EiiyiiNS1_21identity_decomposer_tEEEvPT5_SB_PT3_PKSC_PT1_PKSG_PT2_PKSK_T4_iiT6__param_9];
	ld.shared.u32 	%r1745, [%r350+9216];
	shr.u32 	%r1746, %r1745, %r2119;
	and.b32  	%r1747, %r1746, %r221;
	shl.b32 	%r1748, %r1747, 3;
	add.s32 	%r1750, %r783, %r1748;
	ld.shared.u64 	%rd205, [%r1750+26112];
	xor.b32  	%r1751, %r1745, -2147483648;
	add.s64 	%rd206, %rd205, %rd9;
	shl.b64 	%rd207, %rd206, 2;
	add.s64 	%rd208, %rd22, %rd207;
	st.global.u32 	[%rd208+9216], %r1751;
$L__BB7_239:
	bar.warp.sync 	-1;
	add.s32 	%r1752, %r1, 2688;
	setp.ge.s32 	%p159, %r1752, %r351;
	@%p159 bra 	$L__BB7_241;
	ld.param.u32 	%r2120, [_ZN3cub18CUB_300001_SM_10006detail10radix_sort29DeviceRadixSortOnesweepKernelINS1_5radix10policy_hubIiiyE10Policy1000ELNS0_9SortOrderE0EiiyiiNS1_21identity_decomposer_tEEEvPT5_SB_PT3_PKSC_PT1_PKSG_PT2_PKSK_T4_iiT6__param_9];
	ld.shared.u32 	%r1753, [%r350+10752];
	shr.u32 	%r1754, %r1753, %r2120;
	and.b32  	%r1755, %r1754, %r221;
	shl.b32 	%r1756, %r1755, 3;
	add.s32 	%r1758, %r783, %r1756;
	ld.shared.u64 	%rd209, [%r1758+26112];
	xor.b32  	%r1759, %r1753, -2147483648;
	add.s64 	%rd210, %rd209, %rd9;
	shl.b64 	%rd211, %rd210, 2;
	add.s64 	%rd212, %rd22, %rd211;
	st.global.u32 	[%rd212+10752], %r1759;
$L__BB7_241:
	bar.warp.sync 	-1;
	or.b32  	%r1760, %r1, 3072;
	setp.ge.s32 	%p160, %r1760, %r351;
	@%p160 bra 	$L__BB7_243;
	ld.param.u32 	%r2121, [_ZN3cub18CUB_300001_SM_10006detail10radix_sort29DeviceRadixSortOnesweepKernelINS1_5radix10policy_hubIiiyE10Policy1000ELNS0_9SortOrderE0EiiyiiNS1_21identity_decomposer_tEEEvPT5_SB_PT3_PKSC_PT1_PKSG_PT2_PKSK_T4_iiT6__param_9];
	ld.shared.u32 	%r1761, [%r350+12288];
	shr.u32 	%r1762, %r1761, %r2121;
	and.b32  	%r1763, %r1762, %r221;
	shl.b32 	%r1764, %r1763, 3;
	add.s32 	%r1766, %r783, %r1764;
	ld.shared.u64 	%rd213, [%r1766+26112];
	xor.b32  	%r1767, %r1761, -2147483648;
	add.s64 	%rd214, %rd213, %rd9;
	shl.b64 	%rd215, %rd214, 2;
	add.s64 	%rd216, %rd22, %rd215;
	st.global.u32 	[%rd216+12288], %r1767;
$L__BB7_243:
	bar.warp.sync 	-1;
	add.s32 	%r1768, %r1, 3456;
	setp.ge.s32 	%p161, %r1768, %r351;
	@%p161 bra 	$L__BB7_245;
	ld.param.u32 	%r2122, [_ZN3cub18CUB_300001_SM_10006detail10radix_sort29DeviceRadixSortOnesweepKernelINS1_5radix10policy_hubIiiyE10Policy1000ELNS0_9SortOrderE0EiiyiiNS1_21identity_decomposer_tEEEvPT5_SB_PT3_PKSC_PT1_PKSG_PT2_PKSK_T4_iiT6__param_9];
	ld.shared.u32 	%r1769, [%r350+13824];
	shr.u32 	%r1770, %r1769, %r2122;
	and.b32  	%r1771, %r1770, %r221;
	shl.b32 	%r1772, %r1771, 3;
	add.s32 	%r1774, %r783, %r1772;
	ld.shared.u64 	%rd217, [%r1774+26112];
	xor.b32  	%r1775, %r1769, -2147483648;
	add.s64 	%rd218, %rd217, %rd9;
	shl.b64 	%rd219, %rd218, 2;
	add.s64 	%rd220, %rd22, %rd219;
	st.global.u32 	[%rd220+13824], %r1775;
$L__BB7_245:
	bar.warp.sync 	-1;
	add.s32 	%r1776, %r1, 3840;
	setp.ge.s32 	%p162, %r1776, %r351;
	@%p162 bra 	$L__BB7_247;
	ld.param.u32 	%r2123, [_ZN3cub18CUB_300001_SM_10006detail10radix_sort29DeviceRadixSortOnesweepKernelINS1_5radix10policy_hubIiiyE10Policy1000ELNS0_9SortOrderE0EiiyiiNS1_21identity_decomposer_tEEEvPT5_SB_PT3_PKSC_PT1_PKSG_PT2_PKSK_T4_iiT6__param_9];
	ld.shared.u32 	%r1777, [%r350+15360];
	shr.u32 	%r1778, %r1777, %r2123;
	and.b32  	%r1779, %r1778, %r221;
	shl.b32 	%r1780, %r1779, 3;
	add.s32 	%r1782, %r783, %r1780;
	ld.shared.u64 	%rd221, [%r1782+26112];
	xor.b32  	%r1783, %r1777, -2147483648;
	add.s64 	%rd222, %rd221, %rd9;
	shl.b64 	%rd223, %rd222, 2;
	add.s64 	%rd224, %rd22, %rd223;
	st.global.u32 	[%rd224+15360], %r1783;
$L__BB7_247:
	bar.warp.sync 	-1;
	add.s32 	%r1784, %r1, 4224;
	setp.ge.s32 	%p163, %r1784, %r351;
	@%p163 bra 	$L__BB7_249;
	ld.param.u32 	%r2124, [_ZN3cub18CUB_300001_SM_10006detail10radix_sort29DeviceRadixSortOnesweepKernelINS1_5radix10policy_hubIiiyE10Policy1000ELNS0_9SortOrderE0EiiyiiNS1_21identity_decomposer_tEEEvPT5_SB_PT3_PKSC_PT1_PKSG_PT2_PKSK_T4_iiT6__param_9];
	ld.shared.u32 	%r1785, [%r350+16896];
	shr.u32 	%r1786, %r1785, %r2124;
	and.b32  	%r1787, %r1786, %r221;
	shl.b32 	%r1788, %r1787, 3;
	add.s32 	%r1790, %r783, %r1788;
	ld.shared.u64 	%rd225, [%r1790+26112];
	xor.b32  	%r1791, %r1785, -2147483648;
	add.s64 	%rd226, %rd225, %rd9;
	shl.b64 	%rd227, %rd226, 2;
	add.s64 	%rd228, %rd22, %rd227;
	st.global.u32 	[%rd228+16896], %r1791;
$L__BB7_249:
	bar.warp.sync 	-1;
	add.s32 	%r1792, %r1, 4608;
	setp.ge.s32 	%p164, %r1792, %r351;
	@%p164 bra 	$L__BB7_251;
	ld.param.u32 	%r2125, [_ZN3cub18CUB_300001_SM_10006detail10radix_sort29DeviceRadixSortOnesweepKernelINS1_5radix10policy_hubIiiyE10Policy1000ELNS0_9SortOrderE0EiiyiiNS1_21identity_decomposer_tEEEvPT5_SB_PT3_PKSC_PT1_PKSG_PT2_PKSK_T4_iiT6__param_9];
	ld.shared.u32 	%r1793, [%r350+18432];
	shr.u32 	%r1794, %r1793, %r2125;
	and.b32  	%r1795, %r1794, %r221;
	shl.b32 	%r1796, %r1795, 3;
	add.s32 	%r1798, %r783, %r1796;
	ld.shared.u64 	%rd229, [%r1798+26112];
	xor.b32  	%r1799, %r1793, -2147483648;
	add.s64 	%rd230, %rd229, %rd9;
	shl.b64 	%rd231, %rd230, 2;
	add.s64 	%rd232, %rd22, %rd231;
	st.global.u32 	[%rd232+18432], %r1799;
$L__BB7_251:
	bar.warp.sync 	-1;
	add.s32 	%r1800, %r1, 4992;
	setp.ge.s32 	%p165, %r1800, %r351;
	@%p165 bra 	$L__BB7_253;
	ld.param.u32 	%r2126, [_ZN3cub18CUB_300001_SM_10006detail10radix_sort29DeviceRadixSortOnesweepKernelINS1_5radix10policy_hubIiiyE10Policy1000ELNS0_9SortOrderE0EiiyiiNS1_21identity_decomposer_tEEEvPT5_SB_PT3_PKSC_PT1_PKSG_PT2_PKSK_T4_iiT6__param_9];
	ld.shared.u32 	%r1801, [%r350+19968];
	shr.u32 	%r1802, %r1801, %r2126;
	and.b32  	%r1803, %r1802, %r221;
	shl.b32 	%r1804, %r1803, 3;
	add.s32 	%r1806, %r783, %r1804;
	ld.shared.u64 	%rd233, [%r1806+26112];
	xor.b32  	%r1807, %r1801, -2147483648;
	add.s64 	%rd234, %rd233, %rd9;
	shl.b64 	%rd235, %rd234, 2;
	add.s64 	%rd236, %rd22, %rd235;
	st.global.u32 	[%rd236+19968], %r1807;
$L__BB7_253:
	bar.warp.sync 	-1;
	add.s32 	%r1808, %r1, 5376;
	setp.ge.s32 	%p166, %r1808, %r351;
	@%p166 bra 	$L__BB7_255;
	ld.param.u32 	%r2127, [_ZN3cub18CUB_300001_SM_10006detail10radix_sort29DeviceRadixSortOnesweepKernelINS1_5radix10policy_hubIiiyE10Policy1000ELNS0_9SortOrderE0EiiyiiNS1_21identity_decomposer_tEEEvPT5_SB_PT3_PKSC_PT1_PKSG_PT2_PKSK_T4_iiT6__param_9];
	ld.shared.u32 	%r1809, [%r350+21504];
	shr.u32 	%r1810, %r1809, %r2127;
	and.b32  	%r1811, %r1810, %r221;
	shl.b32 	%r1812, %r1811, 3;
	add.s32 	%r1814, %r783, %r1812;
	ld.shared.u64 	%rd237, [%r1814+26112];
	xor.b32  	%r1815, %r1809, -2147483648;
	add.s64 	%rd238, %rd237, %rd9;
	shl.b64 	%rd239, %rd238, 2;
	add.s64 	%rd240, %rd22, %rd239;
	st.global.u32 	[%rd240+21504], %r1815;
$L__BB7_255:
	bar.warp.sync 	-1;
	add.s32 	%r1816, %r1, 5760;
	setp.ge.s32 	%p167, %r1816, %r351;
	@%p167 bra 	$L__BB7_257;
	ld.param.u32 	%r2128, [_ZN3cub18CUB_300001_SM_10006detail10radix_sort29DeviceRadixSortOnesweepKernelINS1_5radix10policy_hubIiiyE10Policy1000ELNS0_9SortOrderE0EiiyiiNS1_21identity_decomposer_tEEEvPT5_SB_PT3_PKSC_PT1_PKSG_PT2_PKSK_T4_iiT6__param_9];
	ld.shared.u32 	%r1817, [%r350+23040];
	shr.u32 	%r1818, %r1817, %r2128;
	and.b32  	%r1819, %r1818, %r221;
	shl.b32 	%r1820, %r1819, 3;
	add.s32 	%r1822, %r783, %r1820;
	ld.shared.u64 	%rd241, [%r1822+26112];
	xor.b32  	%r1823, %r1817, -2147483648;
	add.s64 	%rd242, %rd241, %rd9;
	shl.b64 	%rd243, %rd242, 2;
	add.s64 	%rd244, %rd22, %rd243;
	st.global.u32 	[%rd244+23040], %r1823;
$L__BB7_257:
	bar.warp.sync 	-1;
	or.b32  	%r1824, %r1, 6144;
	setp.ge.s32 	%p168, %r1824, %r351;
	@%p168 bra 	$L__BB7_259;
	ld.param.u32 	%r2129, [_ZN3cub18CUB_300001_SM_10006detail10radix_sort29DeviceRadixSortOnesweepKernelINS1_5radix10policy_hubIiiyE10Policy1000ELNS0_9SortOrderE0EiiyiiNS1_21identity_decomposer_tEEEvPT5_SB_PT3_PKSC_PT1_PKSG_PT2_PKSK_T4_iiT6__param_9];
	ld.shared.u32 	%r1825, [%r350+24576];
	shr.u32 	%r1826, %r1825, %r2129;
	and.b32  	%r1827, %r1826, %r221;
	shl.b32 	%r1828, %r1827, 3;
	add.s32 	%r1830, %r783, %r1828;
	ld.shared.u64 	%rd245, [%r1830+26112];
	xor.b32  	%r1831, %r1825, -2147483648;
	add.s64 	%rd246, %rd245, %rd9;
	shl.b64 	%rd247, %rd246, 2;
	add.s64 	%rd248, %rd22, %rd247;
	st.global.u32 	[%rd248+24576], %r1831;
$L__BB7_259:
	bar.warp.sync 	-1;
$L__BB7_260:
	ld.param.u32 	%r2130, [_ZN3cub18CUB_300001_SM_10006detail10radix_sort29DeviceRadixSortOnesweepKernelINS1_5radix10policy_hubIiiyE10Policy1000ELNS0_9SortOrderE0EiiyiiNS1_21identity_decomposer_tEEEvPT5_SB_PT3_PKSC_PT1_PKSG_PT2_PKSK_T4_iiT6__param_9];
	ld.param.u32 	%r2090, [_ZN3cub18CUB_300001_SM_10006detail10radix_sort29DeviceRadixSortOnesweepKernelINS1_5radix10policy_hubIiiyE10Policy1000ELNS0_9SortOrderE0EiiyiiNS1_21identity_decomposer_tEEEvPT5_SB_PT3_PKSC_PT1_PKSG_PT2_PKSK_T4_iiT6__param_8];
	setp.gt.s32 	%p169, %r349, %r2090;
	ld.shared.u32 	%r1832, [%r350];
	shr.u32 	%r1833, %r1832, %r2130;
	and.b32  	%r352, %r1833, %r221;
	ld.shared.u32 	%r1834, [%r350+1536];
	shr.u32 	%r1835, %r1834, %r2130;
	and.b32  	%r353, %r1835, %r221;
	ld.shared.u32 	%r1836, [%r350+3072];
	shr.u32 	%r1837, %r1836, %r2130;
	and.b32  	%r354, %r1837, %r221;
	ld.shared.u32 	%r1838, [%r350+4608];
	shr.u32 	%r1839, %r1838, %r2130;
	and.b32  	%r355, %r1839, %r221;
	ld.shared.u32 	%r1840, [%r350+6144];
	shr.u32 	%r1841, %r1840, %r2130;
	and.b32  	%r356, %r1841, %r221;
	ld.shared.u32 	%r1842, [%r350+7680];
	shr.u32 	%r1843, %r1842, %r2130;
	and.b32  	%r357, %r1843, %r221;
	ld.shared.u32 	%r1844, [%r350+9216];
	shr.u32 	%r1845, %r1844, %r2130;
	and.b32  	%r358, %r1845, %r221;
	ld.shared.u32 	%r1846, [%r350+10752];
	shr.u32 	%r1847, %r1846, %r2130;
	and.b32  	%r359, %r1847, %r221;
	ld.shared.u32 	%r1848, [%r350+12288];
	shr.u32 	%r1849, %r1848, %r2130;
	and.b32  	%r360, %r1849, %r221;
	ld.shared.u32 	%r1850, [%r350+13824];
	shr.u32 	%r1851, %r1850, %r2130;
	and.b32  	%r361, %r1851, %r221;
	ld.shared.u32 	%r1852, [%r350+15360];
	shr.u32 	%r1853, %r1852, %r2130;
	and.b32  	%r362, %r1853, %r221;
	ld.shared.u32 	%r1854, [%r350+16896];
	shr.u32 	%r1855, %r1854, %r2130;
	and.b32  	%r363, %r1855, %r221;
	ld.shared.u32 	%r1856, [%r350+18432];
	shr.u32 	%r1857, %r1856, %r2130;
	and.b32  	%r364, %r1857, %r221;
	ld.shared.u32 	%r1858, [%r350+19968];
	shr.u32 	%r1859, %r1858, %r2130;
	and.b32  	%r365, %r1859, %r221;
	ld.shared.u32 	%r1860, [%r350+21504];
	shr.u32 	%r1861, %r1860, %r2130;
	and.b32  	%r366, %r1861, %r221;
	ld.shared.u32 	%r1862, [%r350+23040];
	shr.u32 	%r1863, %r1862, %r2130;
	and.b32  	%r367, %r1863, %r221;
	ld.shared.u32 	%r1864, [%r350+24576];
	shr.u32 	%r1865, %r1864, %r2130;
	and.b32  	%r368, %r1865, %r221;
	@%p169 bra 	$L__BB7_262;
	ld.param.u64 	%rd443, [_ZN3cub18CUB_300001_SM_10006detail10radix_sort29DeviceRadixSortOnesweepKernelINS1_5radix10policy_hubIiiyE10Policy1000ELNS0_9SortOrderE0EiiyiiNS1_21identity_decomposer_tEEEvPT5_SB_PT3_PKSC_PT1_PKSG_PT2_PKSK_T4_iiT6__param_7];
	cvta.to.global.u64 	%rd249, %rd443;
	and.b32  	%r1869, %r1, 31;
	or.b32  	%r1870, %r647, %r1869;
	cvt.u64.u32 	%rd250, %r1870;
	mul.lo.s32 	%r1871, %r3, 6528;
	cvt.s64.s32 	%rd251, %r1871;
	add.s64 	%rd252, %rd250, %rd251;
	shl.b64 	%rd253, %rd252, 2;
	add.s64 	%rd254, %rd249, %rd253;
	ld.global.u32 	%r2266, [%rd254];
	ld.global.u32 	%r2267, [%rd254+128];
	ld.global.u32 	%r2268, [%rd254+256];
	ld.global.u32 	%r2269, [%rd254+384];
	ld.global.u32 	%r2270, [%rd254+512];
	ld.global.u32 	%r2271, [%rd254+640];
	ld.global.u32 	%r2272, [%rd254+768];
	ld.global.u32 	%r2273, [%rd254+896];
	ld.global.u32 	%r2274, [%rd254+1024];
	ld.global.u32 	%r2275, [%rd254+1152];
	ld.global.u32 	%r2276, [%rd254+1280];
	ld.global.u32 	%r2277, [%rd254+1408];
	ld.global.u32 	%r2278, [%rd254+1536];
	ld.global.u32 	%r2279, [%rd254+1664];
	ld.global.u32 	%r2280, [%rd254+1792];
	ld.global.u32 	%r2281, [%rd254+1920];
	ld.global.u32 	%r2282, [%rd254+2048];
	bra.uni 	$L__BB7_296;
$L__BB7_262:
	ld.param.u32 	%r2091, [_ZN3cub18CUB_300001_SM_10006detail10radix_sort29DeviceRadixSortOnesweepKernelINS1_5radix10policy_hubIiiyE10Policy1000ELNS0_9SortOrderE0EiiyiiNS1_21identity_decomposer_tEEEvPT5_SB_PT3_PKSC_PT1_PKSG_PT2_PKSK_T4_iiT6__param_8];
	ld.param.u64 	%rd444, [_ZN3cub18CUB_300001_SM_10006detail10radix_sort29DeviceRadixSortOnesweepKernelINS1_5radix10policy_hubIiiyE10Policy1000ELNS0_9SortOrderE0EiiyiiNS1_21identity_decomposer_tEEEvPT5_SB_PT3_PKSC_PT1_PKSG_PT2_PKSK_T4_iiT6__param_7];
	cvta.to.global.u64 	%rd255, %rd444;
	add.s64 	%rd23, %rd255, %rd63;
	cvt.u32.u64 	%r1874, %rd7;
	sub.s32 	%r386, %r2091, %r649;
	setp.ge.s32 	%p170, %r1874, %r386;
	@%p170 bra 	$L__BB7_264;
	ld.global.u32 	%r2266, [%rd23];
$L__BB7_264:
	add.s32 	%r1877, %r1874, 32;
	setp.ge.s32 	%p171, %r1877, %r386;
	@%p171 bra 	$L__BB7_266;
	ld.global.u32 	%r2267, [%rd23+128];
$L__BB7_266:
	add.s32 	%r1880, %r1874, 64;
	setp.ge.s32 	%p172, %r1880, %r386;
	@%p172 bra 	$L__BB7_268;
	ld.global.u32 	%r2268, [%rd23+256];
$L__BB7_268:
	add.s32 	%r1883, %r1874, 96;
	setp.ge.s32 	%p173, %r1883, %r386;
	@%p173 bra 	$L__BB7_270;
	ld.global.u32 	%r2269, [%rd23+384];
$L__BB7_270:
	add.s32 	%r1886, %r1874, 128;
	setp.ge.s32 	%p174, %r1886, %r386;
	@%p174 bra 	$L__BB7_272;
	ld.global.u32 	%r2270, [%rd23+512];
$L__BB7_272:
	add.s32 	%r1889, %r1874, 160;
	setp.ge.s32 	%p175, %r1889, %r386;
	@%p175 bra 	$L__BB7_274;
	ld.global.u32 	%r2271, [%rd23+640];
$L__BB7_274:
	add.s32 	%r1892, %r1874, 192;
	setp.ge.s32 	%p176, %r1892, %r386;
	@%p176 bra 	$L__BB7_276;
	ld.global.u32 	%r2272, [%rd23+768];
$L__BB7_276:
	add.s32 	%r1895, %r1874, 224;
	setp.ge.s32 	%p177, %r1895, %r386;
	@%p177 bra 	$L__BB7_278;
	ld.param.u64 	%rd445, [_ZN3cub18CUB_300001_SM_10006detail10radix_sort29DeviceRadixSortOnesweepKernelINS1_5radix10policy_hubIiiyE10Policy1000ELNS0_9SortOrderE0EiiyiiNS1_21identity_decomposer_tEEEvPT5_SB_PT3_PKSC_PT1_PKSG_PT2_PKSK_T4_iiT6__param_7];
	cvta.to.global.u64 	%rd259, %rd445;
	cvt.s64.s32 	%rd260, %r649;
	add.s64 	%rd261, %rd7, %rd260;
	shl.b64 	%rd262, %rd261, 2;
	add.s64 	%rd263, %rd259, %rd262;
	ld.global.u32 	%r2273, [%rd263+896];
$L__BB7_278:
	add.s32 	%r1899, %r1874, 256;
	setp.ge.s32 	%p178, %r1899, %r386;
	@%p178 bra 	$L__BB7_280;
	ld.param.u64 	%rd446, [_ZN3cub18CUB_300001_SM_10006detail10radix_sort29DeviceRadixSortOnesweepKernelINS1_5radix10policy_hubIiiyE10Policy1000ELNS0_9SortOrderE0EiiyiiNS1_21identity_decomposer_tEEEvPT5_SB_PT3_PKSC_PT1_PKSG_PT2_PKSK_T4_iiT6__param_7];
	cvta.to.global.u64 	%rd264, %rd446;
	cvt.s64.s32 	%rd265, %r649;
	add.s64 	%rd266, %rd7, %rd265;
	shl.b64 	%rd267, %rd266, 2;
	add.s64 	%rd268, %rd264, %rd267;
	ld.global.u32 	%r2274, [%rd268+1024];
$L__BB7_280:
	add.s32 	%r1903, %r1874, 288;
	setp.ge.s32 	%p179, %r1903, %r386;
	@%p179 bra 	$L__BB7_282;
	ld.param.u64 	%rd447, [_ZN3cub18CUB_300001_SM_10006detail10radix_sort29DeviceRadixSortOnesweepKernelINS1_5radix10policy_hubIiiyE10Policy1000ELNS0_9SortOrderE0EiiyiiNS1_21identity_decomposer_tEEEvPT5_SB_PT3_PKSC_PT1_PKSG_PT2_PKSK_T4_iiT6__param_7];
	cvta.to.global.u64 	%rd269, %rd447;
	cvt.s64.s32 	%rd270, %r649;
	add.s64 	%rd271, %rd7, %rd270;
	shl.b64 	%rd272, %rd271, 2;
	add.s64 	%rd273, %rd269, %rd272;
	ld.global.u32 	%r2275, [%rd273+1152];
$L__BB7_282:
	add.s32 	%r1907, %r1874, 320;
	setp.ge.s32 	%p180, %r1907, %r386;
	@%p180 bra 	$L__BB7_284;
	ld.param.u64 	%rd448, [_ZN3cub18CUB_300001_SM_10006detail10radix_sort29DeviceRadixSortOnesweepKernelINS1_5radix10policy_hubIiiyE10Policy1000ELNS0_9SortOrderE0EiiyiiNS1_21identity_decomposer_tEEEvPT5_SB_PT3_PKSC_PT1_PKSG_PT2_PKSK_T4_iiT6__param_7];
	cvta.to.global.u64 	%rd274, %rd448;
	cvt.s64.s32 	%rd275, %r649;
	add.s64 	%rd276, %rd7, %rd275;
	shl.b64 	%rd277, %rd276, 2;
	add.s64 	%rd278, %rd274, %rd277;
	ld.global.u32 	%r2276, [%rd278+1280];
$L__BB7_284:
	add.s32 	%r1911, %r1874, 352;
	setp.ge.s32 	%p181, %r1911, %r386;
	@%p181 bra 	$L__BB7_286;
	ld.param.u64 	%rd449, [_ZN3cub18CUB_300001_SM_10006detail10radix_sort29DeviceRadixSortOnesweepKernelINS1_5radix10policy_hubIiiyE10Policy1000ELNS0_9SortOrderE0EiiyiiNS1_21identity_decomposer_tEEEvPT5_SB_PT3_PKSC_PT1_PKSG_PT2_PKSK_T4_iiT6__param_7];
	cvta.to.global.u64 	%rd279, %rd449;
	mul.lo.s32 	%r1912, %r3, 6528;
	cvt.s64.s32 	%rd280, %r1912;
	add.s64 	%rd281, %rd7, %rd280;
	shl.b64 	%rd282, %rd281, 2;
	add.s64 	%rd283, %rd279, %rd282;
	ld.global.u32 	%r2277, [%rd283+1408];
$L__BB7_286:
	add.s32 	%r1915, %r1874, 384;
	setp.ge.s32 	%p182, %r1915, %r386;
	@%p182 bra 	$L__BB7_288;
	ld.param.u64 	%rd450, [_ZN3cub18CUB_300001_SM_10006detail10radix_sort29DeviceRadixSortOnesweepKernelINS1_5radix10policy_hubIiiyE10Policy1000ELNS0_9SortOrderE0EiiyiiNS1_21identity_decomposer_tEEEvPT5_SB_PT3_PKSC_PT1_PKSG_PT2_PKSK_T4_iiT6__param_7];
	cvta.to.global.u64 	%rd284, %rd450;
	mul.lo.s32 	%r1916, %r3, 6528;
	cvt.s64.s32 	%rd285, %r1916;
	add.s64 	%rd286, %rd7, %rd285;
	shl.b64 	%rd287, %rd286, 2;
	add.s64 	%rd288, %rd284, %rd287;
	ld.global.u32 	%r2278, [%rd288+1536];
$L__BB7_288:
	cvt.u32.u64 	%r1918, %rd7;
	add.s32 	%r1919, %r1918, 416;
	setp.ge.s32 	%p183, %r1919, %r386;
	@%p183 bra 	$L__BB7_290;
	ld.param.u64 	%rd451, [_ZN3cub18CUB_300001_SM_10006detail10radix_sort29DeviceRadixSortOnesweepKernelINS1_5radix10policy_hubIiiyE10Policy1000ELNS0_9SortOrderE0EiiyiiNS1_21identity_decomposer_tEEEvPT5_SB_PT3_PKSC_PT1_PKSG_PT2_PKSK_T4_iiT6__param_7];
	cvta.to.global.u64 	%rd289, %rd451;
	mul.lo.s32 	%r1920, %r3, 6528;
	cvt.s64.s32 	%rd290, %r1920;
	add.s64 	%rd291, %rd7, %rd290;
	shl.b64 	%rd292, %rd291, 2;
	add.s64 	%rd293, %rd289, %rd292;
	ld.global.u32 	%r2279, [%rd293+1664];
$L__BB7_290:
	cvt.u32.u64 	%r1922, %rd7;
	add.s32 	%r1923, %r1922, 448;
	setp.ge.s32 	%p184, %r1923, %r386;
	@%p184 bra 	$L__BB7_292;
	ld.param.u64 	%rd452, [_ZN3cub18CUB_300001_SM_10006detail10radix_sort29DeviceRadixSortOnesweepKernelINS1_5radix10policy_hubIiiyE10Policy1000ELNS0_9SortOrderE0EiiyiiNS1_21identity_decomposer_tEEEvPT5_SB_PT3_PKSC_PT1_PKSG_PT2_PKSK_T4_iiT6__param_7];
	cvta.to.global.u64 	%rd294, %rd452;
	mul.lo.s32 	%r1924, %r3, 6528;
	cvt.s64.s32 	%rd295, %r1924;
	add.s64 	%rd296, %rd7, %rd295;
	shl.b64 	%rd297, %rd296, 2;
	add.s64 	%rd298, %rd294, %rd297;
	ld.global.u32 	%r2280, [%rd298+1792];
$L__BB7_292:
	cvt.u32.u64 	%r1926, %rd7;
	add.s32 	%r1927, %r1926, 480;
	setp.ge.s32 	%p185, %r1927, %r386;
	@%p185 bra 	$L__BB7_294;
	ld.param.u64 	%rd453, [_ZN3cub18CUB_300001_SM_10006detail10radix_sort29DeviceRadixSortOnesweepKernelINS1_5radix10policy_hubIiiyE10Policy1000ELNS0_9SortOrderE0EiiyiiNS1_21identity_decomposer_tEEEvPT5_SB_PT3_PKSC_PT1_PKSG_PT2_PKSK_T4_iiT6__param_7];
	cvta.to.global.u64 	%rd299, %rd453;
	mul.lo.s32 	%r1928, %r3, 6528;
	cvt.s64.s32 	%rd300, %r1928;
	add.s64 	%rd301, %rd7, %rd300;
	shl.b64 	%rd302, %rd301, 2;
	add.s64 	%rd303, %rd299, %rd302;
	ld.global.u32 	%r2281, [%rd303+1920];
$L__BB7_294:
	cvt.u32.u64 	%r1930, %rd7;
	add.s32 	%r1931, %r1930, 512;
	setp.ge.s32 	%p186, %r1931, %r386;
	@%p186 bra 	$L__BB7_296;
	ld.param.u64 	%rd454, [_ZN3cub18CUB_300001_SM_10006detail10radix_sort29DeviceRadixSortOnesweepKernelINS1_5radix10policy_hubIiiyE10Policy1000ELNS0_9SortOrderE0EiiyiiNS1_21identity_decomposer_tEEEvPT5_SB_PT3_PKSC_PT1_PKSG_PT2_PKSK_T4_iiT6__param_7];
	cvta.to.global.u64 	%rd304, %rd454;
	mov.u32 	%r1932, %tid.x;
	and.b32  	%r1933, %r1932, 992;
	mul.lo.s32 	%r1934, %r1933, 17;
	and.b32  	%r1935, %r1932, 31;
	or.b32  	%r1936, %r1934, %r1935;
	cvt.u64.u32 	%rd305, %r1936;
	mul.lo.s32 	%r1937, %r3, 6528;
	cvt.s64.s32 	%rd306, %r1937;
	add.s64 	%rd307, %rd305, %rd306;
	shl.b64 	%rd308, %rd307, 2;
	add.s64 	%rd309, %rd304, %rd308;
	ld.global.u32 	%r2282, [%rd309+2048];
$L__BB7_296:
	ld.param.u32 	%r2092, [_ZN3cub18CUB_300001_SM_10006detail10radix_sort29DeviceRadixSortOnesweepKernelINS1_5radix10policy_hubIiiyE10Policy1000ELNS0_9SortOrderE0EiiyiiNS1_21identity_decomposer_tEEEvPT5_SB_PT3_PKSC_PT1_PKSG_PT2_PKSK_T4_iiT6__param_8];
	ld.param.u64 	%rd441, [_ZN3cub18CUB_300001_SM_10006detail10radix_sort29DeviceRadixSortOnesweepKernelINS1_5radix10policy_hubIiiyE10Policy1000ELNS0_9SortOrderE0EiiyiiNS1_21identity_decomposer_tEEEvPT5_SB_PT3_PKSC_PT1_PKSG_PT2_PKSK_T4_iiT6__param_6];
	cvta.to.global.u64 	%rd24, %rd441;
	mov.u32 	%r437, %tid.x;
	cvt.u64.u32 	%rd25, %r437;
	shl.b32 	%r1938, %r437, 2;
	mov.u32 	%r1939, _ZZN3cub18CUB_300001_SM_10006detail10radix_sort29DeviceRadixSortOnesweepKernelINS1_5radix10policy_hubIiiyE10Policy1000ELNS0_9SortOrderE0EiiyiiNS1_21identity_decomposer_tEEEvPT5_SB_PT3_PKSC_PT1_PKSG_PT2_PKSK_T4_iiT6_E1s;
	add.s32 	%r438, %r1939, %r1938;
	mad.lo.s32 	%r1940, %r3, 6528, 6528;
	setp.gt.s32 	%p187, %r1940, %r2092;
	bar.sync 	0;
	st.shared.u32 	[%r323+-4], %r2266;
	st.shared.u32 	[%r324+-4], %r2267;
	st.shared.u32 	[%r325+-4], %r2268;
	st.shared.u32 	[%r326+-4], %r2269;
	st.shared.u32 	[%r327+-4], %r2270;
	st.shared.u32 	[%r328+-4], %r2271;
	st.shared.u32 	[%r329+-4], %r2272;
	st.shared.u32 	[%r330+-4], %r2273;
	st.shared.u32 	[%r331+-4], %r2274;
	st.shared.u32 	[%r332+-4], %r2275;
	st.shared.u32 	[%r333+-4], %r2276;
	st.shared.u32 	[%r334+-4], %r2277;
	st.shared.u32 	[%r335+-4], %r2278;
	st.shared.u32 	[%r336+-4], %r2279;
	st.shared.u32 	[%r337+-4], %r2280;
	st.shared.u32 	[%r338+-4], %r2281;
	st.shared.u32 	[%r339+-4], %r2282;
	bar.sync 	0;
	@%p187 bra 	$L__BB7_298;
	ld.shared.u32 	%r1941, [%r438];
	shl.b32 	%r1942, %r352, 3;
	add.s32 	%r1944, %r1939, 26112;
	add.s32 	%r1945, %r1944, %r1942;
	ld.shared.u64 	%rd310, [%r1945];
	add.s64 	%rd311, %rd310, %rd25;
	shl.b64 	%rd312, %rd311, 2;
	add.s64 	%rd313, %rd24, %rd312;
	st.global.u32 	[%rd313], %r1941;
	bar.warp.sync 	-1;
	ld.shared.u32 	%r1946, [%r438+1536];
	shl.b32 	%r1947, %r353, 3;
	add.s32 	%r1948, %r1944, %r1947;
	ld.shared.u64 	%rd314, [%r1948];
	add.s64 	%rd315, %rd314, %rd25;
	shl.b64 	%rd316, %rd315, 2;
	add.s64 	%rd317, %rd24, %rd316;
	st.global.u32 	[%rd317+1536], %r1946;
	bar.warp.sync 	-1;
	ld.shared.u32 	%r1949, [%r438+3072];
	shl.b32 	%r1950, %r354, 3;
	add.s32 	%r1951, %r1944, %r1950;
	ld.shared.u64 	%rd318, [%r1951];
	add.s64 	%rd319, %rd318, %rd25;
	shl.b64 	%rd320, %rd319, 2;
	add.s64 	%rd321, %rd24, %rd320;
	st.global.u32 	[%rd321+3072], %r1949;
	bar.warp.sync 	-1;
	ld.shared.u32 	%r1952, [%r438+4608];
	shl.b32 	%r1953, %r355, 3;
	add.s32 	%r1954, %r1944, %r1953;
	ld.shared.u64 	%rd322, [%r1954];
	add.s64 	%rd323, %rd322, %rd25;
	shl.b64 	%rd324, %rd323, 2;
	add.s64 	%rd325, %rd24, %rd324;
	st.global.u32 	[%rd325+4608], %r1952;
	bar.warp.sync 	-1;
	ld.shared.u32 	%r1955, [%r438+6144];
	shl.b32 	%r1956, %r356, 3;
	add.s32 	%r1957, %r1944, %r1956;
	ld.shared.u64 	%rd326, [%r1957];
	add.s64 	%rd327, %rd326, %rd25;
	shl.b64 	%rd328, %rd327, 2;
	add.s64 	%rd329, %rd24, %rd328;
	st.global.u32 	[%rd329+6144], %r1955;
	bar.warp.sync 	-1;
	ld.shared.u32 	%r1958, [%r438+7680];
	shl.b32 	%r1959, %r357, 3;
	add.s32 	%r1960, %r1944, %r1959;
	ld.shared.u64 	%rd330, [%r1960];
	add.s64 	%rd331, %rd330, %rd25;
	shl.b64 	%rd332, %rd331, 2;
	add.s64 	%rd333, %rd24, %rd332;
	st.global.u32 	[%rd333+7680], %r1958;
	bar.warp.sync 	-1;
	ld.shared.u32 	%r1961, [%r438+9216];
	shl.b32 	%r1962, %r358, 3;
	add.s32 	%r1963, %r1944, %r1962;
	ld.shared.u64 	%rd334, [%r1963];
	add.s64 	%rd335, %rd334, %rd25;
	shl.b64 	%rd336, %rd335, 2;
	add.s64 	%rd337, %rd24, %rd336;
	st.global.u32 	[%rd337+9216], %r1961;
	bar.warp.sync 	-1;
	ld.shared.u32 	%r1964, [%r438+10752];
	shl.b32 	%r1965, %r359, 3;
	add.s32 	%r1966, %r1944, %r1965;
	ld.shared.u64 	%rd338, [%r1966];
	add.s64 	%rd339, %rd338, %rd25;
	shl.b64 	%rd340, %rd339, 2;
	add.s64 	%rd341, %rd24, %rd340;
	st.global.u32 	[%rd341+10752], %r1964;
	bar.warp.sync 	-1;
	ld.shared.u32 	%r1967, [%r438+12288];
	shl.b32 	%r1968, %r360, 3;
	add.s32 	%r1969, %r1944, %r1968;
	ld.shared.u64 	%rd342, [%r1969];
	add.s64 	%rd343, %rd342, %rd25;
	shl.b64 	%rd344, %rd343, 2;
	add.s64 	%rd345, %rd24, %rd344;
	st.global.u32 	[%rd345+12288], %r1967;
	bar.warp.sync 	-1;
	ld.shared.u32 	%r1970, [%r438+13824];
	shl.b32 	%r1971, %r361, 3;
	add.s32 	%r1972, %r1944, %r1971;
	ld.shared.u64 	%rd346, [%r1972];
	add.s64 	%rd347, %rd346, %rd25;
	shl.b64 	%rd348, %rd347, 2;
	add.s64 	%rd349, %rd24, %rd348;
	st.global.u32 	[%rd349+13824], %r1970;
	bar.warp.sync 	-1;
	ld.shared.u32 	%r1973, [%r438+15360];
	shl.b32 	%r1974, %r362, 3;
	add.s32 	%r1975, %r1944, %r1974;
	ld.shared.u64 	%rd350, [%r1975];
	add.s64 	%rd351, %rd350, %rd25;
	shl.b64 	%rd352, %rd351, 2;
	add.s64 	%rd353, %rd24, %rd352;
	st.global.u32 	[%rd353+15360], %r1973;
	bar.warp.sync 	-1;
	ld.shared.u32 	%r1976, [%r438+16896];
	shl.b32 	%r1977, %r363, 3;
	add.s32 	%r1978, %r1944, %r1977;
	ld.shared.u64 	%rd354, [%r1978];
	add.s64 	%rd355, %rd354, %rd25;
	shl.b64 	%rd356, %rd355, 2;
	add.s64 	%rd357, %rd24, %rd356;
	st.global.u32 	[%rd357+16896], %r1976;
	bar.warp.sync 	-1;
	ld.shared.u32 	%r1979, [%r438+18432];
	shl.b32 	%r1980, %r364, 3;
	add.s32 	%r1981, %r1944, %r1980;
	ld.shared.u64 	%rd358, [%r1981];
	add.s64 	%rd359, %rd358, %rd25;
	shl.b64 	%rd360, %rd359, 2;
	add.s64 	%rd361, %rd24, %rd360;
	st.global.u32 	[%rd361+18432], %r1979;
	bar.warp.sync 	-1;
	ld.shared.u32 	%r1982, [%r438+19968];
	shl.b32 	%r1983, %r365, 3;
	add.s32 	%r1984, %r1944, %r1983;
	ld.shared.u64 	%rd362, [%r1984];
	add.s64 	%rd363, %rd362, %rd25;
	shl.b64 	%rd364, %rd363, 2;
	add.s64 	%rd365, %rd24, %rd364;
	st.global.u32 	[%rd365+19968], %r1982;
	bar.warp.sync 	-1;
	ld.shared.u32 	%r1985, [%r438+21504];
	shl.b32 	%r1986, %r366, 3;
	add.s32 	%r1987, %r1944, %r1986;
	ld.shared.u64 	%rd366, [%r1987];
	add.s64 	%rd367, %rd366, %rd25;
	shl.b64 	%rd368, %rd367, 2;
	add.s64 	%rd369, %rd24, %rd368;
	st.global.u32 	[%rd369+21504], %r1985;
	bar.warp.sync 	-1;
	ld.shared.u32 	%r1988, [%r438+23040];
	shl.b32 	%r1989, %r367, 3;
	add.s32 	%r1990, %r1944, %r1989;
	ld.shared.u64 	%rd370, [%r1990];
	add.s64 	%rd371, %rd370, %rd25;
	shl.b64 	%rd372, %rd371, 2;
	add.s64 	%rd373, %rd24, %rd372;
	st.global.u32 	[%rd373+23040], %r1988;
	bar.warp.sync 	-1;
	ld.shared.u32 	%r1991, [%r438+24576];
	shl.b32 	%r1992, %r368, 3;
	add.s32 	%r1993, %r1944, %r1992;
	ld.shared.u64 	%rd374, [%r1993];
	add.s64 	%rd375, %rd374, %rd25;
	shl.b64 	%rd376, %rd375, 2;
	add.s64 	%rd377, %rd24, %rd376;
	st.global.u32 	[%rd377+24576], %r1991;
	bar.warp.sync 	-1;
	bra.uni 	$L__BB7_333;
$L__BB7_298:
	ld.param.u32 	%r2093, [_ZN3cub18CUB_300001_SM_10006detail10radix_sort29DeviceRadixSortOnesweepKernelINS1_5radix10policy_hubIiiyE10Policy1000ELNS0_9SortOrderE0EiiyiiNS1_21identity_decomposer_tEEEvPT5_SB_PT3_PKSC_PT1_PKSG_PT2_PKSK_T4_iiT6__param_8];
	mad.lo.s32 	%r439, %r3, -6528, %r2093;
	shl.b32 	%r1994, %r352, 3;
	add.s32 	%r1996, %r1939, %r1994;
	ld.shared.u64 	%rd26, [%r1996+26112];
	setp.ge.s32 	%p188, %r437, %r439;
	@%p188 bra 	$L__BB7_300;
	ld.shared.u32 	%r1997, [%r438];
	add.s64 	%rd378, %rd26, %rd25;
	shl.b64 	%rd379, %rd378, 2;
	add.s64 	%rd380, %rd24, %rd379;
	st.global.u32 	[%rd380], %r1997;
$L__BB7_300:
	bar.warp.sync 	-1;
	shl.b32 	%r1998, %r353, 3;
	add.s32 	%r2000, %r1939, %r1998;
	ld.shared.u64 	%rd27, [%r2000+26112];
	add.s32 	%r2001, %r437, 384;
	setp.ge.s32 	%p189, %r2001, %r439;
	@%p189 bra 	$L__BB7_302;
	ld.shared.u32 	%r2002, [%r438+1536];
	add.s64 	%rd381, %rd27, %rd25;
	shl.b64 	%rd382, %rd381, 2;
	add.s64 	%rd383, %rd24, %rd382;
	st.global.u32 	[%rd383+1536], %r2002;
$L__BB7_302:
	bar.warp.sync 	-1;
	shl.b32 	%r2003, %r354, 3;
	add.s32 	%r2005, %r1939, %r2003;
	ld.shared.u64 	%rd28, [%r2005+26112];
	add.s32 	%r2006, %r437, 768;
	setp.ge.s32 	%p190, %r2006, %r439;
	@%p190 bra 	$L__BB7_304;
	ld.shared.u32 	%r2007, [%r438+3072];
	add.s64 	%rd384, %rd28, %rd25;
	shl.b64 	%rd385, %rd384, 2;
	add.s64 	%rd386, %rd24, %rd385;
	st.global.u32 	[%rd386+3072], %r2007;
$L__BB7_304:
	bar.warp.sync 	-1;
	shl.b32 	%r2008, %r355, 3;
	add.s32 	%r2010, %r1939, %r2008;
	ld.shared.u64 	%rd29, [%r2010+26112];
	add.s32 	%r2011, %r437, 1152;
	setp.ge.s32 	%p191, %r2011, %r439;
	@%p191 bra 	$L__BB7_306;
	ld.shared.u32 	%r2012, [%r438+4608];
	add.s64 	%rd387, %rd29, %rd25;
	shl.b64 	%rd388, %rd387, 2;
	add.s64 	%rd389, %rd24, %rd388;
	st.global.u32 	[%rd389+4608], %r2012;
$L__BB7_306:
	bar.warp.sync 	-1;
	shl.b32 	%r2013, %r356, 3;
	add.s32 	%r2015, %r1939, %r2013;
	ld.shared.u64 	%rd30, [%r2015+26112];
	add.s32 	%r2016, %r437, 1536;
	setp.ge.s32 	%p192, %r2016, %r439;
	@%p192 bra 	$L__BB7_308;
	ld.shared.u32 	%r2017, [%r438+6144];
	add.s64 	%rd390, %rd30, %rd25;
	shl.b64 	%rd391, %rd390, 2;
	add.s64 	%rd392, %rd24, %rd391;
	st.global.u32 	[%rd392+6144], %r2017;
$L__BB7_308:
	bar.warp.sync 	-1;
	shl.b32 	%r2018, %r357, 3;
	add.s32 	%r2020, %r1939, %r2018;
	ld.shared.u64 	%rd31, [%r2020+26112];
	add.s32 	%r2021, %r437, 1920;
	setp.ge.s32 	%p193, %r2021, %r439;
	@%p193 bra 	$L__BB7_310;
	ld.shared.u32 	%r2022, [%r438+7680];
	add.s64 	%rd393, %rd31, %rd25;
	shl.b64 	%rd394, %rd393, 2;
	add.s64 	%rd395, %rd24, %rd394;
	st.global.u32 	[%rd395+7680], %r2022;
$L__BB7_310:
	bar.warp.sync 	-1;
	shl.b32 	%r2023, %r358, 3;
	add.s32 	%r2025, %r1939, %r2023;
	ld.shared.u64 	%rd32, [%r2025+26112];
	add.s32 	%r2026, %r437, 2304;
	setp.ge.s32 	%p194, %r2026, %r439;
	@%p194 bra 	$L__BB7_312;
	ld.shared.u32 	%r2027, [%r438+9216];
	add.s64 	%rd396, %rd32, %rd25;
	shl.b64 	%rd397, %rd396, 2;
	add.s64 	%rd398, %rd24, %rd397;
	st.global.u32 	[%rd398+9216], %r2027;
$L__BB7_312:
	bar.warp.sync 	-1;
	shl.b32 	%r2028, %r359, 3;
	add.s32 	%r2030, %r1939, %r2028;
	ld.shared.u64 	%rd33, [%r2030+26112];
	add.s32 	%r2031, %r437, 2688;
	setp.ge.s32 	%p195, %r2031, %r439;
	@%p195 bra 	$L__BB7_314;
	ld.shared.u32 	%r2032, [%r438+10752];
	add.s64 	%rd399, %rd33, %rd25;
	shl.b64 	%rd400, %rd399, 2;
	add.s64 	%rd401, %rd24, %rd400;
	st.global.u32 	[%rd401+10752], %r2032;
$L__BB7_314:
	bar.warp.sync 	-1;
	shl.b32 	%r2033, %r360, 3;
	add.s32 	%r2035, %r1939, %r2033;
	ld.shared.u64 	%rd34, [%r2035+26112];
	or.b32  	%r2036, %r437, 3072;
	setp.ge.s32 	%p196, %r2036, %r439;
	@%p196 bra 	$L__BB7_316;
	ld.shared.u32 	%r2037, [%r438+12288];
	add.s64 	%rd402, %rd34, %rd25;
	shl.b64 	%rd403, %rd402, 2;
	add.s64 	%rd404, %rd24, %rd403;
	st.global.u32 	[%rd404+12288], %r2037;
$L__BB7_316:
	bar.warp.sync 	-1;
	shl.b32 	%r2038, %r361, 3;
	add.s32 	%r2040, %r1939, %r2038;
	ld.shared.u64 	%rd35, [%r2040+26112];
	add.s32 	%r2041, %r437, 3456;
	setp.ge.s32 	%p197, %r2041, %r439;
	@%p197 bra 	$L__BB7_318;
	ld.shared.u32 	%r2042, [%r438+13824];
	add.s64 	%rd405, %rd35, %rd25;
	shl.b64 	%rd406, %rd405, 2;
	add.s64 	%rd407, %rd24, %rd406;
	st.global.u32 	[%rd407+13824], %r2042;
$L__BB7_318:
	bar.warp.sync 	-1;
	shl.b32 	%r2043, %r362, 3;
	add.s32 	%r2045, %r1939, %r2043;
	ld.shared.u64 	%rd36, [%r2045+26112];
	add.s32 	%r2046, %r437, 3840;
	setp.ge.s32 	%p198, %r2046, %r439;
	@%p198 bra 	$L__BB7_320;
	ld.shared.u32 	%r2047, [%r438+15360];
	add.s64 	%rd408, %rd36, %rd25;
	shl.b64 	%rd409, %rd408, 2;
	add.s64 	%rd410, %rd24, %rd409;
	st.global.u32 	[%rd410+15360], %r2047;
$L__BB7_320:
	bar.warp.sync 	-1;
	shl.b32 	%r2048, %r363, 3;
	add.s32 	%r2050, %r1939, %r2048;
	ld.shared.u64 	%rd37, [%r2050+26112];
	add.s32 	%r2051, %r437, 4224;
	setp.ge.s32 	%p199, %r2051, %r439;
	@%p199 bra 	$L__BB7_322;
	ld.shared.u32 	%r2052, [%r438+16896];
	add.s64 	%rd411, %rd37, %rd25;
	shl.b64 	%rd412, %rd411, 2;
	add.s64 	%rd413, %rd24, %rd412;
	st.global.u32 	[%rd413+16896], %r2052;
$L__BB7_322:
	bar.warp.sync 	-1;
	shl.b32 	%r2053, %r364, 3;
	add.s32 	%r2055, %r1939, %r2053;
	ld.shared.u64 	%rd38, [%r2055+26112];
	add.s32 	%r2056, %r437, 4608;
	setp.ge.s32 	%p200, %r2056, %r439;
	@%p200 bra 	$L__BB7_324;
	ld.shared.u32 	%r2057, [%r438+18432];
	add.s64 	%rd414, %rd38, %rd25;
	shl.b64 	%rd415, %rd414, 2;
	add.s64 	%rd416, %rd24, %rd415;
	st.global.u32 	[%rd416+18432], %r2057;
$L__BB7_324:
	bar.warp.sync 	-1;
	shl.b32 	%r2058, %r365, 3;
	add.s32 	%r2060, %r1939, %r2058;
	ld.shared.u64 	%rd39, [%r2060+26112];
	add.s32 	%r2061, %r437, 4992;
	setp.ge.s32 	%p201, %r2061, %r439;
	@%p201 bra 	$L__BB7_326;
	ld.shared.u32 	%r2062, [%r438+19968];
	add.s64 	%rd417, %rd39, %rd25;
	shl.b64 	%rd418, %rd417, 2;
	add.s64 	%rd419, %rd24, %rd418;
	st.global.u32 	[%rd419+19968], %r2062;
$L__BB7_326:
	bar.warp.sync 	-1;
	shl.b32 	%r2063, %r366, 3;
	add.s32 	%r2065, %r1939, %r2063;
	ld.shared.u64 	%rd40, [%r2065+26112];
	add.s32 	%r2066, %r437, 5376;
	setp.ge.s32 	%p202, %r2066, %r439;
	@%p202 bra 	$L__BB7_328;
	ld.shared.u32 	%r2067, [%r438+21504];
	add.s64 	%rd420, %rd40, %rd25;
	shl.b64 	%rd421, %rd420, 2;
	add.s64 	%rd422, %rd24, %rd421;
	st.global.u32 	[%rd422+21504], %r2067;
$L__BB7_328:
	bar.warp.sync 	-1;
	shl.b32 	%r2068, %r367, 3;
	add.s32 	%r2070, %r1939, %r2068;
	ld.shared.u64 	%rd41, [%r2070+26112];
	add.s32 	%r2071, %r437, 5760;
	setp.ge.s32 	%p203, %r2071, %r439;
	@%p203 bra 	$L__BB7_330;
	ld.shared.u32 	%r2072, [%r438+23040];
	add.s64 	%rd423, %rd41, %rd25;
	shl.b64 	%rd424, %rd423, 2;
	add.s64 	%rd425, %rd24, %rd424;
	st.global.u32 	[%rd425+23040], %r2072;
$L__BB7_330:
	bar.warp.sync 	-1;
	shl.b32 	%r2073, %r368, 3;
	add.s32 	%r2075, %r1939, %r2073;
	ld.shared.u64 	%rd426, [%r2075+26112];
	add.s64 	%rd42, %rd426, %rd25;
	or.b32  	%r2076, %r437, 6144;
	setp.ge.s32 	%p204, %r2076, %r439;
	@%p204 bra 	$L__BB7_332;
	ld.shared.u32 	%r2077, [%r438+24576];
	shl.b64 	%rd427, %rd42, 2;
	add.s64 	%rd428, %rd24, %rd427;
	st.global.u32 	[%rd428+24576], %r2077;
$L__BB7_332:
	bar.warp.sync 	-1;
$L__BB7_333:
	ret;

}


// ===== COMPILED SASS (sm_100) =====

	.target	sm_100

	.elftype	@"ET_EXEC"


//--------------------- .note.nv.tkinfo           --------------------------
	.section	.note.nv.tkinfo,"",@"SHT_NOTE"
	.sectionflags	@"SHF_NOTE_NV_TKINFO"
	.tkinfo
        /*0018*/ 	.word	0x00000002
        /*0030*/ 	.string	""
        /*0030*/ 	.string	"ptxas"
        /*0030*/ 	.string	"Cuda compilation tools, release 13.0, V13.0.88"
        /*0030*/ 	.string	"Build cuda_13.0.r13.0/compiler.36424714_0"
        /*0030*/ 	.string	"-arch sm_100 -m 64 "



//--------------------- .note.nv.cuinfo           --------------------------
	.section	.note.nv.cuinfo,"",@"SHT_NOTE"
	.sectionflags	@"SHF_NOTE_NV_CUINFO"
        /*0018*/ 	.short	0x0002
        /*001a*/ 	.short	0x0064
        /*001c*/ 	.short	0x0082
	.zero		2


//--------------------- .nv.info                  --------------------------
	.section	.nv.info,"",@"SHT_CUDA_INFO"
	.align	4


	//----- nvinfo : EIATTR_REGCOUNT
	.align		4
        /*0000*/ 	.byte	0x04, 0x2f
        /*0002*/ 	.short	(.L_50 - .L_49)
	.align		4
.L_49:
        /*0004*/ 	.word	index@(_Z6kernelv)
        /*0008*/ 	.word	0x00000004


	//----- nvinfo : EIATTR_FRAME_SIZE
	.align		4
.L_50:
        /*000c*/ 	.byte	0x04, 0x11
        /*000e*/ 	.short	(.L_52 - .L_51)
	.align		4
.L_51:
        /*0010*/ 	.word	index@(_Z6kernelv)
        /*0014*/ 	.word	0x00000000


	//----- nvinfo : EIATTR_REGCOUNT
	.align		4
.L_52:
        /*0018*/ 	.byte	0x04, 0x2f
        /*001a*/ 	.short	(.L_54 - .L_53)
	.align		4
.L_53:
        /*001c*/ 	.word	index@(_Z7kernel2Pf)
        /*0020*/ 	.word	0x00000012


	//----- nvinfo : EIATTR_FRAME_SIZE
	.align		4
.L_54:
        /*0024*/ 	.byte	0x04, 0x11
        /*0026*/ 	.short	(.L_56 - .L_55)
	.align		4
.L_55:
        /*0028*/ 	.word	index@(_Z7kernel2Pf)
        /*002c*/ 	.word	0x00000000


	//----- nvinfo : EIATTR_REGCOUNT
	.align		4
.L_56:
        /*0030*/ 	.byte	0x04, 0x2f
        /*0032*/ 	.short	(.L_58 - .L_57)
	.align		4
.L_57:
        /*0034*/ 	.word	index@(_ZN3cub18CUB_300001_SM_10006detail11EmptyKernelIvEEvv)
        /*0038*/ 	.word	0x00000004


	//----- nvinfo : EIATTR_FRAME_SIZE
	.align		4
.L_58:
        /*003c*/ 	.byte	0x04, 0x11
        /*003e*/ 	.short	(.L_60 - .L_59)
	.align		4
.L_59:
        /*0040*/ 	.word	index@(_ZN3cub18CUB_300001_SM_10006detail11EmptyKernelIvEEvv)
        /*0044*/ 	.word	0x00000000


	//----- nvinfo : EIATTR_REGCOUNT
	.align		4
.L_60:
        /*0048*/ 	.byte	0x04, 0x2f
        /*004a*/ 	.short	(.L_62 - .L_61)
	.align		4
.L_61:
        /*004c*/ 	.word	index@(_ZN3cub18CUB_300001_SM_10006detail8for_each13static_kernelINS2_12policy_hub_t12policy_500_tElN6thrust24THRUST_300001_SM_1000_NS8cuda_cub10__tabulate7functorINS7_10device_ptrIiEENS7_6system6detail7generic6detail22compute_sequence_valueIivEElEEEEvT0_T1_)
        /*0050*/ 	.word	0x0000000a


	//----- nvinfo : EIATTR_FRAME_SIZE
	.align		4
.L_62:
        /*0054*/ 	.byte	0x04, 0x11
        /*0056*/ 	.short	(.L_64 - .L_63)
	.align		4
.L_63:
        /*0058*/ 	.word	index@(_ZN3cub18CUB_300001_SM_10006detail8for_each13static_kernelINS2_12policy_hub_t12policy_500_tElN6thrust24THRUST_300001_SM_1000_NS8cuda_cub10__tabulate7functorINS7_10device_ptrIiEENS7_6system6detail7generic6detail22compute_sequence_valueIivEElEEEEvT0_T1_)
        /*005c*/ 	.word	0x00000000


	//----- nvinfo : EIATTR_REGCOUNT
	.align		4
.L_64:
        /*0060*/ 	.byte	0x04, 0x2f
        /*0062*/ 	.short	(.L_66 - .L_65)
	.align		4
.L_65:
        /*0064*/ 	.word	index@(_ZN3cub18CUB_300001_SM_10006detail10radix_sort31DeviceRadixSortSingleTileKernelINS1_5radix10policy_hubIiiyE10Policy1000ELNS0_9SortOrderE0EiiyNS1_21identity_decomposer_tEEEvPKT1_PSA_PKT2_PSE_T3_iiT4_)
        /*0068*/ 	.word	0x00000099


	//----- nvinfo : EIATTR_FRAME_SIZE
	.align		4
.L_66:
        /*006c*/ 	.byte	0x04, 0x11
        /*006e*/ 	.short	(.L_68 - .L_67)
	.align		4
.L_67:
        /*0070*/ 	.word	index@(_ZN3cub18CUB_300001_SM_10006detail10radix_sort31DeviceRadixSortSingleTileKernelINS1_5radix10policy_hubIiiyE10Policy1000ELNS0_9SortOrderE0EiiyNS1_21identity_decomposer_tEEEvPKT1_PSA_PKT2_PSE_T3_iiT4_)
        /*0074*/ 	.word	0x00000000


	//----- nvinfo : EIATTR_REGCOUNT
	.align		4
.L_68:
        /*0078*/ 	.byte	0x04, 0x2f
        /*007a*/ 	.short	(.L_70 - .L_69)
	.align		4
.L_69:
        /*007c*/ 	.word	index@(_ZN3cub18CUB_300001_SM_10006detail10radix_sort30DeviceRadixSortHistogramKernelINS1_5radix10policy_hubIiiyE10Policy1000ELNS0_9SortOrderE0EiyNS1_21identity_decomposer_tEEEvPT2_PKT1_SA_iiT3_)
        /*0080*/ 	.word	0x00000020


	//----- nvinfo : EIATTR_FRAME_SIZE
	.align		4
.L_70:
        /*0084*/ 	.byte	0x04, 0x11
        /*0086*/ 	.short	(.L_72 - .L_71)
	.align		4
.L_71:
        /*0088*/ 	.word	index@(_ZN3cub18CUB_300001_SM_10006detail10radix_sort30DeviceRadixSortHistogramKernelINS1_5radix10policy_hubIiiyE10Policy1000ELNS0_9SortOrderE0EiyNS1_21identity_decomposer_tEEEvPT2_PKT1_SA_iiT3_)
        /*008c*/ 	.word	0x00000000


	//----- nvinfo : EIATTR_REGCOUNT
	.align		4
.L_72:
        /*0090*/ 	.byte	0x04, 0x2f
        /*0092*/ 	.short	(.L_74 - .L_73)
	.align		4
.L_73:
        /*0094*/ 	.word	index@(_ZN3cub18CUB_300001_SM_10006detail10radix_sort33DeviceRadixSortExclusiveSumKernelINS1_5radix10policy_hubIiiyE10Policy1000EyEEvPT0_)
        /*0098*/ 	.word	0x00000020


	//----- nvinfo : EIATTR_FRAME_SIZE
	.align		4
.L_74:
        /*009c*/ 	.byte	0x04, 0x11
        /*009e*/ 	.short	(.L_76 - .L_75)
	.align		4
.L_75:
        /*00a0*/ 	.word	index@(_ZN3cub18CUB_300001_SM_10006detail10radix_sort33DeviceRadixSortExclusiveSumKernelINS1_5radix10policy_hubIiiyE10Policy1000EyEEvPT0_)
        /*00a4*/ 	.word	0x00000000


	//----- nvinfo : EIATTR_REGCOUNT
	.align		4
.L_76:
        /*00a8*/ 	.byte	0x04, 0x2f
        /*00aa*/ 	.short	(.L_78 - .L_77)
	.align		4
.L_77:
        /*00ac*/ 	.word	index@(_ZN3cub18CUB_300001_SM_10006detail10radix_sort29DeviceRadixSortOnesweepKernelINS1_5radix10policy_hubIiiyE10Policy1000ELNS0_9SortOrderE0EiiyiiNS1_21identity_decomposer_tEEEvPT5_SB_PT3_PKSC_PT1_PKSG_PT2_PKSK_T4_iiT6_)
        /*00b0*/ 	.word	0x00000049


	//----- nvinfo : EIATTR_FRAME_SIZE
	.align		4
.L_78:
        /*00b4*/ 	.byte	0x04, 0x11
        /*00b6*/ 	.short	(.L_80 - .L_79)
	.align		4
.L_79:
        /*00b8*/ 	.word	index@(_ZN3cub18CUB_300001_SM_10006detail10radix_sort29DeviceRadixSortOnesweepKernelINS1_5radix10policy_hubIiiyE10Policy1000ELNS0_9SortOrderE0EiiyiiNS1_21identity_decomposer_tEEEvPT5_SB_PT3_PKSC_PT1_PKSG_PT2_PKSK_T4_iiT6_)
        /*00bc*/ 	.word	0x00000000


	//----- nvinfo : EIATTR_MIN_STACK_SIZE
	.align		4
.L_80:
        /*00c0*/ 	.byte	0x04, 0x12
        /*00c2*/ 	.short	(.L_82 - .L_81)
	.align		4
.L_81:
        /*00c4*/ 	.word	index@(_ZN3cub18CUB_300001_SM_10006detail10radix_sort29DeviceRadixSortOnesweepKernelINS1_5radix10policy_hubIiiyE10Policy1000ELNS0_9SortOrderE0EiiyiiNS1_21identity_decomposer_tEEEvPT5_SB_PT3_PKSC_PT1_PKSG_PT2_PKSK_T4_iiT6_)
        /*00c8*/ 	.word	0x00000000


	//----- nvinfo : EIATTR_MIN_STACK_SIZE
	.align		4
.L_82:
        /*00cc*/ 	.byte	0x04, 0x12
        /*00ce*/ 	.short	(.L_84 - .L_83)
	.align		4
.L_83:
        /*00d0*/ 	.word	index@(_ZN3cub18CUB_300001_SM_10006detail10radix_sort33DeviceRadixSortExclusiveSumKernelINS1_5radix10policy_hubIiiyE10Policy1000EyEEvPT0_)
        /*00d4*/ 	.word	0x00000000


	//----- nvinfo : EIATTR_MIN_STACK_SIZE
	.align		4
.L_84:
        /*00d8*/ 	.byte	0x04, 0x12
        /*00da*/ 	.short	(.L_86 - .L_85)
	.align		4
.L_85:
        /*00dc*/ 	.word	index@(_ZN3cub18CUB_300001_SM_10006detail10radix_sort30DeviceRadixSortHistogramKernelINS1_5radix10policy_hubIiiyE10Policy1000ELNS0_9SortOrderE0EiyNS1_21identity_decomposer_tEEEvPT2_PKT1_SA_iiT3_)
        /*00e0*/ 	.word	0x00000000


	//----- nvinfo : EIATTR_MIN_STACK_SIZE
	.align		4
.L_86:
        /*00e4*/ 	.byte	0x04, 0x12
        /*00e6*/ 	.short	(.L_88 - .L_87)
	.align		4
.L_87:
        /*00e8*/ 	.word	index@(_ZN3cub18CUB_300001_SM_10006detail10radix_sort31DeviceRadixSortSingleTileKernelINS1_5radix10policy_hubIiiyE10Policy1000ELNS0_9SortOrderE0EiiyNS1_21identity_decomposer_tEEEvPKT1_PSA_PKT2_PSE_T3_iiT4_)
        /*00ec*/ 	.word	0x00000000


	//----- nvinfo : EIATTR_MIN_STACK_SIZE
	.align		4
.L_88:
        /*00f0*/ 	.byte	0x04, 0x12
        /*00f2*/ 	.short	(.L_90 - .L_89)
	.align		4
.L_89:
        /*00f4*/ 	.word	index@(_ZN3cub18CUB_300001_SM_10006detail8for_each13static_kernelINS2_12policy_hub_t12policy_500_tElN6thrust24THRUST_300001_SM_1000_NS8cuda_cub10__tabulate7functorINS7_10device_ptrIiEENS7_6system6detail7generic6detail22compute_sequence_valueIivEElEEEEvT0_T1_)
        /*00f8*/ 	.word	0x00000000


	//----- nvinfo : EIATTR_MIN_STACK_SIZE
	.align		4
.L_90:
        /*00fc*/ 	.byte	0x04, 0x12
        /*00fe*/ 	.short	(.L_92 - .L_91)
	.align		4
.L_91:
        /*0100*/ 	.word	index@(_ZN3cub18CUB_300001_SM_10006detail11EmptyKernelIvEEvv)
        /*0104*/ 	.word	0x00000000


	//----- nvinfo : EIATTR_MIN_STACK_SIZE
	.align		4
.L_92:
        /*0108*/ 	.byte	0x04, 0x12
        /*010a*/ 	.short	(.L_94 - .L_93)
	.align		4
.L_93:
        /*010c*/ 	.word	index@(_Z7kernel2Pf)
        /*0110*/ 	.word	0x00000000


	//----- nvinfo : EIATTR_MIN_STACK_SIZE
	.align		4
.L_94:
        /*0114*/ 	.byte	0x04, 0x12
        /*0116*/ 	.short	(.L_96 - .L_95)
	.align		4
.L_95:
        /*0118*/ 	.word	index@(_Z6kernelv)
        /*011c*/ 	.word	0x00000000
.L_96:


//--------------------- .nv.compat                --------------------------
	.section	.nv.compat,"",@"SHT_CUDA_COMPAT_INFO"
	.align	4
        /*0000*/ 	.byte	0x02, 0x09, 0x00, 0x00, 0x02, 0x02, 0x01, 0x00, 0x02, 0x05, 0x05, 0x00, 0x03, 0x07, 0x01, 0x01
        /*0010*/ 	.byte	0x02, 0x03, 0x00, 0x00, 0x02, 0x06, 0x01, 0x00, 0x04, 0x0b, 0x08, 0x00, 0x09, 0x00, 0x00, 0x00
        /*0020*/ 	.byte	0x00, 0x00, 0x00, 0x00


//--------------------- .nv.info._ZN3cub18CUB_300001_SM_10006detail10radix_sort29DeviceRadixSortOnesweepKernelINS1_5radix10policy_hubIiiyE10Policy1000ELNS0_9SortOrderE0EiiyiiNS1_21identity_decomposer_tEEEvPT5_SB_PT3_PKSC_PT1_PKSG_PT2_PKSK_T4_iiT6_ --------------------------
	.section	.nv.info._ZN3cub18CUB_300001_SM_10006detail10radix_sort29DeviceRadixSortOnesweepKernelINS1_5radix10policy_hubIiiyE10Policy1000ELNS0_9SortOrderE0EiiyiiNS1_21identity_decomposer_tEEEvPT5_SB_PT3_PKSC_PT1_PKSG_PT2_PKSK_T4_iiT6_,"",@"SHT_CUDA_INFO"
	.sectionflags	@""
	.align	4


	//----- nvinfo : EIATTR_CUDA_API_VERSION
	.align		4
        /*0000*/ 	.byte	0x04, 0x37
        /*0002*/ 	.short	(.L_98 - .L_97)
.L_97:
        /*0004*/ 	.word	0x00000082


	//----- nvinfo : EIATTR_KPARAM_INFO
	.align		4
.L_98:
        /*0008*/ 	.byte	0x04, 0x17
        /*000a*/ 	.short	(.L_100 - .L_99)
.L_99:
        /*000c*/ 	.word	0x00000000
        /*0010*/ 	.short	0x000b
        /*0012*/ 	.short	0x004c
        /*0014*/ 	.byte	0x00, 0xf0, 0x05, 0x00


	//----- nvinfo : EIATTR_KPARAM_INFO
	.align		4
.L_100:
        /*0018*/ 	.byte	0x04, 0x17
        /*001a*/ 	.short	(.L_102 - .L_101)
.L_101:
        /*001c*/ 	.word	0x00000000
        /*0020*/ 	.short	0x000a
        /*0022*/ 	.short	0x0048
        /*0024*/ 	.byte	0x00, 0xf0, 0x11, 0x00


	//----- nvinfo : EIATTR_KPARAM_INFO
	.align		4
.L_102:
        /*0028*/ 	.byte	0x04, 0x17
        /*002a*/ 	.short	(.L_104 - .L_103)
.L_103:
        /*002c*/ 	.word	0x00000000
        /*0030*/ 	.short	0x0009
        /*0032*/ 	.short	0x0044
        /*0034*/ 	.byte	0x00, 0xf0, 0x11, 0x00


	//----- nvinfo : EIATTR_KPARAM_INFO
	.align		4
.L_104:
        /*0038*/ 	.byte	0x04, 0x17
        /*003a*/ 	.short	(.L_106 - .L_105)
.L_105:
        /*003c*/ 	.word	0x00000000
        /*0040*/ 	.short	0x0008
        /*0042*/ 	.short	0x0040
        /*0044*/ 	.byte	0x00, 0xf0, 0x11, 0x00


	//----- nvinfo : EIATTR_KPARAM_INFO
	.align		4
.L_106:
        /*0048*/ 	.byte	0x04, 0x17
        /*004a*/ 	.short	(.L_108 - .L_107)
.L_107:
        /*004c*/ 	.word	0x00000000
        /*0050*/ 	.short	0x0007
        /*0052*/ 	.short	0x0038
        /*0054*/ 	.byte	0x00, 0xf5, 0x21, 0x00


	//----- nvinfo : EIATTR_KPARAM_INFO
	.align		4
.L_108:
        /*0058*/ 	.byte	0x04, 0x17
        /*005a*/ 	.short	(.L_110 - .L_109)
.L_109:
        /*005c*/ 	.word	0x00000000
        /*0060*/ 	.short	0x0006
        /*0062*/ 	.short	0x0030
        /*0064*/ 	.byte	0x00, 0xf5, 0x21, 0x00


	//----- nvinfo : EIATTR_KPARAM_INFO
	.align		4
.L_110:
        /*0068*/ 	.byte	0x04, 0x17
        /*006a*/ 	.short	(.L_112 - .L_111)
.L_111:
        /*006c*/ 	.word	0x00000000
        /*0070*/ 	.short	0x0005
        /*0072*/ 	.short	0x0028
        /*0074*/ 	.byte	0x00, 0xf5, 0x21, 0x00


	//----- nvinfo : EIATTR_KPARAM_INFO
	.align		4
.L_112:
        /*0078*/ 	.byte	0x04, 0x17
        /*007a*/ 	.short	(.L_114 - .L_113)
.L_113:
        /*007c*/ 	.word	0x00000000
        /*0080*/ 	.short	0x0004
        /*0082*/ 	.short	0x0020
        /*0084*/ 	.byte	0x00, 0xf5, 0x21, 0x00


	//----- nvinfo : EIATTR_KPARAM_INFO
	.align		4
.L_114:
        /*0088*/ 	.byte	0x04, 0x17
        /*008a*/ 	.short	(.L_116 - .L_115)
.L_115:
        /*008c*/ 	.word	0x00000000
        /*0090*/ 	.short	0x0003
        /*0092*/ 	.short	0x0018
        /*0094*/ 	.byte	0x00, 0xf5, 0x21, 0x00


	//----- nvinfo : EIATTR_KPARAM_INFO
	.align		4
.L_116:
        /*0098*/ 	.byte	0x04, 0x17
        /*009a*/ 	.short	(.L_118 - .L_117)
.L_117:
        /*009c*/ 	.word	0x00000000
        /*00a0*/ 	.short	0x0002
        /*00a2*/ 	.short	0x0010
        /*00a4*/ 	.byte	0x00, 0xf5, 0x21, 0x00


	//----- nvinfo : EIATTR_KPARAM_INFO
	.align		4
.L_118:
        /*00a8*/ 	.byte	0x04, 0x17
        /*00aa*/ 	.short	(.L_120 - .L_119)
.L_119:
        /*00ac*/ 	.word	0x00000000
        /*00b0*/ 	.short	0x0001
        /*00b2*/ 	.short	0x0008
        /*00b4*/ 	.byte	0x00, 0xf5, 0x21, 0x00


	//----- nvinfo : EIATTR_KPARAM_INFO
	.align		4
.L_120:
        /*00b8*/ 	.byte	0x04, 0x17
        /*00ba*/ 	.short	(.L_122 - .L_121)
.L_121:
        /*00bc*/ 	.word	0x00000000
        /*00c0*/ 	.short	0x0000
        /*00c2*/ 	.short	0x0000
        /*00c4*/ 	.byte	0x00, 0xf5, 0x21, 0x00


	//----- nvinfo : EIATTR_SPARSE_MMA_MASK
	.align		4
.L_122:
        /*00c8*/ 	.byte	0x03, 0x50
        /*00ca*/ 	.short	0x0000


	//----- nvinfo : EIATTR_MAXREG_COUNT
	.align		4
        /*00cc*/ 	.byte	0x03, 0x1b
        /*00ce*/ 	.short	0x00a8


	//----- nvinfo : EIATTR_NUM_BARRIERS
	.align		4
        /*00d0*/ 	.byte	0x02, 0x4c
        /*00d2*/ 	.byte	0x01
	.zero		1


	//----- nvinfo : EIATTR_MERCURY_ISA_VERSION
	.align		4
        /*00d4*/ 	.byte	0x03, 0x5f
        /*00d6*/ 	.short	0x0101


	//----- nvinfo : EIATTR_COOP_GROUP_MASK_REGIDS
	.align		4
        /*00d8*/ 	.byte	0x04, 0x29
        /*00da*/ 	.short	(.L_124 - .L_123)


	//   ....[0]....
.L_123:
        /*00dc*/ 	.word	0xffffffff


	//   ....[1]....
        /*00e0*/ 	.word	0x05000006


	//   ....[2]....
        /*00e4*/ 	.word	0xffffffff


	//   ....[3]....
        /*00e8*/ 	.word	0xffffffff


	//   ....[4]....
        /*00ec*/ 	.word	0xffffffff


	//   ....[5]....
        /*00f0*/ 	.word	0xffffffff


	//   ....[6]....
        /*00f4*/ 	.word	0xffffffff


	//   ....[7]....
        /*00f8*/ 	.word	0xffffffff


	//   ....[8]....
        /*00fc*/ 	.word	0xffffffff


	//   ....[9]....
        /*0100*/ 	.word	0xffffffff


	//   ....[10]....
        /*0104*/ 	.word	0xffffffff


	//   ....[11]....
        /*0108*/ 	.word	0xffffffff


	//   ....[12]....
        /*010c*/ 	.word	0xffffffff


	//   ....[13]....
        /*0110*/ 	.word	0xffffffff


	//   ....[14]....
        /*0114*/ 	.word	0xffffffff


	//   ....[15]....
        /*0118*/ 	.word	0xffffffff


	//   ....[16]....
        /*011c*/ 	.word	0xffffffff


	//   ....[17]....
        /*0120*/ 	.word	0xffffffff


	//   ....[18]....
        /*0124*/ 	.word	0xffffffff


	//   ....[19]....
        /*0128*/ 	.word	0xffffffff


	//   ....[20]....
        /*012c*/ 	.word	0xffffffff


	//   ....[21]....
        /*0130*/ 	.word	0xffffffff


	//   ....[22]....
        /*0134*/ 	.word	0xffffffff


	//   ....[23]....
        /*0138*/ 	.word	0xffffffff


	//   ....[24]....
        /*013c*/ 	.word	0xffffffff


	//   ....[25]....
        /*0140*/ 	.word	0xffffffff


	//   ....[26]....
        /*0144*/ 	.word	0xffffffff


	//   ....[27]....
        /*0148*/ 	.word	0xffffffff


	//   ....[28]....
        /*014c*/ 	.word	0xffffffff


	//   ....[29]....
        /*0150*/ 	.word	0xffffffff


	//   ....[30]....
        /*0154*/ 	.word	0xffffffff


	//   ....[31]....
        /*0158*/ 	.word	0xffffffff


	//   ....[32]....
        /*015c*/ 	.word	0xffffffff


	//   ....[33]....
        /*0160*/ 	.word	0xffffffff


	//   ....[34]....
        /*0164*/ 	.word	0xffffffff


	//   ....[35]....
        /*0168*/ 	.word	0xffffffff


	//   ....[36]....
        /*016c*/ 	.word	0xffffffff


	//   ....[37]....
        /*0170*/ 	.word	0xffffffff


	//   ....[38]....
        /*0174*/ 	.word	0xffffffff


	//   ....[39]....
        /*0178*/ 	.word	0xffffffff


	//   ....[40]....
        /*017c*/ 	.word	0xffffffff


	//   ....[41]....
        /*0180*/ 	.word	0xffffffff


	//   ....[42]....
        /*0184*/ 	.word	0xffffffff


	//   ....[43]....
        /*0188*/ 	.word	0xffffffff


	//   ....[44]....
        /*018c*/ 	.word	0xffffffff


	//   ....[45]....
        /*0190*/ 	.word	0xffffffff


	//   ....[46]....
        /*0194*/ 	.word	0xffffffff


	//   ....[47]....
        /*0198*/ 	.word	0xffffffff


	//   ....[48]....
        /*019c*/ 	.word	0xffffffff


	//   ....[49]....
        /*01a0*/ 	.word	0xffffffff


	//   ....[50]....
        /*01a4*/ 	.word	0xffffffff


	//   ....[51]....
        /*01a8*/ 	.word	0xffffffff


	//   ....[52]....
        /*01ac*/ 	.word	0xffffffff


	//   ....[53]....
        /*01b0*/ 	.word	0xffffffff


	//   ....[54]....
        /*01b4*/ 	.word	0xffffffff


	//   ....[55]....
        /*01b8*/ 	.word	0xffffffff


	//   ....[56]....
        /*01bc*/ 	.word	0xffffffff


	//   ....[57]....
        /*01c0*/ 	.word	0xffffffff


	//   ....[58]....
        /*01c4*/ 	.word	0xffffffff


	//   ....[59]....
        /*01c8*/ 	.word	0xffffffff


	//   ....[60]....
        /*01cc*/ 	.word	0xffffffff


	//   ....[61]....
        /*01d0*/ 	.word	0xffffffff


	//   ....[62]....
        /*01d4*/ 	.word	0xffffffff


	//   ....[63]....
        /*01d8*/ 	.word	0xffffffff


	//   ....[64]....
        /*01dc*/ 	.word	0xffffffff


	//   ....[65]....
        /*01e0*/ 	.word	0xffffffff


	//   ....[66]....
        /*01e4*/ 	.word	0xffffffff


	//   ....[67]....
        /*01e8*/ 	.word	0xffffffff


	//   ....[68]....
        /*01ec*/ 	.word	0xffffffff


	//   ....[69]....
        /*01f0*/ 	.word	0xffffffff


	//   ....[70]....
        /*01f4*/ 	.word	0xffffffff


	//   ....[71]....
        /*01f8*/ 	.word	0xffffffff


	//   ....[72]....
        /*01fc*/ 	.word	0xffffffff


	//   ....[73]....
        /*0200*/ 	.word	0xffffffff


	//   ....[74]....
        /*0204*/ 	.word	0xffffffff


	//   ....[75]....
        /*0208*/ 	.word	0xffffffff


	//   ....[76]....
        /*020c*/ 	.word	0xffffffff


	//   ....[77]....
        /*0210*/ 	.word	0xffffffff


	//   ....[78]....
        /*0214*/ 	.word	0xffffffff


	//   ....[79]....
        /*0218*/ 	.word	0xffffffff


	//   ....[80]....
        /*021c*/ 	.word	0xffffffff


	//   ....[81]....
        /*0220*/ 	.word	0xffffffff


	//   ....[82]....
        /*0224*/ 	.word	0xffffffff


	//   ....[83]....
        /*0228*/ 	.word	0xffffffff


	//   ....[84]....
        /*022c*/ 	.word	0xffffffff


	//   ....[85]....
        /*0230*/ 	.word	0xffffffff


	//   ....[86]....
        /*0234*/ 	.word	0xffffffff


	//   ....[87]....
        /*0238*/ 	.word	0xffffffff


	//   ....[88]....
        /*023c*/ 	.word	0xffffffff


	//   ....[89]....
        /*0240*/ 	.word	0xffffffff


	//   ....[90]....
        /*0244*/ 	.word	0xffffffff


	//   ....[91]....
        /*0248*/ 	.word	0xffffffff


	//   ....[92]....
        /*024c*/ 	.word	0xffffffff


	//   ....[93]....
        /*0250*/ 	.word	0xffffffff


	//   ....[94]....
        /*0254*/ 	.word	0xffffffff


	//   ....[95]....
        /*0258*/ 	.word	0xffffffff


	//   ....[96]....
        /*025c*/ 	.word	0xffffffff


	//   ....[97]....
        /*0260*/ 	.word	0xffffffff


	//   ....[98]....
        /*0264*/ 	.word	0xffffffff


	//   ....[99]....
        /*0268*/ 	.word	0xffffffff


	//   ....[100]....
        /*026c*/ 	.word	0xffffffff


	//   ....[101]....
        /*0270*/ 	.word	0xffffffff


	//   ....[102]....
        /*0274*/ 	.word	0xffffffff


	//   ....[103]....
        /*0278*/ 	.word	0xffffffff


	//   ....[104]....
        /*027c*/ 	.word	0xffffffff


	//   ....[105]....
        /*0280*/ 	.word	0xffffffff


	//   ....[106]....
        /*0284*/ 	.word	0xffffffff


	//   ....[107]....
        /*0288*/ 	.word	0xffffffff


	//   ....[108]....
        /*028c*/ 	.word	0xffffffff


	//   ....[109]....
        /*0290*/ 	.word	0xffffffff


	//   ....[110]....
        /*0294*/ 	.word	0xffffffff


	//   ....[111]....
        /*0298*/ 	.word	0xffffffff


	//   ....[112]....
        /*029c*/ 	.word	0xffffffff


	//   ....[113]....
        /*02a0*/ 	.word	0xffffffff


	//   ....[114]....
        /*02a4*/ 	.word	0xffffffff


	//   ....[115]....
        /*02a8*/ 	.word	0xffffffff


	//   ....[116]....
        /*02ac*/ 	.word	0xffffffff


	//   ....[117]....
        /*02b0*/ 	.word	0xffffffff


	//   ....[118]....
        /*02b4*/ 	.word	0xffffffff


	//   ....[119]....
        /*02b8*/ 	.word	0xffffffff


	//   ....[120]....
        /*02bc*/ 	.word	0xffffffff


	//   ....[121]....
        /*02c0*/ 	.word	0xffffffff


	//   ....[122]....
        /*02c4*/ 	.word	0xffffffff


	//   ....[123]....
        /*02c8*/ 	.word	0xffffffff


	//   ....[124]....
        /*02cc*/ 	.word	0xffffffff


	//   ....[125]....
        /*02d0*/ 	.word	0xffffffff


	//   ....[126]....
        /*02d4*/ 	.word	0xffffffff


	//   ....[127]....
        /*02d8*/ 	.word	0xffffffff


	//   ....[128]....
        /*02dc*/ 	.word	0xffffffff


	//   ....[129]....
        /*02e0*/ 	.word	0xffffffff


	//   ....[130]....
        /*02e4*/ 	.word	0xffffffff


	//   ....[131]....
        /*02e8*/ 	.word	0xffffffff


	//   ....[132]....
        /*02ec*/ 	.word	0xffffffff


	//   ....[133]....
        /*02f0*/ 	.word	0xffffffff


	//   ....[134]....
        /*02f4*/ 	.word	0xffffffff


	//   ....[135]....
        /*02f8*/ 	.word	0xffffffff


	//   ....[136]....
        /*02fc*/ 	.word	0xffffffff


	//   ....[137]....
        /*0300*/ 	.word	0xffffffff


	//   ....[138]....
        /*0304*/ 	.word	0xffffffff


	//   ....[139]....
        /*0308*/ 	.word	0xffffffff


	//   ....[140]....
        /*030c*/ 	.word	0xffffffff


	//   ....[141]....
        /*0310*/ 	.word	0xffffffff


	//   ....[142]....
        /*0314*/ 	.word	0xffffffff


	//   ....[143]....
        /*0318*/ 	.word	0xffffffff


	//   ....[144]....
        /*031c*/ 	.word	0xffffffff


	//   ....[145]....
        /*0320*/ 	.word	0xffffffff


	//   ....[146]....
        /*0324*/ 	.word	0xffffffff


	//   ....[147]....
        /*0328*/ 	.word	0xffffffff


	//   ....[148]....
        /*032c*/ 	.word	0xffffffff


	//   ....[149]....
        /*0330*/ 	.word	0xffffffff


	//   ....[150]....
        /*0334*/ 	.word	0xffffffff


	//   ....[151]....
        /*0338*/ 	.word	0xffffffff


	//   ....[152]....
        /*033c*/ 	.word	0xffffffff


	//   ....[153]....
        /*0340*/ 	.word	0xffffffff


	//   ....[154]....
        /*0344*/ 	.word	0xffffffff


	//   ....[155]....
        /*0348*/ 	.word	0xffffffff


	//   ....[156]....
        /*034c*/ 	.word	0xffffffff


	//   ....[157]....
        /*0350*/ 	.word	0xffffffff


	//   ....[158]....
        /*0354*/ 	.word	0xffffffff


	//   ....[159]....
        /*0358*/ 	.word	0xffffffff


	//   ....[160]....
        /*035c*/ 	.word	0x05000006


	//   ....[161]....
        /*0360*/ 	.word	0xffffffff


	//   ....[162]....
        /*0364*/ 	.word	0xffffffff


	//   ....[163]....
        /*0368*/ 	.word	0xffffffff


	//   ....[164]....
        /*036c*/ 	.word	0xffffffff


	//   ....[165]....
        /*0370*/ 	.word	0xffffffff


	//   ....[166]....
        /*0374*/ 	.word	0xffffffff


	//   ....[167]....
        /*0378*/ 	.word	0xffffffff


	//   ....[168]....
        /*037c*/ 	.word	0xffffffff


	//   ....[169]....
        /*0380*/ 	.word	0xffffffff


	//   ....[170]....
        /*0384*/ 	.word	0xffffffff


	//   ....[171]....
        /*0388*/ 	.word	0xffffffff


	//   ....[172]....
        /*038c*/ 	.word	0xffffffff


	//   ....[173]....
        /*0390*/ 	.word	0xffffffff


	//   ....[174]....
        /*0394*/ 	.word	0xffffffff


	//   ....[175]....
        /*0398*/ 	.word	0xffffffff


	//   ....[176]....
        /*039c*/ 	.word	0xffffffff


	//   ....[177]....
        /*03a0*/ 	.word	0xffffffff


	//   ....[178]....
        /*03a4*/ 	.word	0xffffffff


	//   ....[179]....
        /*03a8*/ 	.word	0xffffffff


	//   ....[180]....
        /*03ac*/ 	.word	0xffffffff


	//   ....[181]....
        /*03b0*/ 	.word	0xffffffff


	//   ....[182]....
        /*03b4*/ 	.word	0xffffffff


	//   ....[183]....
        /*03b8*/ 	.word	0xffffffff


	//   ....[184]....
        /*03bc*/ 	.word	0xffffffff


	//   ....[185]....
        /*03c0*/ 	.word	0xffffffff


	//   ....[186]....
        /*03c4*/ 	.word	0xffffffff


	//   ....[187]....
        /*03c8*/ 	.word	0xffffffff


	//   ....[188]....
        /*03cc*/ 	.word	0xffffffff


	//   ....[189]....
        /*03d0*/ 	.word	0xffffffff


	//   ....[190]....
        /*03d4*/ 	.word	0xffffffff


	//   ....[191]....
        /*03d8*/ 	.word	0xffffffff


	//   ....[192]....
        /*03dc*/ 	.word	0xffffffff


	//   ....[193]....
        /*03e0*/ 	.word	0xffffffff


	//   ....[194]....
        /*03e4*/ 	.word	0xffffffff


	//   ....[195]....
        /*03e8*/ 	.word	0xffffffff


	//   ....[196]....
        /*03ec*/ 	.word	0xffffffff


	//   ....[197]....
        /*03f0*/ 	.word	0xffffffff


	//   ....[198]....
        /*03f4*/ 	.word	0xffffffff


	//   ....[199]....
        /*03f8*/ 	.word	0xffffffff


	//   ....[200]....
        /*03fc*/ 	.word	0xffffffff


	//   ....[201]....
        /*0400*/ 	.word	0xffffffff


	//   ....[202]....
        /*0404*/ 	.word	0xffffffff


	//   ....[203]....
        /*0408*/ 	.word	0xffffffff


	//   ....[204]....
        /*040c*/ 	.word	0xffffffff


	//   ....[205]....
        /*0410*/ 	.word	0xffffffff


	//   ....[206]....
        /*0414*/ 	.word	0xffffffff


	//   ....[207]....
        /*0418*/ 	.word	0xffffffff


	//   ....[208]....
        /*041c*/ 	.word	0xffffffff


	//   ....[209]....
        /*0420*/ 	.word	0xffffffff


	//   ....[210]....
        /*0424*/ 	.word	0xffffffff


	//   ....[211]....
        /*0428*/ 	.word	0xffffffff


	//   ....[212]....
        /*042c*/ 	.word	0xffffffff


	//   ....[213]....
        /*0430*/ 	.word	0xffffffff


	//   ....[214]....
        /*0434*/ 	.word	0xffffffff


	//   ....[215]....
        /*0438*/ 	.word	0xffffffff


	//   ....[216]....
        /*043c*/ 	.word	0xffffffff


	//   ....[217]....
        /*0440*/ 	.word	0xffffffff


	//   ....[218]....
        /*0444*/ 	.word	0xffffffff


	//   ....[219]....
        /*0448*/ 	.word	0xffffffff


	//   ....[220]....
        /*044c*/ 	.word	0xffffffff


	//   ....[221]....
        /*0450*/ 	.word	0xffffffff


	//   ....[222]....
        /*0454*/ 	.word	0xffffffff


	//   ....[223]....
        /*0458*/ 	.word	0xffffffff


	//   ....[224]....
        /*045c*/ 	.word	0xffffffff


	//   ....[225]....
        /*0460*/ 	.word	0xffffffff


	//   ....[226]....
        /*0464*/ 	.word	0xffffffff


	//   ....[227]....
        /*0468*/ 	.word	0xffffffff


	//   ....[228]....
        /*046c*/ 	.word	0xffffffff


	//   ....[229]....
        /*0470*/ 	.word	0x0500002f


	//   ....[230]....
        /*0474*/ 	.word	0x0500002f


	//   ....[231]....
        /*0478*/ 	.word	0x0500002f


	//   ....[232]....
        /*047c*/ 	.word	0x0500002f


	//   ....[233]....
        /*0480*/ 	.word	0x0500002f


	//----- nvinfo : EIATTR_COOP_GROUP_INSTR_OFFSETS
	.align		4
.L_124:
        /*0484*/ 	.byte	0x04, 0x28
        /*0486*/ 	.short	(.L_126 - .L_125)


	//   ....[0]....
.L_125:
        /*0488*/ 	.word	0x00000e40


	//   ....[1]....
        /*048c*/ 	.word	0x00001890


	//   ....[2]....
        /*0490*/ 	.word	0x00002ad0


	//   ....[3]....
        /*0494*/ 	.word	0x00002af0


	//   ....[4]....
        /*0498*/ 	.word	0x00002b10


	//   ....[5]....
        /*049c*/ 	.word	0x00002b30


	//   ....[6]....
        /*04a0*/ 	.word	0x00002b50


	//   ....[7]....
        /*04a4*/ 	.word	0x00003000


	//   ....[8]....
        /*04a8*/ 	.word	0x00003010


	//   ....[9]....
        /*04ac*/ 	.word	0x00003030


	//   ....[10]....
        /*04b0*/ 	.word	0x00003050


	//   ....[11]....
        /*04b4*/ 	.word	0x000030a0


	//   ....[12]....
        /*04b8*/ 	.word	0x000030d0


	//   ....[13]....
        /*04bc*/ 	.word	0x00003120


	//   ....[14]....
        /*04c0*/ 	.word	0x00003160


	//   ....[15]....
        /*04c4*/ 	.word	0x00003250


	//   ....[16]....
        /*04c8*/ 	.word	0x00003280


	//   ....[17]....
        /*04cc*/ 	.word	0x00003290


	//   ....[18]....
        /*04d0*/ 	.word	0x000032b0


	//   ....[19]....
        /*04d4*/ 	.word	0x000032f0


	//   ....[20]....
        /*04d8*/ 	.word	0x00003320


	//   ....[21]....
        /*04dc*/ 	.word	0x00003360


	//   ....[22]....
        /*04e0*/ 	.word	0x00003380


	//   ....[23]....
        /*04e4*/ 	.word	0x000033a0


	//   ....[24]....
        /*04e8*/ 	.word	0x00003490


	//   ....[25]....
        /*04ec*/ 	.word	0x000034c0


	//   ....[26]....
        /*04f0*/ 	.word	0x000034d0


	//   ....[27]....
        /*04f4*/ 	.word	0x000034f0


	//   ....[28]....
        /*04f8*/ 	.word	0x00003530


	//   ....[29]....
        /*04fc*/ 	.word	0x00003560


	//   ....[30]....
        /*0500*/ 	.word	0x000035a0


	//   ....[31]....
        /*0504*/ 	.word	0x000035c0


	//   ....[32]....
        /*0508*/ 	.word	0x000035e0


	//   ....[33]....
        /*050c*/ 	.word	0x000036d0


	//   ....[34]....
        /*0510*/ 	.word	0x00003700


	//   ....[35]....
        /*0514*/ 	.word	0x00003710


	//   ....[36]....
        /*0518*/ 	.word	0x00003730


	//   ....[37]....
        /*051c*/ 	.word	0x00003770


	//   ....[38]....
        /*0520*/ 	.word	0x000037a0


	//   ....[39]....
        /*0524*/ 	.word	0x000037e0


	//   ....[40]....
        /*0528*/ 	.word	0x00003800


	//   ....[41]....
        /*052c*/ 	.word	0x00003820


	//   ....[42]....
        /*0530*/ 	.word	0x00003930


	//   ....[43]....
        /*0534*/ 	.word	0x00003960


	//   ....[44]....
        /*0538*/ 	.word	0x00003970


	//   ....[45]....
        /*053c*/ 	.word	0x00003990


	//   ....[46]....
        /*0540*/ 	.word	0x000039d0


	//   ....[47]....
        /*0544*/ 	.word	0x00003a00


	//   ....[48]....
        /*0548*/ 	.word	0x00003a40


	//   ....[49]....
        /*054c*/ 	.word	0x00003a60


	//   ....[50]....
        /*0550*/ 	.word	0x00003a80


	//   ....[51]....
        /*0554*/ 	.word	0x00003b90


	//   ....[52]....
        /*0558*/ 	.word	0x00003bc0


	//   ....[53]....
        /*055c*/ 	.word	0x00003bd0


	//   ....[54]....
        /*0560*/ 	.word	0x00003bf0


	//   ....[55]....
        /*0564*/ 	.word	0x00003c30


	//   ....[56]....
        /*0568*/ 	.word	0x00003c60


	//   ....[57]....
        /*056c*/ 	.word	0x00003ca0


	//   ....[58]....
        /*0570*/ 	.word	0x00003cc0


	//   ....[59]....
        /*0574*/ 	.word	0x00003ce0


	//   ....[60]....
        /*0578*/ 	.word	0x00003df0


	//   ....[61]....
        /*057c*/ 	.word	0x00003e20


	//   ....[62]....
        /*0580*/ 	.word	0x00003e30


	//   ....[63]....
        /*0584*/ 	.word	0x00003e50


	//   ....[64]....
        /*0588*/ 	.word	0x00003e90


	//   ....[65]....
        /*058c*/ 	.word	0x00003ec0


	//   ....[66]....
        /*0590*/ 	.word	0x00003f00


	//   ....[67]....
        /*0594*/ 	.word	0x00003f20


	//   ....[68]....
        /*0598*/ 	.word	0x00003f40


	//   ....[69]....
        /*059c*/ 	.word	0x00004050


	//   ....[70]....
        /*05a0*/ 	.word	0x00004080


	//   ....[71]....
        /*05a4*/ 	.word	0x00004090


	//   ....[72]....
        /*05a8*/ 	.word	0x000040b0


	//   ....[73]....
        /*05ac*/ 	.word	0x000040f0


	//   ....[74]....
        /*05b0*/ 	.word	0x00004120


	//   ....[75]....
        /*05b4*/ 	.word	0x00004160


	//   ....[76]....
        /*05b8*/ 	.word	0x00004180


	//   ....[77]....
        /*05bc*/ 	.word	0x000041a0


	//   ....[78]....
        /*05c0*/ 	.word	0x000042b0


	//   ....[79]....
        /*05c4*/ 	.word	0x00004300


	//   ....[80]....
        /*05c8*/ 	.word	0x00004310


	//   ....[81]....
        /*05cc*/ 	.word	0x00004330


	//   ....[82]....
        /*05d0*/ 	.word	0x00004370


	//   ....[83]....
        /*05d4*/ 	.word	0x000043a0


	//   ....[84]....
        /*05d8*/ 	.word	0x000043e0


	//   ....[85]....
        /*05dc*/ 	.word	0x00004400


	//   ....[86]....
        /*05e0*/ 	.word	0x00004420


	//   ....[87]....
        /*05e4*/ 	.word	0x00004510


	//   ....[88]....
        /*05e8*/ 	.word	0x00004560


	//   ....[89]....
        /*05ec*/ 	.word	0x00004570


	//   ....[90]....
        /*05f0*/ 	.word	0x000045a0


	//   ....[91]....
        /*05f4*/ 	.word	0x000045c0


	//   ....[92]....
        /*05f8*/ 	.word	0x00004610


	//   ....[93]....
        /*05fc*/ 	.word	0x00004630


	//   ....[94]....
        /*0600*/ 	.word	0x00004670


	//   ....[95]....
        /*0604*/ 	.word	0x00004690


	//   ....[96]....
        /*0608*/ 	.word	0x00004770


	//   ....[97]....
        /*060c*/ 	.word	0x000047c0


	//   ....[98]....
        /*0610*/ 	.word	0x000047d0


	//   ....[99]....
        /*0614*/ 	.word	0x00004820


	//   ....[100]....
        /*0618*/ 	.word	0x00004850


	//   ....[101]....
        /*061c*/ 	.word	0x00004880


	//   ....[102]....
        /*0620*/ 	.word	0x000048b0


	//   ....[103]....
        /*0624*/ 	.word	0x000048e0


	//   ....[104]....
        /*0628*/ 	.word	0x00004910


	//   ....[105]....
        /*062c*/ 	.word	0x000049d0


	//   ....[106]....
        /*0630*/ 	.word	0x00004a20


	//   ....[107]....
        /*0634*/ 	.word	0x00004a30


	//   ....[108]....
        /*0638*/ 	.word	0x00004a80


	//   ....[109]....
        /*063c*/ 	.word	0x00004ab0


	//   ....[110]....
        /*0640*/ 	.word	0x00004ae0


	//   ....[111]....
        /*0644*/ 	.word	0x00004b10


	//   ....[112]....
        /*0648*/ 	.word	0x00004b40


	//   ....[113]....
        /*064c*/ 	.word	0x00004b70


	//   ....[114]....
        /*0650*/ 	.word	0x00004c60


	//   ....[115]....
        /*0654*/ 	.word	0x00004c80


	//   ....[116]....
        /*0658*/ 	.word	0x00004c90


	//   ....[117]....
        /*065c*/ 	.word	0x00004ce0


	//   ....[118]....
        /*0660*/ 	.word	0x00004d10


	//   ....[119]....
        /*0664*/ 	.word	0x00004d40


	//   ....[120]....
        /*0668*/ 	.word	0x00004d70


	//   ....[121]....
        /*066c*/ 	.word	0x00004da0


	//   ....[122]....
        /*0670*/ 	.word	0x00004dd0


	//   ....[123]....
        /*0674*/ 	.word	0x00004ec0


	//   ....[124]....
        /*0678*/ 	.word	0x00004f00


	//   ....[125]....
        /*067c*/ 	.word	0x00004f10


	//   ....[126]....
        /*0680*/ 	.word	0x00004f60


	//   ....[127]....
        /*0684*/ 	.word	0x00004f90


	//   ....[128]....
        /*0688*/ 	.word	0x00004fc0


	//   ....[129]....
        /*068c*/ 	.word	0x00004ff0


	//   ....[130]....
        /*0690*/ 	.word	0x00005020


	//   ....[131]....
        /*0694*/ 	.word	0x00005050


	//   ....[132]....
        /*0698*/ 	.word	0x00005140


	//   ....[133]....
        /*069c*/ 	.word	0x00005170


	//   ....[134]....
        /*06a0*/ 	.word	0x00005180


	//   ....[135]....
        /*06a4*/ 	.word	0x000051d0


	//   ....[136]....
        /*06a8*/ 	.word	0x00005200


	//   ....[137]....
        /*06ac*/ 	.word	0x00005230


	//   ....[138]....
        /*06b0*/ 	.word	0x00005260


	//   ....[139]....
        /*06b4*/ 	.word	0x00005290


	//   ....[140]....
        /*06b8*/ 	.word	0x000052c0


	//   ....[141]....
        /*06bc*/ 	.word	0x000053e0


	//   ....[142]....
        /*06c0*/ 	.word	0x000053f0


	//   ....[143]....
        /*06c4*/ 	.word	0x00005440


	//   ....[144]....
        /*06c8*/ 	.word	0x00005470


	//   ....[145]....
        /*06cc*/ 	.word	0x000054a0


	//   ....[146]....
        /*06d0*/ 	.word	0x000054d0


	//   ....[147]....
        /*06d4*/ 	.word	0x00005500


	//   ....[148]....
        /*06d8*/ 	.word	0x00005530


	//   ....[149]....
        /*06dc*/ 	.word	0x00005560


	//   ....[150]....
        /*06e0*/ 	.word	0x00005600


	//   ....[151]....
        /*06e4*/ 	.word	0x00005620


	//   ....[152]....
        /*06e8*/ 	.word	0x00005630


	//   ....[153]....
        /*06ec*/ 	.word	0x00005680


	//   ....[154]....
        /*06f0*/ 	.word	0x000056b0


	//   ....[155]....
        /*06f4*/ 	.word	0x000056e0


	//   ....[156]....
        /*06f8*/ 	.word	0x00005710


	//   ....[157]....
        /*06fc*/ 	.word	0x00005740


	//   ....[158]....
        /*0700*/ 	.word	0x00005770


	//   ....[159]....
        /*0704*/ 	.word	0x000058a0


	//   ....[160]....
        /*0708*/ 	.word	0x00005d40


	//   ....[161]....
        /*070c*/ 	.word	0x00006070


	//   ....[162]....
        /*0710*/ 	.word	0x00006130


	//   ....[163]....
        /*0714*/ 	.word	0x000061f0


	//   ....[164]....
        /*0718*/ 	.word	0x000062b0


	//   ....[165]....
        /*071c*/ 	.word	0x00006370


	//   ....[166]....
        /*0720*/ 	.word	0x00006430


	//   ....[167]....
        /*0724*/ 	.word	0x000064f0


	//   ....[168]....
        /*0728*/ 	.word	0x000065b0


	//   ....[169]....
        /*072c*/ 	.word	0x00006670


	//   ....[170]....
        /*0730*/ 	.word	0x00006730


	//   ....[171]....
        /*0734*/ 	.word	0x000067f0


	//   ....[172]....
        /*0738*/ 	.word	0x000068b0


	//   ....[173]....
        /*073c*/ 	.word	0x00006970


	//   ....[174]....
        /*0740*/ 	.word	0x00006a30


	//   ....[175]....
        /*0744*/ 	.word	0x00006af0


	//   ....[176]....
        /*0748*/ 	.word	0x00006bb0


	//   ....[177]....
        /*074c*/ 	.word	0x00006c70


	//   ....[178]....
        /*0750*/ 	.word	0x00006e60


	//   ....[179]....
        /*0754*/ 	.word	0x00006f90


	//   ....[180]....
        /*0758*/ 	.word	0x000070c0


	//   ....[181]....
        /*075c*/ 	.word	0x000071f0


	//   ....[182]....
        /*0760*/ 	.word	0x00007320


	//   ....[183]....
        /*0764*/ 	.word	0x00007450


	//   ....[184]....
        /*0768*/ 	.word	0x00007580


	//   ....[185]....
        /*076c*/ 	.word	0x000076b0


	//   ....[186]....
        /*0770*/ 	.word	0x000077e0


	//   ....[187]....
        /*0774*/ 	.word	0x00007910


	//   ....[188]....
        /*0778*/ 	.word	0x00007a40


	//   ....[189]....
        /*077c*/ 	.word	0x00007b60


	//   ....[190]....
        /*0780*/ 	.word	0x00007c70


	//   ....[191]....
        /*0784*/ 	.word	0x00007d80


	//   ....[192]....
        /*0788*/ 	.word	0x00007e90


	//   ....[193]....
        /*078c*/ 	.word	0x00007fa0


	//   ....[194]....
        /*0790*/ 	.word	0x000080b0


	//   ....[195]....
        /*0794*/ 	.word	0x00008eb0


	//   ....[196]....
        /*0798*/ 	.word	0x00008f40


	//   ....[197]....
        /*079c*/ 	.word	0x00008fc0


	//   ....[198]....
        /*07a0*/ 	.word	0x00009050


	//   ....[199]....
        /*07a4*/ 	.word	0x000090d0


	//   ....[200]....
        /*07a8*/ 	.word	0x00009160


	//   ....[201]....
        /*07ac*/ 	.word	0x000091e0


	//   ....[202]....
        /*07b0*/ 	.word	0x00009270


	//   ....[203]....
        /*07b4*/ 	.word	0x000092f0


	//   ....[204]....
        /*07b8*/ 	.word	0x00009380


	//   ....[205]....
        /*07bc*/ 	.word	0x00009400


	//   ....[206]....
        /*07c0*/ 	.word	0x00009490


	//   ....[207]....
        /*07c4*/ 	.word	0x00009510


	//   ....[208]....
        /*07c8*/ 	.word	0x000095a0


	//   ....[209]....
        /*07cc*/ 	.word	0x00009620


	//   ....[210]....
        /*07d0*/ 	.word	0x000096b0


	//   ....[211]....
        /*07d4*/ 	.word	0x00009730


	//   ....[212]....
        /*07d8*/ 	.word	0x00009890


	//   ....[213]....
        /*07dc*/ 	.word	0x00009960


	//   ....[214]....
        /*07e0*/ 	.word	0x00009a10


	//   ....[215]....
        /*07e4*/ 	.word	0x00009ad0


	//   ....[216]....
        /*07e8*/ 	.word	0x00009b80


	//   ....[217]....
        /*07ec*/ 	.word	0x00009c40


	//   ....[218]....
        /*07f0*/ 	.word	0x00009cf0


	//   ....[219]....
        /*07f4*/ 	.word	0x00009db0


	//   ....[220]....
        /*07f8*/ 	.word	0x00009e60


	//   ....[221]....
        /*07fc*/ 	.word	0x00009f20


	//   ....[222]....
        /*0800*/ 	.word	0x00009fd0


	//   ....[223]....
        /*0804*/ 	.word	0x0000a090


	//   ....[224]....
        /*0808*/ 	.word	0x0000a140


	//   ....[225]....
        /*080c*/ 	.word	0x0000a200


	//   ....[226]....
        /*0810*/ 	.word	0x0000a2a0


	//   ....[227]....
        /*0814*/ 	.word	0x0000a360


	//   ....[228]....
        /*0818*/ 	.word	0x0000a400


	//   ....[229]....
        /*081c*/ 	.word	0x0000a470


	//   ....[230]....
        /*0820*/ 	.word	0x0000a4e0


	//   ....[231]....
        /*0824*/ 	.word	0x0000a550


	//   ....[232]....
        /*0828*/ 	.word	0x0000a5c0


	//   ....[233]....
        /*082c*/ 	.word	0x0000a630


	//----- nvinfo : EIATTR_VRC_CTA_INIT_COUNT
	.align		4
.L_126:
        /*0830*/ 	.byte	0x02, 0x4a
	.zero		1
	.zero		1


	//----- nvinfo : EIATTR_EXIT_INSTR_OFFSETS
	.align		4
        /*0834*/ 	.byte	0x04, 0x1c
        /*0836*/ 	.short	(.L_128 - .L_127)


	//   ....[0]....
.L_127:
        /*0838*/ 	.word	0x00002570


	//   ....[1]....
        /*083c*/ 	.word	0x000028d0


	//   ....[2]....
        /*0840*/ 	.word	0x000028f0


	//   ....[3]....
        /*0844*/ 	.word	0x00009740


	//   ....[4]....
        /*0848*/ 	.word	0x0000a410


	//----- nvinfo : EIATTR_MAX_THREADS
	.align		4
.L_128:
        /*084c*/ 	.byte	0x04, 0x05
        /*084e*/ 	.short	(.L_130 - .L_129)
.L_129:
        /*0850*/ 	.word	0x00000180
        /*0854*/ 	.word	0x00000001
        /*0858*/ 	.word	0x00000001


	//----- nvinfo : EIATTR_CRS_STACK_SIZE
	.align		4
.L_130:
        /*085c*/ 	.byte	0x04, 0x1e
        /*085e*/ 	.short	(.L_132 - .L_131)
.L_131:
        /*0860*/ 	.word	0x00000000


	//----- nvinfo : EIATTR_CBANK_PARAM_SIZE
	.align		4
.L_132:
        /*0864*/ 	.byte	0x03, 0x19
        /*0866*/ 	.short	0x004d


	//----- nvinfo : EIATTR_PARAM_CBANK
	.align		4
        /*0868*/ 	.byte	0x04, 0x0a
        /*086a*/ 	.short	(.L_134 - .L_133)
	.align		4
.L_133:
        /*086c*/ 	.word	index@(.nv.constant0._ZN3cub18CUB_300001_SM_10006detail10radix_sort29DeviceRadixSortOnesweepKernelINS1_5radix10policy_hubIiiyE10Policy1000ELNS0_9SortOrderE0EiiyiiNS1_21identity_decomposer_tEEEvPT5_SB_PT3_PKSC_PT1_PKSG_PT2_PKSK_T4_iiT6_)
        /*0870*/ 	.short	0x0380
        /*0872*/ 	.short	0x004d


	//----- nvinfo : EIATTR_SW_WAR
	.align		4
.L_134:
        /*0874*/ 	.byte	0x04, 0x36
        /*0876*/ 	.short	(.L_136 - .L_135)
.L_135:
        /*0878*/ 	.word	0x00000008
.L_136:


//--------------------- .nv.info._ZN3cub18CUB_300001_SM_10006detail10radix_sort33DeviceRadixSortExclusiveSumKernelINS1_5radix10policy_hubIiiyE10Policy1000EyEEvPT0_ --------------------------
	.section	.nv.info._ZN3cub18CUB_300001_SM_10006detail10radix_sort33DeviceRadixSortExclusiveSumKernelINS1_5radix10policy_hubIiiyE10Policy1000EyEEvPT0_,"",@"SHT_CUDA_INFO"
	.sectionflags	@""
	.align	4


	//----- nvinfo : EIATTR_CUDA_API_VERSION
	.align		4
        /*0000*/ 	.byte	0x04, 0x37
        /*0002*/ 	.short	(.L_138 - .L_137)
.L_137:
        /*0004*/ 	.word	0x00000082


	//----- nvinfo : EIATTR_KPARAM_INFO
	.align		4
.L_138:
        /*0008*/ 	.byte	0x04, 0x17
        /*000a*/ 	.short	(.L_140 - .L_139)
.L_139:
        /*000c*/ 	.word	0x00000000
        /*0010*/ 	.short	0x0000
        /*0012*/ 	.short	0x0000
        /*0014*/ 	.byte	0x00, 0xf5, 0x21, 0x00


	//----- nvinfo : EIATTR_SPARSE_MMA_MASK
	.align		4
.L_140:
        /*0018*/ 	.byte	0x03, 0x50
        /*001a*/ 	.short	0x0000


	//----- nvinfo : EIATTR_MAXREG_COUNT
	.align		4
        /*001c*/ 	.byte	0x03, 0x1b
        /*001e*/ 	.short	0x00ff


	//----- nvinfo : EIATTR_NUM_BARRIERS
	.align		4
        /*0020*/ 	.byte	0x02, 0x4c
        /*0022*/ 	.byte	0x01
	.zero		1


	//----- nvinfo : EIATTR_MERCURY_ISA_VERSION
	.align		4
        /*0024*/ 	.byte	0x03, 0x5f
        /*0026*/ 	.short	0x0101


	//----- nvinfo : EIATTR_COOP_GROUP_MASK_REGIDS
	.align		4
        /*0028*/ 	.byte	0x04, 0x29
        /*002a*/ 	.short	(.L_142 - .L_141)


	//   ....[0]....
.L_141:
        /*002c*/ 	.word	0xffffffff


	//   ....[1]....
        /*0030*/ 	.word	0xffffffff


	//   ....[2]....
        /*0034*/ 	.word	0xffffffff


	//   ....[3]....
        /*0038*/ 	.word	0xffffffff


	//   ....[4]....
        /*003c*/ 	.word	0xffffffff


	//   ....[5]....
        /*0040*/ 	.word	0xffffffff


	//   ....[6]....
        /*0044*/ 	.word	0xffffffff


	//   ....[7]....
        /*0048*/ 	.word	0xffffffff


	//   ....[8]....
        /*004c*/ 	.word	0xffffffff


	//   ....[9]....
        /*0050*/ 	.word	0xffffffff


	//   ....[10]....
        /*0054*/ 	.word	0x05000015


	//   ....[11]....
        /*0058*/ 	.word	0x05000015


	//   ....[12]....
        /*005c*/ 	.word	0x05000015


	//   ....[13]....
        /*0060*/ 	.word	0x05000015


	//   ....[14]....
        /*0064*/ 	.word	0x05000015


	//   ....[15]....
        /*0068*/ 	.word	0x05000015


	//   ....[16]....
        /*006c*/ 	.word	0x05000015


	//   ....[17]....
        /*0070*/ 	.word	0x05000015


	//   ....[18]....
        /*0074*/ 	.word	0x05000015


	//   ....[19]....
        /*0078*/ 	.word	0x05000015


	//----- nvinfo : EIATTR_COOP_GROUP_INSTR_OFFSETS
	.align		4
.L_142:
        /*007c*/ 	.byte	0x04, 0x28
        /*007e*/ 	.short	(.L_144 - .L_143)


	//   ....[0]....
.L_143:
        /*0080*/ 	.word	0x00000250


	//   ....[1]....
        /*0084*/ 	.word	0x00000260


	//   ....[2]....
        /*0088*/ 	.word	0x000002a0


	//   ....[3]....
        /*008c*/ 	.word	0x000002c0


	//   ....[4]....
        /*0090*/ 	.word	0x00000310


	//   ....[5]....
        /*0094*/ 	.word	0x00000320


	//   ....[6]....
        /*0098*/ 	.word	0x00000360


	//   ....[7]....
        /*009c*/ 	.word	0x00000380


	//   ....[8]....
        /*00a0*/ 	.word	0x000003d0


	//   ....[9]....
        /*00a4*/ 	.word	0x000003e0


	//   ....[10]....
        /*00a8*/ 	.word	0x00000660


	//   ....[11]....
        /*00ac*/ 	.word	0x000006b0


	//   ....[12]....
        /*00b0*/ 	.word	0x00000740


	//   ....[13]....
        /*00b4*/ 	.word	0x00000790


	//   ....[14]....
        /*00b8*/ 	.word	0x00000820


	//   ....[15]....
        /*00bc*/ 	.word	0x00000870


	//   ....[16]....
        /*00c0*/ 	.word	0x00000900


	//   ....[17]....
        /*00c4*/ 	.word	0x00000950


	//   ....[18]....
        /*00c8*/ 	.word	0x000009e0


	//   ....[19]....
        /*00cc*/ 	.word	0x00000a30


	//----- nvinfo : EIATTR_VRC_CTA_INIT_COUNT
	.align		4
.L_144:
        /*00d0*/ 	.byte	0x02, 0x4a
	.zero		1
	.zero		1


	//----- nvinfo : EIATTR_EXIT_INSTR_OFFSETS
	.align		4
        /*00d4*/ 	.byte	0x04, 0x1c
        /*00d6*/ 	.short	(.L_146 - .L_145)


	//   ....[0]....
.L_145:
        /*00d8*/ 	.word	0x000005d0


	//   ....[1]....
        /*00dc*/ 	.word	0x00000600


	//----- nvinfo : EIATTR_CRS_STACK_SIZE
	.align		4
.L_146:
        /*00e0*/ 	.byte	0x04, 0x1e
        /*00e2*/ 	.short	(.L_148 - .L_147)
.L_147:
        /*00e4*/ 	.word	0x00000000


	//----- nvinfo : EIATTR_CBANK_PARAM_SIZE
	.align		4
.L_148:
        /*00e8*/ 	.byte	0x03, 0x19
        /*00ea*/ 	.short	0x0008


	//----- nvinfo : EIATTR_PARAM_CBANK
	.align		4
        /*00ec*/ 	.byte	0x04, 0x0a
        /*00ee*/ 	.short	(.L_150 - .L_149)
	.align		4
.L_149:
        /*00f0*/ 	.word	index@(.nv.constant0._ZN3cub18CUB_300001_SM_10006detail10radix_sort33DeviceRadixSortExclusiveSumKernelINS1_5radix10policy_hubIiiyE10Policy1000EyEEvPT0_)
        /*00f4*/ 	.short	0x0380
        /*00f6*/ 	.short	0x0008


	//----- nvinfo : EIATTR_SW_WAR
	.align		4
.L_150:
        /*00f8*/ 	.byte	0x04, 0x36
        /*00fa*/ 	.short	(.L_152 - .L_151)
.L_151:
        /*00fc*/ 	.word	0x00000008
.L_152:


//--------------------- .nv.info._ZN3cub18CUB_300001_SM_10006detail10radix_sort30DeviceRadixSortHistogramKernelINS1_5radix10policy_hubIiiyE10Policy1000ELNS0_9SortOrderE0EiyNS1_21identity_decomposer_tEEEvPT2_PKT1_SA_iiT3_ --------------------------
	.section	.nv.info._ZN3cub18CUB_300001_SM_10006detail10radix_sort30DeviceRadixSortHistogramKernelINS1_5radix10policy_hubIiiyE10Policy1000ELNS0_9SortOrderE0EiyNS1_21identity_decomposer_tEEEvPT2_PKT1_SA_iiT3_,"",@"SHT_CUDA_INFO"
	.sectionflags	@""
	.align	4


	//----- nvinfo : EIATTR_CUDA_API_VERSION
	.align		4
        /*0000*/ 	.byte	0x04, 0x37
        /*0002*/ 	.short	(.L_154 - .L_153)
.L_153:
        /*0004*/ 	.word	0x00000082


	//----- nvinfo : EIATTR_KPARAM_INFO
	.align		4
.L_154:
        /*0008*/ 	.byte	0x04, 0x17
        /*000a*/ 	.short	(.L_156 - .L_155)
.L_155:
        /*000c*/ 	.word	0x00000000
        /*0010*/ 	.short	0x0005
        /*0012*/ 	.short	0x0020
        /*0014*/ 	.byte	0x00, 0xf0, 0x05, 0x00


	//----- nvinfo : EIATTR_KPARAM_INFO
	.align		4
.L_156:
        /*0018*/ 	.byte	0x04, 0x17
        /*001a*/ 	.short	(.L_158 - .L_157)
.L_157:
        /*001c*/ 	.word	0x00000000
        /*0020*/ 	.short	0x0004
        /*0022*/ 	.short	0x001c
        /*0024*/ 	.byte	0x00, 0xf0, 0x11, 0x00


	//----- nvinfo : EIATTR_KPARAM_INFO
	.align		4
.L_158:
        /*0028*/ 	.byte	0x04, 0x17
        /*002a*/ 	.short	(.L_160 - .L_159)
.L_159:
        /*002c*/ 	.word	0x00000000
        /*0030*/ 	.short	0x0003
        /*0032*/ 	.short	0x0018
        /*0034*/ 	.byte	0x00, 0xf0, 0x11, 0x00


	//----- nvinfo : EIATTR_KPARAM_INFO
	.align		4
.L_160:
        /*0038*/ 	.byte	0x04, 0x17
        /*003a*/ 	.short	(.L_162 - .L_161)
.L_161:
        /*003c*/ 	.word	0x00000000
        /*0040*/ 	.short	0x0002
        /*0042*/ 	.short	0x0010
        /*0044*/ 	.byte	0x00, 0xf0, 0x21, 0x00


	//----- nvinfo : EIATTR_KPARAM_INFO
	.align		4
.L_162:
        /*0048*/ 	.byte	0x04, 0x17
        /*004a*/ 	.short	(.L_164 - .L_163)
.L_163:
        /*004c*/ 	.word	0x00000000
        /*0050*/ 	.short	0x0001
        /*0052*/ 	.short	0x0008
        /*0054*/ 	.byte	0x00, 0xf5, 0x21, 0x00


	//----- nvinfo : EIATTR_KPARAM_INFO
	.align		4
.L_164:
        /*0058*/ 	.byte	0x04, 0x17
        /*005a*/ 	.short	(.L_166 - .L_165)
.L_165:
        /*005c*/ 	.word	0x00000000
        /*0060*/ 	.short	0x0000
        /*0062*/ 	.short	0x0000
        /*0064*/ 	.byte	0x00, 0xf5, 0x21, 0x00


	//----- nvinfo : EIATTR_SPARSE_MMA_MASK
	.align		4
.L_166:
        /*0068*/ 	.byte	0x03, 0x50
        /*006a*/ 	.short	0x0000


	//----- nvinfo : EIATTR_MAXREG_COUNT
	.align		4
        /*006c*/ 	.byte	0x03, 0x1b
        /*006e*/ 	.short	0x00ff


	//----- nvinfo : EIATTR_NUM_BARRIERS
	.align		4
        /*0070*/ 	.byte	0x02, 0x4c
        /*0072*/ 	.byte	0x01
	.zero		1


	//----- nvinfo : EIATTR_MERCURY_ISA_VERSION
	.align		4
        /*0074*/ 	.byte	0x03, 0x5f
        /*0076*/ 	.short	0x0101


	//----- nvinfo : EIATTR_VRC_CTA_INIT_COUNT
	.align		4
        /*0078*/ 	.byte	0x02, 0x4a
	.zero		1
	.zero		1


	//----- nvinfo : EIATTR_EXIT_INSTR_OFFSETS
	.align		4
        /*007c*/ 	.byte	0x04, 0x1c
        /*007e*/ 	.short	(.L_168 - .L_167)


	//   ....[0]....
.L_167:
        /*0080*/ 	.word	0x00000040


	//   ....[1]....
        /*0084*/ 	.word	0x00002ee0


	//----- nvinfo : EIATTR_MAX_THREADS
	.align		4
.L_168:
        /*0088*/ 	.byte	0x04, 0x05
        /*008a*/ 	.short	(.L_170 - .L_169)
.L_169:
        /*008c*/ 	.word	0x00000080
        /*0090*/ 	.word	0x00000001
        /*0094*/ 	.word	0x00000001


	//----- nvinfo : EIATTR_CRS_STACK_SIZE
	.align		4
.L_170:
        /*0098*/ 	.byte	0x04, 0x1e
        /*009a*/ 	.short	(.L_172 - .L_171)
.L_171:
        /*009c*/ 	.word	0x00000000


	//----- nvinfo : EIATTR_CBANK_PARAM_SIZE
	.align		4
.L_172:
        /*00a0*/ 	.byte	0x03, 0x19
        /*00a2*/ 	.short	0x0021


	//----- nvinfo : EIATTR_PARAM_CBANK
	.align		4
        /*00a4*/ 	.byte	0x04, 0x0a
        /*00a6*/ 	.short	(.L_174 - .L_173)
	.align		4
.L_173:
        /*00a8*/ 	.word	index@(.nv.constant0._ZN3cub18CUB_300001_SM_10006detail10radix_sort30DeviceRadixSortHistogramKernelINS1_5radix10policy_hubIiiyE10Policy1000ELNS0_9SortOrderE0EiyNS1_21identity_decomposer_tEEEvPT2_PKT1_SA_iiT3_)
        /*00ac*/ 	.short	0x0380
        /*00ae*/ 	.short	0x0021


	//----- nvinfo : EIATTR_SW_WAR
	.align		4
.L_174:
        /*00b0*/ 	.byte	0x04, 0x36
        /*00b2*/ 	.short	(.L_176 - .L_175)
.L_175:
        /*00b4*/ 	.word	0x00000008
.L_176:


//--------------------- .nv.info._ZN3cub18CUB_300001_SM_10006detail10radix_sort31DeviceRadixSortSingleTileKernelINS1_5radix10policy_hubIiiyE10Policy1000ELNS0_9SortOrderE0EiiyNS1_21identity_decomposer_tEEEvPKT1_PSA_PKT2_PSE_T3_iiT4_ --------------------------
	.section	.nv.info._ZN3cub18CUB_300001_SM_10006detail10radix_sort31DeviceRadixSortSingleTileKernelINS1_5radix10policy_hubIiiyE10Policy1000ELNS0_9SortOrderE0EiiyNS1_21identity_decomposer_tEEEvPKT1_PSA_PKT2_PSE_T3_iiT4_,"",@"SHT_CUDA_INFO"
	.sectionflags	@""
	.align	4


	//----- nvinfo : EIATTR_CUDA_API_VERSION
	.align		4
        /*0000*/ 	.byte	0x04, 0x37
        /*0002*/ 	.short	(.L_178 - .L_177)
.L_177:
        /*0004*/ 	.word	0x00000082


	//----- nvinfo : EIATTR_KPARAM_INFO
	.align		4
.L_178:
        /*0008*/ 	.byte	0x04, 0x17
        /*000a*/ 	.short	(.L_180 - .L_179)
.L_179:
        /*000c*/ 	.word	0x00000000
        /*0010*/ 	.short	0x0007
        /*0012*/ 	.short	0x0030
        /*0014*/ 	.byte	0x00, 0xf0, 0x05, 0x00


	//----- nvinfo : EIATTR_KPARAM_INFO
	.align		4
.L_180:
        /*0018*/ 	.byte	0x04, 0x17
        /*001a*/ 	.short	(.L_182 - .L_181)
.L_181:
        /*001c*/ 	.word	0x00000000
        /*0020*/ 	.short	0x0006
        /*0022*/ 	.short	0x002c
        /*0024*/ 	.byte	0x00, 0xf0, 0x11, 0x00


	//----- nvinfo : EIATTR_KPARAM_INFO
	.align		4
.L_182:
        /*0028*/ 	.byte	0x04, 0x17
        /*002a*/ 	.short	(.L_184 - .L_183)
.L_183:
        /*002c*/ 	.word	0x00000000
        /*0030*/ 	.short	0x0005
        /*0032*/ 	.short	0x0028
        /*0034*/ 	.byte	0x00, 0xf0, 0x11, 0x00


	//----- nvinfo : EIATTR_KPARAM_INFO
	.align		4
.L_184:
        /*0038*/ 	.byte	0x04, 0x17
        /*003a*/ 	.short	(.L_186 - .L_185)
.L_185:
        /*003c*/ 	.word	0x00000000
        /*0040*/ 	.short	0x0004
        /*0042*/ 	.short	0x0020
        /*0044*/ 	.byte	0x00, 0xf0, 0x21, 0x00


	//----- nvinfo : EIATTR_KPARAM_INFO
	.align		4
.L_186:
        /*0048*/ 	.byte	0x04, 0x17
        /*004a*/ 	.short	(.L_188 - .L_187)
.L_187:
        /*004c*/ 	.word	0x00000000
        /*0050*/ 	.short	0x0003
        /*0052*/ 	.short	0x0018
        /*0054*/ 	.byte	0x00, 0xf5, 0x21, 0x00


	//----- nvinfo : EIATTR_KPARAM_INFO
	.align		4
.L_188:
        /*0058*/ 	.byte	0x04, 0x17
        /*005a*/ 	.short	(.L_190 - .L_189)
.L_189:
        /*005c*/ 	.word	0x00000000
        /*0060*/ 	.short	0x0002
        /*0062*/ 	.short	0x0010
        /*0064*/ 	.byte	0x00, 0xf5, 0x21, 0x00


	//----- nvinfo : EIATTR_KPARAM_INFO
	.align		4
.L_190:
        /*0068*/ 	.byte	0x04, 0x17
        /*006a*/ 	.short	(.L_192 - .L_191)
.L_191:
        /*006c*/ 	.word	0x00000000
        /*0070*/ 	.short	0x0001
        /*0072*/ 	.short	0x0008
        /*0074*/ 	.byte	0x00, 0xf5, 0x21, 0x00


	//----- nvinfo : EIATTR_KPARAM_INFO
	.align		4
.L_192:
        /*0078*/ 	.byte	0x04, 0x17
        /*007a*/ 	.short	(.L_194 - .L_193)
.L_193:
        /*007c*/ 	.word	0x00000000
        /*0080*/ 	.short	0x0000
        /*0082*/ 	.short	0x0000
        /*0084*/ 	.byte	0x00, 0xf5, 0x21, 0x00


	//----- nvinfo : EIATTR_SPARSE_MMA_MASK
	.align		4
.L_194:
        /*0088*/ 	.byte	0x03, 0x50
        /*008a*/ 	.short	0x0000


	//----- nvinfo : EIATTR_MAXREG_COUNT
	.align		4
        /*008c*/ 	.byte	0x03, 0x1b
        /*008e*/ 	.short	0x00ff


	//----- nvinfo : EIATTR_NUM_BARRIERS
	.align		4
        /*0090*/ 	.byte	0x02, 0x4c
        /*0092*/ 	.byte	0x01
	.zero		1


	//----- nvinfo : EIATTR_MERCURY_ISA_VERSION
	.align		4
        /*0094*/ 	.byte	0x03, 0x5f
        /*0096*/ 	.short	0x0101


	//----- nvinfo : EIATTR_COOP_GROUP_MASK_REGIDS
	.align		4
        /*0098*/ 	.byte	0x04, 0x29
        /*009a*/ 	.short	(.L_196 - .L_195)


	//   ....[0]....
.L_195:
        /*009c*/ 	.word	0xffffffff


	//   ....[1]....
        /*00a0*/ 	.word	0xffffffff


	//   ....[2]....
        /*00a4*/ 	.word	0xffffffff


	//   ....[3]....
        /*00a8*/ 	.word	0xffffffff


	//   ....[4]....
        /*00ac*/ 	.word	0xffffffff


	//----- nvinfo : EIATTR_COOP_GROUP_INSTR_OFFSETS
	.align		4
.L_196:
        /*00b0*/ 	.byte	0x04, 0x28
        /*00b2*/ 	.short	(.L_198 - .L_197)


	//   ....[0]....
.L_197:
        /*00b4*/ 	.word	0x00001e20


	//   ....[1]....
        /*00b8*/ 	.word	0x00001e40


	//   ....[2]....
        /*00bc*/ 	.word	0x00001e60


	//   ....[3]....
        /*00c0*/ 	.word	0x00001e80


	//   ....[4]....
        /*00c4*/ 	.word	0x00001ea0


	//----- nvinfo : EIATTR_VRC_CTA_INIT_COUNT
	.align		4
.L_198:
        /*00c8*/ 	.byte	0x02, 0x4a
	.zero		1
	.zero		1


	//----- nvinfo : EIATTR_EXIT_INSTR_OFFSETS
	.align		4
        /*00cc*/ 	.byte	0x04, 0x1c
        /*00ce*/ 	.short	(.L_200 - .L_199)


	//   ....[0]....
.L_199:
        /*00d0*/ 	.word	0x00003bf0


	//   ....[1]....
        /*00d4*/ 	.word	0x00003c40


	//----- nvinfo : EIATTR_MAX_THREADS
	.align		4
.L_200:
        /*00d8*/ 	.byte	0x04, 0x05
        /*00da*/ 	.short	(.L_202 - .L_201)
.L_201:
        /*00dc*/ 	.word	0x00000100
        /*00e0*/ 	.word	0x00000001
        /*00e4*/ 	.word	0x00000001


	//----- nvinfo : EIATTR_CBANK_PARAM_SIZE
	.align		4
.L_202:
        /*00e8*/ 	.byte	0x03, 0x19
        /*00ea*/ 	.short	0x0031


	//----- nvinfo : EIATTR_PARAM_CBANK
	.align		4
        /*00ec*/ 	.byte	0x04, 0x0a
        /*00ee*/ 	.short	(.L_204 - .L_203)
	.align		4
.L_203:
        /*00f0*/ 	.word	index@(.nv.constant0._ZN3cub18CUB_300001_SM_10006detail10radix_sort31DeviceRadixSortSingleTileKernelINS1_5radix10policy_hubIiiyE10Policy1000ELNS0_9SortOrderE0EiiyNS1_21identity_decomposer_tEEEvPKT1_PSA_PKT2_PSE_T3_iiT4_)
        /*00f4*/ 	.short	0x0380
        /*00f6*/ 	.short	0x0031


	//----- nvinfo : EIATTR_SW_WAR
	.align		4
.L_204:
        /*00f8*/ 	.byte	0x04, 0x36
        /*00fa*/ 	.short	(.L_206 - .L_205)
.L_205:
        /*00fc*/ 	.word	0x00000008
.L_206:


//--------------------- .nv.info._ZN3cub18CUB_300001_SM_10006detail8for_each13static_kernelINS2_12policy_hub_t12policy_500_tElN6thrust24THRUST_300001_SM_1000_NS8cuda_cub10__tabulate7functorINS7_10device_ptrIiEENS7_6system6detail7generic6detail22compute_sequence_valueIivEElEEEEvT0_T1_ --------------------------
	.section	.nv.info._ZN3cub18CUB_300001_SM_10006detail8for_each13static_kernelINS2_12policy_hub_t12policy_500_tElN6thrust24THRUST_300001_SM_1000_NS8cuda_cub10__tabulate7functorINS7_10device_ptrIiEENS7_6system6detail7generic6detail22compute_sequence_valueIivEElEEEEvT0_T1_,"",@"SHT_CUDA_INFO"
	.sectionflags	@""
	.align	4


	//----- nvinfo : EIATTR_CUDA_API_VERSION
	.align		4
        /*0000*/ 	.byte	0x04, 0x37
        /*0002*/ 	.short	(.L_208 - .L_207)
.L_207:
        /*0004*/ 	.word	0x00000082


	//----- nvinfo : EIATTR_KPARAM_INFO
	.align		4
.L_208:
        /*0008*/ 	.byte	0x04, 0x17
        /*000a*/ 	.short	(.L_210 - .L_209)
.L_209:
        /*000c*/ 	.word	0x00000000
        /*0010*/ 	.short	0x0001
        /*0012*/ 	.short	0x0008
        /*0014*/ 	.byte	0x00, 0xf0, 0x41, 0x00


	//----- nvinfo : EIATTR_KPARAM_INFO
	.align		4
.L_210:
        /*0018*/ 	.byte	0x04, 0x17
        /*001a*/ 	.short	(.L_212 - .L_211)
.L_211:
        /*001c*/ 	.word	0x00000000
        /*0020*/ 	.short	0x0000
        /*0022*/ 	.short	0x0000
        /*0024*/ 	.byte	0x00, 0xf0, 0x21, 0x00


	//----- nvinfo : EIATTR_SPARSE_MMA_MASK
	.align		4
.L_212:
        /*0028*/ 	.byte	0x03, 0x50
        /*002a*/ 	.short	0x0000


	//----- nvinfo : EIATTR_MAXREG_COUNT
	.align		4
        /*002c*/ 	.byte	0x03, 0x1b
        /*002e*/ 	.short	0x00ff


	//----- nvinfo : EIATTR_MERCURY_ISA_VERSION
	.align		4
        /*0030*/ 	.byte	0x03, 0x5f
        /*0032*/ 	.short	0x0101


	//----- nvinfo : EIATTR_VRC_CTA_INIT_COUNT
	.align		4
        /*0034*/ 	.byte	0x02, 0x4a
	.zero		1
	.zero		1


	//----- nvinfo : EIATTR_EXIT_INSTR_OFFSETS
	.align		4
        /*0038*/ 	.byte	0x04, 0x1c
        /*003a*/ 	.short	(.L_214 - .L_213)


	//   ....[0]....
.L_213:
        /*003c*/ 	.word	0x00000160


	//   ....[1]....
        /*0040*/ 	.word	0x000002b0


	//   ....[2]....
        /*0044*/ 	.word	0x00000340


	//----- nvinfo : EIATTR_MAX_THREADS
	.align		4
.L_214:
        /*0048*/ 	.byte	0x04, 0x05
        /*004a*/ 	.short	(.L_216 - .L_215)
.L_215:
        /*004c*/ 	.word	0x00000100
        /*0050*/ 	.word	0x00000001
        /*0054*/ 	.word	0x00000001


	//----- nvinfo : EIATTR_CRS_STACK_SIZE
	.align		4
.L_216:
        /*0058*/ 	.byte	0x04, 0x1e
        /*005a*/ 	.short	(.L_218 - .L_217)
.L_217:
        /*005c*/ 	.word	0x00000000


	//----- nvinfo : EIATTR_CBANK_PARAM_SIZE
	.align		4
.L_218:
        /*0060*/ 	.byte	0x03, 0x19
        /*0062*/ 	.short	0x0018


	//----- nvinfo : EIATTR_PARAM_CBANK
	.align		4
        /*0064*/ 	.byte	0x04, 0x0a
        /*0066*/ 	.short	(.L_220 - .L_219)
	.align		4
.L_219:
        /*0068*/ 	.word	index@(.nv.constant0._ZN3cub18CUB_300001_SM_10006detail8for_each13static_kernelINS2_12policy_hub_t12policy_500_tElN6thrust24THRUST_300001_SM_1000_NS8cuda_cub10__tabulate7functorINS7_10device_ptrIiEENS7_6system6detail7generic6detail22compute_sequence_valueIivEElEEEEvT0_T1_)
        /*006c*/ 	.short	0x0380
        /*006e*/ 	.short	0x0018


	//----- nvinfo : EIATTR_SW_WAR
	.align		4
.L_220:
        /*0070*/ 	.byte	0x04, 0x36
        /*0072*/ 	.short	(.L_222 - .L_221)
.L_221:
        /*0074*/ 	.word	0x00000008
.L_222:


//--------------------- .nv.info._ZN3cub18CUB_300001_SM_10006detail11EmptyKernelIvEEvv --------------------------
	.section	.nv.info._ZN3cub18CUB_300001_SM_10006detail11EmptyKernelIvEEvv,"",@"SHT_CUDA_INFO"
	.sectionflags	@""
	.align	4


	//----- nvinfo : EIATTR_CUDA_API_VERSION
	.align		4
        /*0000*/ 	.byte	0x04, 0x37
        /*0002*/ 	.short	(.L_224 - .L_223)
.L_223:
        /*0004*/ 	.word	0x00000082


	//----- nvinfo : EIATTR_SPARSE_MMA_MASK
	.align		4
.L_224:
        /*0008*/ 	.byte	0x03, 0x50
        /*000a*/ 	.short	0x0000


	//----- nvinfo : EIATTR_MAXREG_COUNT
	.align		4
        /*000c*/ 	.byte	0x03, 0x1b
        /*000e*/ 	.short	0x00ff


	//----- nvinfo : EIATTR_MERCURY_ISA_VERSION
	.align		4
        /*0010*/ 	.byte	0x03, 0x5f
        /*0012*/ 	.short	0x0101


	//----- nvinfo : EIATTR_VRC_CTA_INIT_COUNT
	.align		4
        /*0014*/ 	.byte	0x02, 0x4a
	.zero		1
	.zero		1


	//----- nvinfo : EIATTR_EXIT_INSTR_OFFSETS
	.align		4
        /*0018*/ 	.byte	0x04, 0x1c
        /*001a*/ 	.short	(.L_226 - .L_225)


	//   ....[0]....
.L_225:
        /*001c*/ 	.word	0x00000010


	//----- nvinfo : EIATTR_SW_WAR
	.align		4
.L_226:
        /*0020*/ 	.byte	0x04, 0x36
        /*0022*/ 	.short	(.L_228 - .L_227)
.L_227:
        /*0024*/ 	.word	0x00000008
.L_228:


//--------------------- .nv.info._Z7kernel2Pf     --------------------------
	.section	.nv.info._Z7kernel2Pf,"",@"SHT_CUDA_INFO"
	.sectionflags	@""
	.align	4


	//----- nvinfo : EIATTR_CUDA_API_VERSION
	.align		4
        /*0000*/ 	.byte	0x04, 0x37
        /*0002*/ 	.short	(.L_230 - .L_229)
.L_229:
        /*0004*/ 	.word	0x00000082


	//----- nvinfo : EIATTR_KPARAM_INFO
	.align		4
.L_230:
        /*0008*/ 	.byte	0x04, 0x17
        /*000a*/ 	.short	(.L_232 - .L_231)
.L_231:
        /*000c*/ 	.word	0x00000000
        /*0010*/ 	.short	0x0000
        /*0012*/ 	.short	0x0000
        /*0014*/ 	.byte	0x00, 0xf5, 0x21, 0x00


	//----- nvinfo : EIATTR_SPARSE_MMA_MASK
	.align		4
.L_232:
        /*0018*/ 	.byte	0x03, 0x50
        /*001a*/ 	.short	0x0000


	//----- nvinfo : EIATTR_MAXREG_COUNT
	.align		4
        /*001c*/ 	.byte	0x03, 0x1b
        /*001e*/ 	.short	0x00ff


	//----- nvinfo : EIATTR_MERCURY_ISA_VERSION
	.align		4
        /*0020*/ 	.byte	0x03, 0x5f
        /*0022*/ 	.short	0x0101


	//----- nvinfo : EIATTR_VRC_CTA_INIT_COUNT
	.align		4
        /*0024*/ 	.byte	0x02, 0x4a
	.zero		1
	.zero		1


	//----- nvinfo : EIATTR_EXIT_INSTR_OFFSETS
	.align		4
        /*0028*/ 	.byte	0x04, 0x1c
        /*002a*/ 	.short	(.L_234 - .L_233)


	//   ....[0]....
.L_233:
        /*002c*/ 	.word	0x00000150


	//----- nvinfo : EIATTR_CBANK_PARAM_SIZE
	.align		4
.L_234:
        /*0030*/ 	.byte	0x03, 0x19
        /*0032*/ 	.short	0x0008


	//----- nvinfo : EIATTR_PARAM_CBANK
	.align		4
        /*0034*/ 	.byte	0x04, 0x0a
        /*0036*/ 	.short	(.L_236 - .L_235)
	.align		4
.L_235:
        /*0038*/ 	.word	index@(.nv.constant0._Z7kernel2Pf)
        /*003c*/ 	.short	0x0380
        /*003e*/ 	.short	0x0008


	//----- nvinfo : EIATTR_SW_WAR
	.align		4
.L_236:
        /*0040*/ 	.byte	0x04, 0x36
        /*0042*/ 	.short	(.L_238 - .L_237)
.L_237:
        /*0044*/ 	.word	0x00000008
.L_238:


//--------------------- .nv.info._Z6kernelv       --------------------------
	.section	.nv.info._Z6kernelv,"",@"SHT_CUDA_INFO"
	.sectionflags	@""
	.align	4


	//----- nvinfo : EIATTR_CUDA_API_VERSION
	.align		4
        /*0000*/ 	.byte	0x04, 0x37
        /*0002*/ 	.short	(.L_240 - .L_239)
.L_239:
        /*0004*/ 	.word	0x00000082


	//----- nvinfo : EIATTR_SPARSE_MMA_MASK
	.align		4
.L_240:
        /*0008*/ 	.byte	0x03, 0x50
        /*000a*/ 	.short	0x0000


	//----- nvinfo : EIATTR_MAXREG_COUNT
	.align		4
        /*000c*/ 	.byte	0x03, 0x1b
        /*000e*/ 	.short	0x00ff


	//----- nvinfo : EIATTR_MERCURY_ISA_VERSION
	.align		4
        /*0010*/ 	.byte	0x03, 0x5f
        /*0012*/ 	.short	0x0101


	//----- nvinfo : EIATTR_VRC_CTA_INIT_COUNT
	.align		4
        /*0014*/ 	.byte	0x02, 0x4a
	.zero		1
	.zero		1


	//----- nvinfo : EIATTR_EXIT_INSTR_OFFSETS
	.align		4
        /*0018*/ 	.byte	0x04, 0x1c
        /*001a*/ 	.short	(.L_242 - .L_241)


	//   ....[0]....
.L_241:
        /*001c*/ 	.word	0x00000010


	//----- nvinfo : EIATTR_SW_WAR
	.align		4
.L_242:
        /*0020*/ 	.byte	0x04, 0x36
        /*0022*/ 	.short	(.L_244 - .L_243)
.L_243:
        /*0024*/ 	.word	0x00000008
.L_244:


//--------------------- .nv.callgraph             --------------------------
	.section	.nv.callgraph,"",@"SHT_CUDA_CALLGRAPH"
	.align	4
	.sectionentsize	8
	.align		4
        /*0000*/ 	.word	0x00000000
	.align		4
        /*0004*/ 	.word	0xffffffff
	.align		4
        /*0008*/ 	.word	0x00000000
	.align		4
        /*000c*/ 	.word	0xfffffffe
	.align		4
        /*0010*/ 	.word	0x00000000
	.align		4
        /*0014*/ 	.word	0xfffffffd
	.align		4
        /*0018*/ 	.word	0x00000000
	.align		4
        /*001c*/ 	.word	0xfffffffc


//--------------------- .nv.constant4             --------------------------
	.section	.nv.constant4,"a",@progbits
	.align	8
	.align		8
.nv.constant4:
        /*0000*/ 	.dword	al
	.align		8
        /*0008*/ 	.dword	fx
	.align		8
        /*0010*/ 	.dword	fy
	.align		8
        /*0018*/ 	.dword	tmp
	.align		8
        /*0020*/ 	.dword	_ZN33_INTERNAL_9377827d_4_k_cu__Z3funv4cuda3std3__45__cpo5beginE
	.align		8
        /*0028*/ 	.dword	_ZN33_INTERNAL_9377827d_4_k_cu__Z3funv4cuda3std3__45__cpo3endE
	.align		8
        /*0030*/ 	.dword	_ZN33_INTERNAL_9377827d_4_k_cu__Z3funv4cuda3std3__45__cpo6cbeginE
	.align		8
        /*0038*/ 	.dword	_ZN33_INTERNAL_9377827d_4_k_cu__Z3funv4cuda3std3__45__cpo4cendE
	.align		8
        /*0040*/ 	.dword	_ZN33_INTERNAL_9377827d_4_k_cu__Z3funv4cuda3std3__45__cpo6rbeginE
	.align		8
        /*0048*/ 	.dword	_ZN33_INTERNAL_9377827d_4_k_cu__Z3funv4cuda3std3__45__cpo4rendE
	.align		8
        /*0050*/ 	.dword	_ZN33_INTERNAL_9377827d_4_k_cu__Z3funv4cuda3std3__45__cpo7crbeginE
	.align		8
        /*0058*/ 	.dword	_ZN33_INTERNAL_9377827d_4_k_cu__Z3funv4cuda3std3__45__cpo5crendE
	.align		8
        /*0060*/ 	.dword	_ZN33_INTERNAL_9377827d_4_k_cu__Z3funv4cuda3std3__435_GLOBAL__N__9377827d_4_k_cu__Z3funv6ignoreE
	.align		8
        /*0068*/ 	.dword	_ZN33_INTERNAL_9377827d_4_k_cu__Z3funv4cuda3std3__419piecewise_constructE
	.align		8
        /*0070*/ 	.dword	_ZN33_INTERNAL_9377827d_4_k_cu__Z3funv4cuda3std3__48in_placeE
	.align		8
        /*0078*/ 	.dword	_ZN33_INTERNAL_9377827d_4_k_cu__Z3funv4cuda3std3__420unreachable_sentinelE
	.align		8
        /*0080*/ 	.dword	_ZN33_INTERNAL_9377827d_4_k_cu__Z3funv4cuda3std3__47nulloptE
	.align		8
        /*0088*/ 	.dword	_ZN33_INTERNAL_9377827d_4_k_cu__Z3funv4cuda3std3__48unexpectE
	.align		8
        /*0090*/ 	.dword	_ZN33_INTERNAL_9377827d_4_k_cu__Z3funv4cuda3std6ranges3__45__cpo4swapE
	.align		8
        /*0098*/ 	.dword	_ZN33_INTERNAL_9377827d_4_k_cu__Z3funv4cuda3std6ranges3__45__cpo9iter_moveE
	.align		8
        /*00a0*/ 	.dword	_ZN33_INTERNAL_9377827d_4_k_cu__Z3funv4cuda3std6ranges3__45__cpo5beginE
	.align		8
        /*00a8*/ 	.dword	_ZN33_INTERNAL_9377827d_4_k_cu__Z3funv4cuda3std6ranges3__45__cpo3endE
	.align		8
        /*00b0*/ 	.dword	_ZN33_INTERNAL_9377827d_4_k_cu__Z3funv4cuda3std6ranges3__45__cpo6cbeginE
	.align		8
        /*00b8*/ 	.dword	_ZN33_INTERNAL_9377827d_4_k_cu__Z3funv4cuda3std6ranges3__45__cpo4cendE
	.align		8
        /*00c0*/ 	.dword	_ZN33_INTERNAL_9377827d_4_k_cu__Z3funv4cuda3std6ranges3__45__cpo7advanceE
	.align		8
        /*00c8*/ 	.dword	_ZN33_INTERNAL_9377827d_4_k_cu__Z3funv4cuda3std6ranges3__45__cpo9iter_swapE
	.align		8
        /*00d0*/ 	.dword	_ZN33_INTERNAL_9377827d_4_k_cu__Z3funv4cuda3std6ranges3__45__cpo4nextE
	.align		8
        /*00d8*/ 	.dword	_ZN33_INTERNAL_9377827d_4_k_cu__Z3funv4cuda3std6ranges3__45__cpo4prevE
	.align		8
        /*00e0*/ 	.dword	_ZN33_INTERNAL_9377827d_4_k_cu__Z3funv4cuda3std6ranges3__45__cpo4dataE
	.align		8
        /*00e8*/ 	.dword	_ZN33_INTERNAL_9377827d_4_k_cu__Z3funv4cuda3std6ranges3__45__cpo5cdataE
	.align		8
        /*00f0*/ 	.dword	_ZN33_INTERNAL_9377827d_4_k_cu__Z3funv4cuda3std6ranges3__45__cpo4sizeE
	.align		8
        /*00f8*/ 	.dword	_ZN33_INTERNAL_9377827d_4_k_cu__Z3funv4cuda3std6ranges3__45__cpo5ssizeE
	.align		8
        /*0100*/ 	.dword	_ZN33_INTERNAL_9377827d_4_k_cu__Z3funv4cuda3std6ranges3__45__cpo8distanceE
	.align		8
        /*0108*/ 	.dword	_ZN33_INTERNAL_9377827d_4_k_cu__Z3funv6thrust24THRUST_300001_SM_1000_NS6system6detail10sequential3seqE
	.align		8
        /*0110*/ 	.dword	_ZN33_INTERNAL_9377827d_4_k_cu__Z3funv6thrust24THRUST_300001_SM_1000_NS6system3cpp3parE
	.align		8
        /*0118*/ 	.dword	_ZN33_INTERNAL_9377827d_4_k_cu__Z3funv6thrust24THRUST_300001_SM_1000_NS8cuda_cub3parE
	.align		8
        /*0120*/ 	.dword	_ZN33_INTERNAL_9377827d_4_k_cu__Z3funv6thrust24THRUST_300001_SM_1000_NS8cuda_cub10par_nosyncE
	.align		8
        /*0128*/ 	.dword	_ZN33_INTERNAL_9377827d_4_k_cu__Z3funv6thrust24THRUST_300001_SM_1000_NS12placeholders2_1E
	.align		8
        /*0130*/ 	.dword	_ZN33_INTERNAL_9377827d_4_k_cu__Z3funv6thrust24THRUST_300001_SM_1000_NS12placeholders2_2E
	.align		8
        /*0138*/ 	.dword	_ZN33_INTERNAL_9377827d_4_k_cu__Z3funv6thrust24THRUST_300001_SM_1000_NS12placeholders2_3E
	.align		8
        /*0140*/ 	.dword	_ZN33_INTERNAL_9377827d_4_k_cu__Z3funv6thrust24THRUST_300001_SM_1000_NS12placeholders2_4E
	.align		8
        /*0148*/ 	.dword	_ZN33_INTERNAL_9377827d_4_k_cu__Z3funv6thrust24THRUST_300001_SM_1000_NS12placeholders2_5E
	.align		8
        /*0150*/ 	.dword	_ZN33_INTERNAL_9377827d_4_k_cu__Z3funv6thrust24THRUST_300001_SM_1000_NS12placeholders2_6E
	.align		8
        /*0158*/ 	.dword	_ZN33_INTERNAL_9377827d_4_k_cu__Z3funv6thrust24THRUST_300001_SM_1000_NS12placeholders2_7E
	.align		8
        /*0160*/ 	.dword	_ZN33_INTERNAL_9377827d_4_k_cu__Z3funv6thrust24THRUST_300001_SM_1000_NS12placeholders2_8E
	.align		8
        /*0168*/ 	.dword	_ZN33_INTERNAL_9377827d_4_k_cu__Z3funv6thrust24THRUST_300001_SM_1000_NS12placeholders2_9E
	.align		8
        /*0170*/ 	.dword	_ZN33_INTERNAL_9377827d_4_k_cu__Z3funv6thrust24THRUST_300001_SM_1000_NS12placeholders3_10E
	.align		8
        /*0178*/ 	.dword	_ZN33_INTERNAL_9377827d_4_k_cu__Z3funv6thrust24THRUST_300001_SM_1000_NS3seqE
	.align		8
        /*0180*/ 	.dword	_ZN33_INTERNAL_9377827d_4_k_cu__Z3funv6thrust24THRUST_300001_SM_1000_NS6deviceE


//--------------------- .text._ZN3cub18CUB_300001_SM_10006detail10radix_sort29DeviceRadixSortOnesweepKernelINS1_5radix10policy_hubIiiyE10Policy1000ELNS0_9SortOrderE0EiiyiiNS1_21identity_decomposer_tEEEvPT5_SB_PT3_PKSC_PT1_PKSG_PT2_PKSK_T4_iiT6_ --------------------------
	.section	.text._ZN3cub18CUB_300001_SM_10006detail10radix_sort29DeviceRadixSortOnesweepKernelINS1_5radix10policy_hubIiiyE10Policy1000ELNS0_9SortOrderE0EiiyiiNS1_21identity_decomposer_tEEEvPT5_SB_PT3_PKSC_PT1_PKSG_PT2_PKSK_T4_iiT6_,"ax",@progbits
	.align	128
        .global         _ZN3cub18CUB_300001_SM_10006detail10radix_sort29DeviceRadixSortOnesweepKernelINS1_5radix10policy_hubIiiyE10Policy1000ELNS0_9SortOrderE0EiiyiiNS1_21identity_decomposer_tEEEvPT5_SB_PT3_PKSC_PT1_PKSG_PT2_PKSK_T4_iiT6_
        .type           _ZN3cub18CUB_300001_SM_10006detail10radix_sort29DeviceRadixSortOnesweepKernelINS1_5radix10policy_hubIiiyE10Policy1000ELNS0_9SortOrderE0EiiyiiNS1_21identity_decomposer_tEEEvPT5_SB_PT3_PKSC_PT1_PKSG_PT2_PKSK_T4_iiT6_,@function
        .size           _ZN3cub18CUB_300001_SM_10006detail10radix_sort29DeviceRadixSortOnesweepKernelINS1_5radix10policy_hubIiiyE10Policy1000ELNS0_9SortOrderE0EiiyiiNS1_21identity_decomposer_tEEEvPT5_SB_PT3_PKSC_PT1_PKSG_PT2_PKSK_T4_iiT6_,(.L_x_231 - _ZN3cub18CUB_300001_SM_10006detail10radix_sort29DeviceRadixSortOnesweepKernelINS1_5radix10policy_hubIiiyE10Policy1000ELNS0_9SortOrderE0EiiyiiNS1_21identity_decomposer_tEEEvPT5_SB_PT3_PKSC_PT1_PKSG_PT2_PKSK_T4_iiT6_)
        .other          _ZN3cub18CUB_300001_SM_10006detail10radix_sort29DeviceRadixSortOnesweepKernelINS1_5radix10policy_hubIiiyE10Policy1000ELNS0_9SortOrderE0EiiyiiNS1_21identity_decomposer_tEEEvPT5_SB_PT3_PKSC_PT1_PKSG_PT2_PKSK_T4_iiT6_,@"STO_CUDA_ENTRY STV_DEFAULT"
_ZN3cub18CUB_300001_SM_10006detail10radix_sort29DeviceRadixSortOnesweepKernelINS1_5radix10policy_hubIiiyE10Policy1000ELNS0_9SortOrderE0EiiyiiNS1_21identity_decomposer_tEEEvPT5_SB_PT3_PKSC_PT1_PKSG_PT2_PKSK_T4_iiT6_:
.text._ZN3cub18CUB_300001_SM_10006detail10radix_sort29DeviceRadixSortOnesweepKernelINS1_5radix10policy_hubIiiyE10Policy1000ELNS0_9SortOrderE0EiiyiiNS1_21identity_decomposer_tEEEvPT5_SB_PT3_PKSC_PT1_PKSG_PT2_PKSK_T4_iiT6_:
[----:B------:R-:W-:Y:S01]  /*0000*/  LDC R1, c[0x0][0x37c] ;  /* 0x0000df00ff017b82 */ /* 0x000fe20000000800 */
[----:B------:R-:W0:Y:S01]  /*0010*/  S2R R3, SR_TID.X ;  /* 0x0000000000037919 */ /* 0x000e220000002100 */
[----:B------:R-:W-:Y:S01]  /*0020*/  MOV R7, 0x400 ;  /* 0x0000040000077802 */ /* 0x000fe20000000f00 */
[----:B------:R-:W1:Y:S01]  /*0030*/  LDCU.64 UR6, c[0x0][0x358] ;  /* 0x00006b00ff0677ac */ /* 0x000e620008000a00 */
[----:B------:R-:W-:Y:S01]  /*0040*/  BSSY.RECONVERGENT B0, `(.L_x_0) ;  /* 0x000000c000007945 */ /* 0x000fe20003800200 */
[----:B------:R-:W2:Y:S01]  /*0050*/  S2R R0, SR_CgaCtaId ;  /* 0x0000000000007919 */ /* 0x000ea20000008800 */
[----:B0-----:R-:W-:Y:S02]  /*0060*/  ISETP.NE.AND P0, PT, R3, RZ, PT ;  /* 0x000000ff0300720c */ /* 0x001fe40003f05270 */
[----:B--2---:R-:W-:-:S11]  /*0070*/  LEA R7, R0, R7, 0x18 ;  /* 0x0000000700077211 */ /* 0x004fd600078ec0ff */
[----:B-1----:R-:W-:Y:S05]  /*0080*/  @P0 BRA `(.L_x_1) ;  /* 0x00000000001c0947 */ /* 0x002fea0003800000 */
[----:B------:R-:W0:Y:S01]  /*0090*/  LDC.64 R4, c[0x0][0x388] ;  /* 0x0000e200ff047b82 */ /* 0x000e220000000a00 */
[----:B------:R-:W-:-:S05]  /*00a0*/  IMAD.MOV.U32 R9, RZ, RZ, 0x1 ;  /* 0x00000001ff097424 */ /* 0x000fca00078e00ff */
[----:B0-----:R-:W2:Y:S02]  /*00b0*/  ATOMG.E.ADD.STRONG.GPU PT, R4, desc[UR6][R4.64], R9 ;  /* 0x80000009040479a8 */ /* 0x001ea400081ef106 */
[----:B------:R-:W0:Y:S01]  /*00c0*/  S2UR UR5, SR_CgaCtaId ;  /* 0x00000000000579c3 */ /* 0x000e220000008800 */
[----:B------:R-:W-:Y:S02]  /*00d0*/  UMOV UR4, 0x400 ;  /* 0x0000040000047882 */ /* 0x000fe40000000000 */
[----:B0-----:R-:W-:-:S09]  /*00e0*/  ULEA UR4, UR5, UR4, 0x18 ;  /* 0x0000000405047291 */ /* 0x001fd2000f8ec0ff */
[----:B--2---:R0:W-:Y:S03]  /*00f0*/  STS [UR4+0x6600], R4 ;  /* 0x00660004ff007988 */ /* 0x0041e60008000804 */
.L_x_1:
[----:B------:R-:W-:Y:S05]  /*0100*/  BSYNC.RECONVERGENT B0 ;  /* 0x0000000000007941 */ /* 0x000fea0003800200 */
.L_x_0:
[----:B------:R-:W-:Y:S06]  /*0110*/  BAR.SYNC.DEFER_BLOCKING 0x0 ;  /* 0x0000000000007b1d */ /* 0x000fec0000010000 */
[----:B------:R-:W1:Y:S01]  /*0120*/  LDCU UR4, c[0x0][0x3c0] ;  /* 0x00007800ff0477ac */ /* 0x000e620008000800 */
[----:B------:R-:W2:Y:S01]  /*0130*/  S2R R24, SR_LANEID ;  /* 0x0000000000187919 */ /* 0x000ea20000000000 */
[----:B------:R-:W3:Y:S02]  /*0140*/  LDS R42, [R7+0x6600] ;  /* 0x00660000072a7984 */ /* 0x000ee40000000800 */
[----:B---3--:R-:W-:-:S04]  /*0150*/  IMAD R0, R42, 0x1980, RZ ;  /* 0x000019802a007824 */ /* 0x008fc800078e02ff */
[----:B------:R-:W-:Y:S01]  /*0160*/  VIADD R47, R0, 0x1980 ;  /* 0x00001980002f7836 */ /* 0x000fe20000000000 */
[----:B------:R-:W-:-:S04]  /*0170*/  SHF.R.S32.HI R9, RZ, 0x1f, R0 ;  /* 0x0000001fff097819 */ /* 0x000fc80000011400 */
[----:B-1----:R-:W-:-:S13]  /*0180*/  ISETP.GT.AND P0, PT, R47, UR4, PT ;  /* 0x000000042f007c0c */ /* 0x002fda000bf04270 */
[----:B--2---:R-:W-:Y:S05]  /*0190*/  @P0 BRA `(.L_x_2) ;  /* 0x0000000000680947 */ /* 0x004fea0003800000 */
[----:B------:R-:W1:Y:S01]  /*01a0*/  LDCU.64 UR4, c[0x0][0x3a8] ;  /* 0x00007500ff0477ac */ /* 0x000e620008000a00 */
[C---:B0-----:R-:W-:Y:S02]  /*01b0*/  LOP3.LUT R4, R3.reuse, 0x1f, RZ, 0xc0, !PT ;  /* 0x0000001f03047812 */ /* 0x041fe400078ec0ff */
[----:B------:R-:W-:-:S05]  /*01c0*/  LOP3.LUT R41, R3, 0x3e0, RZ, 0xc0, !PT ;  /* 0x000003e003297812 */ /* 0x000fca00078ec0ff */
[----:B------:R-:W-:-:S05]  /*01d0*/  IMAD R5, R41, 0x11, R4 ;  /* 0x0000001129057824 */ /* 0x000fca00078e0204 */
[----:B------:R-:W-:-:S05]  /*01e0*/  IADD3 R5, P0, PT, R0, R5, RZ ;  /* 0x0000000500057210 */ /* 0x000fca0007f1e0ff */
[----:B------:R-:W-:Y:S01]  /*01f0*/  IMAD.X R0, RZ, RZ, R9, P0 ;  /* 0x000000ffff007224 */ /* 0x000fe200000e0609 */
[----:B-1----:R-:W-:-:S04]  /*0200*/  LEA R8, P0, R5, UR4, 0x2 ;  /* 0x0000000405087c11 */ /* 0x002fc8000f8010ff */
[----:B------:R-:W-:-:S05]  /*0210*/  LEA.HI.X R9, R5, UR5, R0, 0x2, P0 ;  /* 0x0000000505097c11 */ /* 0x000fca00080f1400 */
[----:B------:R0:W5:Y:S04]  /*0220*/  LDG.E R28, desc[UR6][R8.64] ;  /* 0x00000006081c7981 */ /* 0x000168000c1e1900 */
        /* <DEDUP_REMOVED lines=15> */
[----:B------:R0:W5:Y:S01]  /*0320*/  LDG.E R46, desc[UR6][R8.64+0x800] ;  /* 0x00080006082e7981 */ /* 0x000162000c1e1900 */
[----:B------:R-:W-:Y:S05]  /*0330*/  BRA `(.L_x_3) ;  /* 0x0000000400307947 */ /* 0x000fea0003800000 */
.L_x_2:
[----:B------:R-:W1:Y:S01]  /*0340*/  LDCU.64 UR8, c[0x0][0x3a8] ;  /* 0x00007500ff0877ac */ /* 0x000e620008000a00 */
[C---:B0-----:R-:W-:Y:S01]  /*0350*/  LOP3.LUT R4, R3.reuse, 0x1f, RZ, 0xc0, !PT ;  /* 0x0000001f03047812 */ /* 0x041fe200078ec0ff */
[----:B------:R-:W-:Y:S01]  /*0360*/  IMAD.MOV.U32 R28, RZ, RZ, 0x7fffffff ;  /* 0x7fffffffff1c7424 */ /* 0x000fe200078e00ff */
[----:B------:R-:W-:Y:S02]  /*0370*/  LOP3.LUT R41, R3, 0x3e0, RZ, 0xc0, !PT ;  /* 0x000003e003297812 */ /* 0x000fe400078ec0ff */
[----:B------:R-:W-:-:S03]  /*0380*/  IADD3 R5, PT, PT, -R0, UR4, RZ ;  /* 0x0000000400057c10 */ /* 0x000fc6000fffe1ff */
[----:B------:R-:W-:-:S04]  /*0390*/  IMAD R10, R41, 0x11, R4 ;  /* 0x00000011290a7824 */ /* 0x000fc800078e0204 */
[----:B------:R-:W-:Y:S01]  /*03a0*/  VIADD R8, R10, 0x40 ;  /* 0x000000400a087836 */ /* 0x000fe20000000000 */
[----:B------:R-:W-:Y:S01]  /*03b0*/  IADD3 R11, P0, PT, R0, R10, RZ ;  /* 0x0000000a000b7210 */ /* 0x000fe20007f1e0ff */
[C---:B------:R-:W-:Y:S01]  /*03c0*/  VIADD R0, R10.reuse, 0x60 ;  /* 0x000000600a007836 */ /* 0x040fe20000000000 */
[CC--:B------:R-:W-:Y:S01]  /*03d0*/  ISETP.GE.AND P2, PT, R10.reuse, R5.reuse, PT ;  /* 0x000000050a00720c */ /* 0x0c0fe20003f46270 */
[----:B------:R-:W-:Y:S01]  /*03e0*/  VIADD R6, R10, 0x20 ;  /* 0x000000200a067836 */ /* 0x000fe20000000000 */
[-C--:B------:R-:W-:Y:S01]  /*03f0*/  ISETP.GE.AND P4, PT, R8, R5.reuse, PT ;  /* 0x000000050800720c */ /* 0x080fe20003f86270 */
[----:B------:R-:W-:Y:S01]  /*0400*/  IMAD.X R12, RZ, RZ, R9, P0 ;  /* 0x000000ffff0c7224 */ /* 0x000fe200000e0609 */
[-C--:B------:R-:W-:Y:S01]  /*0410*/  ISETP.GE.AND P5, PT, R0, R5.reuse, PT ;  /* 0x000000050000720c */ /* 0x080fe20003fa6270 */
[----:B------:R-:W-:Y:S01]  /*0420*/  VIADD R0, R10, 0xa0 ;  /* 0x000000a00a007836 */ /* 0x000fe20000000000 */
[C---:B-1----:R-:W-:Y:S02]  /*0430*/  LEA R8, P0, R11.reuse, UR8, 0x2 ;  /* 0x000000080b087c11 */ /* 0x042fe4000f8010ff */
[----:B------:R-:W-:Y:S01]  /*0440*/  ISETP.GE.AND P3, PT, R6, R5, PT ;  /* 0x000000050600720c */ /* 0x000fe20003f66270 */
[----:B------:R-:W-:Y:S01]  /*0450*/  VIADD R6, R10, 0x80 ;  /* 0x000000800a067836 */ /* 0x000fe20000000000 */
[----:B------:R-:W-:-:S02]  /*0460*/  LEA.HI.X R9, R11, UR9, R12, 0x2, P0 ;  /* 0x000000090b097c11 */ /* 0x000fc400080f140c */
[-C--:B------:R-:W-:Y:S01]  /*0470*/  ISETP.GE.AND P0, PT, R0, R5.reuse, PT ;  /* 0x000000050000720c */ /* 0x080fe20003f06270 */
[----:B------:R-:W-:Y:S01]  /*0480*/  VIADD R0, R10, 0xe0 ;  /* 0x000000e00a007836 */ /* 0x000fe20000000000 */
[-C--:B------:R-:W-:Y:S01]  /*0490*/  ISETP.GE.AND P6, PT, R6, R5.reuse, PT ;  /* 0x000000050600720c */ /* 0x080fe20003fc6270 */
[----:B------:R1:W5:Y:S01]  /*04a0*/  @!P2 LDG.E R28, desc[UR6][R8.64] ;  /* 0x00000006081ca981 */ /* 0x000362000c1e1900 */
[----:B------:R-:W-:Y:S02]  /*04b0*/  IMAD.MOV.U32 R29, RZ, RZ, 0x7fffffff ;  /* 0x7fffffffff1d7424 */ /* 0x000fe400078e00ff */
[-C--:B------:R-:W-:Y:S01]  /*04c0*/  ISETP.GE.AND P2, PT, R0, R5.reuse, PT ;  /* 0x000000050000720c */ /* 0x080fe20003f46270 */
[C---:B------:R-:W-:Y:S02]  /*04d0*/  VIADD R0, R10.reuse, 0x100 ;  /* 0x000001000a007836 */ /* 0x040fe40000000000 */
[----:B------:R-:W-:Y:S01]  /*04e0*/  VIADD R6, R10, 0xc0 ;  /* 0x000000c00a067836 */ /* 0x000fe20000000000 */
[----:B------:R1:W5:Y:S01]  /*04f0*/  @!P3 LDG.E R29, desc[UR6][R8.64+0x80] ;  /* 0x00008006081db981 */ /* 0x000362000c1e1900 */
[----:B------:R-:W-:Y:S01]  /*0500*/  IMAD.MOV.U32 R31, RZ, RZ, 0x7fffffff ;  /* 0x7fffffffff1f7424 */ /* 0x000fe200078e00ff */
[-C--:B------:R-:W-:Y:S01]  /*0510*/  ISETP.GE.AND P3, PT, R0, R5.reuse, PT ;  /* 0x000000050000720c */ /* 0x080fe20003f66270 */
[----:B------:R-:W-:Y:S01]  /*0520*/  VIADD R0, R10, 0x140 ;  /* 0x000001400a007836 */ /* 0x000fe20000000000 */
[----:B------:R-:W-:Y:S01]  /*0530*/  ISETP.GE.AND P1, PT, R6, R5, PT ;  /* 0x000000050600720c */ /* 0x000fe20003f26270 */
[----:B------:R-:W-:-:S02]  /*0540*/  IMAD.MOV.U32 R32, RZ, RZ, 0x7fffffff ;  /* 0x7fffffffff207424 */ /* 0x000fc400078e00ff */
[----:B------:R1:W5:Y:S01]  /*0550*/  @!P5 LDG.E R31, desc[UR6][R8.64+0x180] ;  /* 0x00018006081fd981 */ /* 0x000362000c1e1900 */
[-C--:B------:R-:W-:Y:S01]  /*0560*/  ISETP.GE.AND P5, PT, R0, R5.reuse, PT ;  /* 0x000000050000720c */ /* 0x080fe20003fa6270 */
[C---:B------:R-:W-:Y:S02]  /*0570*/  VIADD R0, R10.reuse, 0x160 ;  /* 0x000001600a007836 */ /* 0x040fe40000000000 */
[----:B------:R-:W-:Y:S01]  /*0580*/  IMAD.MOV.U32 R30, RZ, RZ, 0x7fffffff ;  /* 0x7fffffffff1e7424 */ /* 0x000fe200078e00ff */
[----:B------:R1:W5:Y:S01]  /*0590*/  @!P6 LDG.E R32, desc[UR6][R8.64+0x200] ;  /* 0x000200060820e981 */ /* 0x000362000c1e1900 */
[----:B------:R-:W-:Y:S01]  /*05a0*/  VIADD R6, R10, 0x120 ;  /* 0x000001200a067836 */ /* 0x000fe20000000000 */
[-C--:B------:R-:W-:Y:S01]  /*05b0*/  ISETP.GE.AND P6, PT, R0, R5.reuse, PT ;  /* 0x000000050000720c */ /* 0x080fe20003fc6270 */
[----:B------:R-:W-:Y:S02]  /*05c0*/  IMAD.MOV.U32 R34, RZ, RZ, 0x7fffffff ;  /* 0x7fffffffff227424 */ /* 0x000fe400078e00ff */
[----:B------:R-:W-:Y:S01]  /*05d0*/  VIADD R0, R10, 0x1a0 ;  /* 0x000001a00a007836 */ /* 0x000fe20000000000 */
[----:B------:R1:W5:Y:S01]  /*05e0*/  @!P4 LDG.E R30, desc[UR6][R8.64+0x100] ;  /* 0x00010006081ec981 */ /* 0x000362000c1e1900 */
[----:B------:R-:W-:Y:S01]  /*05f0*/  ISETP.GE.AND P4, PT, R6, R5, PT ;  /* 0x000000050600720c */ /* 0x000fe20003f86270 */
[----:B------:R-:W-:-:S02]  /*0600*/  IMAD.MOV.U32 R33, RZ, RZ, 0x7fffffff ;  /* 0x7fffffffff217424 */ /* 0x000fc400078e00ff */
[----:B------:R1:W5:Y:S01]  /*0610*/  @!P1 LDG.E R34, desc[UR6][R8.64+0x300] ;  /* 0x0003000608229981 */ /* 0x000362000c1e1900 */
[----:B------:R-:W-:Y:S01]  /*0620*/  IMAD.MOV.U32 R35, RZ, RZ, 0x7fffffff ;  /* 0x7fffffffff237424 */ /* 0x000fe200078e00ff */
[-C--:B------:R-:W-:Y:S01]  /*0630*/  ISETP.GE.AND P1, PT, R0, R5.reuse, PT ;  /* 0x000000050000720c */ /* 0x080fe20003f26270 */
[C---:B------:R-:W-:Y:S01]  /*0640*/  VIADD R6, R10.reuse, 0x180 ;  /* 0x000001800a067836 */ /* 0x040fe20000000000 */
[----:B------:R1:W5:Y:S01]  /*0650*/  @!P0 LDG.E R33, desc[UR6][R8.64+0x280] ;  /* 0x0002800608218981 */ /* 0x000362000c1e1900 */
[----:B------:R-:W-:Y:S02]  /*0660*/  VIADD R0, R10, 0x1c0 ;  /* 0x000001c00a007836 */ /* 0x000fe40000000000 */
[----:B------:R-:W-:Y:S01]  /*0670*/  IMAD.MOV.U32 R36, RZ, RZ, 0x7fffffff ;  /* 0x7fffffffff247424 */ /* 0x000fe200078e00ff */
[----:B------:R1:W5:Y:S01]  /*0680*/  @!P2 LDG.E R35, desc[UR6][R8.64+0x380] ;  /* 0x000380060823a981 */ /* 0x000362000c1e1900 */
[----:B------:R-:W-:Y:S01]  /*0690*/  IMAD.MOV.U32 R37, RZ, RZ, 0x7fffffff ;  /* 0x7fffffffff257424 */ /* 0x000fe200078e00ff */
[-C--:B------:R-:W-:Y:S01]  /*06a0*/  ISETP.GE.AND P0, PT, R6, R5.reuse, PT ;  /* 0x000000050600720c */ /* 0x080fe20003f06270 */
[----:B------:R-:W-:Y:S01]  /*06b0*/  VIADD R6, R10, 0x1e0 ;  /* 0x000001e00a067836 */ /* 0x000fe20000000000 */
[-C--:B------:R-:W-:Y:S01]  /*06c0*/  ISETP.GE.AND P2, PT, R0, R5.reuse, PT ;  /* 0x000000050000720c */ /* 0x080fe20003f46270 */
[----:B------:R-:W-:Y:S01]  /*06d0*/  VIADD R0, R10, 0x200 ;  /* 0x000002000a007836 */ /* 0x000fe20000000000 */
[----:B------:R1:W5:Y:S02]  /*06e0*/  @!P3 LDG.E R36, desc[UR6][R8.64+0x400] ;  /* 0x000400060824b981 */ /* 0x000364000c1e1900 */
[----:B------:R-:W-:-:S02]  /*06f0*/  ISETP.GE.AND P3, PT, R6, R5, PT ;  /* 0x000000050600720c */ /* 0x000fc40003f66270 */
[----:B------:R1:W5:Y:S01]  /*0700*/  @!P4 LDG.E R37, desc[UR6][R8.64+0x480] ;  /* 0x000480060825c981 */ /* 0x000362000c1e1900 */
[----:B------:R-:W-:Y:S01]  /*0710*/  ISETP.GE.AND P4, PT, R0, R5, PT ;  /* 0x000000050000720c */ /* 0x000fe20003f86270 */
[----:B------:R-:W-:Y:S02]  /*0720*/  IMAD.MOV.U32 R38, RZ, RZ, 0x7fffffff ;  /* 0x7fffffffff267424 */ /* 0x000fe400078e00ff */
[----:B------:R-:W-:Y:S02]  /*0730*/  IMAD.MOV.U32 R39, RZ, RZ, 0x7fffffff ;  /* 0x7fffffffff277424 */ /* 0x000fe400078e00ff */
[----:B------:R-:W-:Y:S02]  /*0740*/  IMAD.MOV.U32 R40, RZ, RZ, 0x7fffffff ;  /* 0x7fffffffff287424 */ /* 0x000fe400078e00ff */
[----:B------:R-:W-:Y:S01]  /*0750*/  IMAD.MOV.U32 R43, RZ, RZ, 0x7fffffff ;  /* 0x7fffffffff2b7424 */ /* 0x000fe200078e00ff */
[----:B------:R1:W5:Y:S01]  /*0760*/  @!P5 LDG.E R38, desc[UR6][R8.64+0x500] ;  /* 0x000500060826d981 */ /* 0x000362000c1e1900 */
[----:B------:R-:W-:-:S02]  /*0770*/  IMAD.MOV.U32 R44, RZ, RZ, 0x7fffffff ;  /* 0x7fffffffff2c7424 */ /* 0x000fc400078e00ff */
[----:B------:R-:W-:Y:S01]  /*0780*/  IMAD.MOV.U32 R45, RZ, RZ, 0x7fffffff ;  /* 0x7fffffffff2d7424 */ /* 0x000fe200078e00ff */
[----:B------:R1:W5:Y:S01]  /*0790*/  @!P6 LDG.E R39, desc[UR6][R8.64+0x580] ;  /* 0x000580060827e981 */ /* 0x000362000c1e1900 */
[----:B------:R-:W-:-:S03]  /*07a0*/  IMAD.MOV.U32 R46, RZ, RZ, 0x7fffffff ;  /* 0x7fffffffff2e7424 */ /* 0x000fc600078e00ff */
[----:B------:R1:W5:Y:S04]  /*07b0*/  @!P0 LDG.E R40, desc[UR6][R8.64+0x600] ;  /* 0x0006000608288981 */ /* 0x000368000c1e1900 */
[----:B------:R1:W5:Y:S04]  /*07c0*/  @!P1 LDG.E R43, desc[UR6][R8.64+0x680] ;  /* 0x00068006082b9981 */ /* 0x000368000c1e1900 */
[----:B------:R1:W5:Y:S04]  /*07d0*/  @!P2 LDG.E R44, desc[UR6][R8.64+0x700] ;  /* 0x00070006082ca981 */ /* 0x000368000c1e1900 */
[----:B------:R1:W5:Y:S04]  /*07e0*/  @!P3 LDG.E R45, desc[UR6][R8.64+0x780] ;  /* 0x00078006082db981 */ /* 0x000368000c1e1900 */
[----:B------:R1:W5:Y:S02]  /*07f0*/  @!P4 LDG.E R46, desc[UR6][R8.64+0x800] ;  /* 0x00080006082ec981 */ /* 0x000364000c1e1900 */
.L_x_3:
[----:B------:R-:W-:Y:S01]  /*0800*/  VIMNMX R5, PT, PT, R24, 0xe0, !PT ;  /* 0x000000e018057848 */ /* 0x000fe20007fe0100 */
[----:B------:R-:W2:Y:S01]  /*0810*/  LDCU UR4, c[0x0][0x3c8] ;  /* 0x00007900ff0477ac */ /* 0x000ea20008000800 */
[----:B------:R-:W-:Y:S01]  /*0820*/  SHF.R.U32.HI R0, RZ, 0x5, R3 ;  /* 0x00000005ff007819 */ /* 0x000fe20000011603 */
[----:B------:R-:W-:Y:S01]  /*0830*/  BSSY.RECONVERGENT B0, `(.L_x_4) ;  /* 0x0000025000007945 */ /* 0x000fe20003800200 */
[--C-:B------:R-:W-:Y:S01]  /*0840*/  IADD3 R5, PT, PT, R5, 0x1f, -R24.reuse ;  /* 0x0000001f05057810 */ /* 0x100fe20007ffe818 */
[----:B------:R-:W-:Y:S01]  /*0850*/  UMOV UR5, 0xffffffff ;  /* 0xffffffff00057882 */ /* 0x000fe20000000000 */
[----:B01----:R-:W-:Y:S02]  /*0860*/  IMAD.MOV.U32 R8, RZ, RZ, R24 ;  /* 0x000000ffff087224 */ /* 0x003fe400078e0018 */
[C---:B------:R-:W-:Y:S01]  /*0870*/  ISETP.GE.U32.AND P0, PT, R5.reuse, 0x1e0, PT ;  /* 0x000001e00500780c */ /* 0x040fe20003f06070 */
[----:B------:R-:W-:Y:S01]  /*0880*/  IMAD.SHL.U32 R0, R0, 0x400, RZ ;  /* 0x0000040000007824 */ /* 0x000fe200078e00ff */
[----:B------:R-:W-:-:S04]  /*0890*/  LEA.HI R6, R5, 0x1, RZ, 0x1b ;  /* 0x0000000105067811 */ /* 0x000fc800078fd8ff */
[----:B------:R-:W-:-:S04]  /*08a0*/  LOP3.LUT R9, R6, 0xf, RZ, 0xc0, !PT ;  /* 0x0000000f06097812 */ /* 0x000fc800078ec0ff */
[----:B------:R-:W-:Y:S01]  /*08b0*/  ISETP.NE.AND P1, PT, R9, RZ, PT ;  /* 0x000000ff0900720c */ /* 0x000fe20003f25270 */
[----:B--2---:R-:W-:Y:S02]  /*08c0*/  USHF.L.U32 UR4, UR5, UR4, URZ ;  /* 0x0000000405047299 */ /* 0x004fe400080006ff */
[----:B------:R-:W-:Y:S10]  /*08d0*/  @!P0 BRA `(.L_x_5) ;  /* 0x0000000000688947 */ /* 0x000ff40003800000 */
[----:B------:R-:W-:Y:S01]  /*08e0*/  IMAD R10, R24, 0x4, R0 ;  /* 0x00000004180a7824 */ /* 0x000fe200078e0200 */
[----:B------:R-:W-:Y:S01]  /*08f0*/  LOP3.LUT R5, R6, 0xffffff0, RZ, 0xc0, !PT ;  /* 0x0ffffff006057812 */ /* 0x000fe200078ec0ff */
[----:B------:R-:W-:-:S03]  /*0900*/  IMAD.MOV.U32 R8, RZ, RZ, R24 ;  /* 0x000000ffff087224 */ /* 0x000fc600078e0018 */
[----:B------:R-:W-:Y:S01]  /*0910*/  IADD3 R10, PT, PT, R10, 0x400, R7 ;  /* 0x000004000a0a7810 */ /* 0x000fe20007ffe007 */
[----:B------:R-:W-:-:S07]  /*0920*/  IMAD.MOV R5, RZ, RZ, -R5 ;  /* 0x000000ffff057224 */ /* 0x000fce00078e0a05 */
.L_x_6:
[----:B------:R-:W-:Y:S01]  /*0930*/  VIADD R5, R5, 0x10 ;  /* 0x0000001005057836 */ /* 0x000fe20000000000 */
[----:B------:R-:W-:Y:S01]  /*0940*/  STS [R10+-0x400], RZ ;  /* 0xfffc00ff0a007388 */ /* 0x000fe20000000800 */
[----:B------:R-:W-:-:S03]  /*0950*/  VIADD R8, R8, 0x200 ;  /* 0x0000020008087836 */ /* 0x000fc60000000000 */
[----:B------:R-:W-:Y:S01]  /*0960*/  ISETP.NE.AND P0, PT, R5, RZ, PT ;  /* 0x000000ff0500720c */ /* 0x000fe20003f05270 */
[----:B------:R-:W-:Y:S04]  /*0970*/  STS [R10+-0x380], RZ ;  /* 0xfffc80ff0a007388 */ /* 0x000fe80000000800 */
[----:B------:R-:W-:Y:S04]  /*0980*/  STS [R10+-0x300], RZ ;  /* 0xfffd00ff0a007388 */ /* 0x000fe80000000800 */
[----:B------:R-:W-:Y:S04]  /*0990*/  STS [R10+-0x280], RZ ;  /* 0xfffd80ff0a007388 */ /* 0x000fe80000000800 */
[----:B------:R-:W-:Y:S04]  /*09a0*/  STS [R10+-0x200], RZ ;  /* 0xfffe00ff0a007388 */ /* 0x000fe80000000800 */
[----:B------:R-:W-:Y:S04]  /*09b0*/  STS [R10+-0x180], RZ ;  /* 0xfffe80ff0a007388 */ /* 0x000fe80000000800 */
[----:B------:R-:W-:Y:S04]  /*09c0*/  STS [R10+-0x100], RZ ;  /* 0xffff00ff0a007388 */ /* 0x000fe80000000800 */
[----:B------:R-:W-:Y:S04]  /*09d0*/  STS [R10+-0x80], RZ ;  /* 0xffff80ff0a007388 */ /* 0x000fe80000000800 */
[----:B------:R-:W-:Y:S04]  /*09e0*/  STS [R10], RZ ;  /* 0x000000ff0a007388 */ /* 0x000fe80000000800 */
[----:B------:R-:W-:Y:S04]  /*09f0*/  STS [R10+0x80], RZ ;  /* 0x000080ff0a007388 */ /* 0x000fe80000000800 */
[----:B------:R-:W-:Y:S04]  /*0a00*/  STS [R10+0x100], RZ ;  /* 0x000100ff0a007388 */ /* 0x000fe80000000800 */
[----:B------:R-:W-:Y:S04]  /*0a10*/  STS [R10+0x180], RZ ;  /* 0x000180ff0a007388 */ /* 0x000fe80000000800 */
[----:B------:R-:W-:Y:S04]  /*0a20*/  STS [R10+0x200], RZ ;  /* 0x000200ff0a007388 */ /* 0x000fe80000000800 */
[----:B------:R-:W-:Y:S04]  /*0a30*/  STS [R10+0x280], RZ ;  /* 0x000280ff0a007388 */ /* 0x000fe80000000800 */
[----:B------:R-:W-:Y:S04]  /*0a40*/  STS [R10+0x300], RZ ;  /* 0x000300ff0a007388 */ /* 0x000fe80000000800 */
[----:B------:R0:W-:Y:S02]  /*0a50*/  STS [R10+0x380], RZ ;  /* 0x000380ff0a007388 */ /* 0x0001e40000000800 */
[----:B0-----:R-:W-:Y:S01]  /*0a60*/  VIADD R10, R10, 0x800 ;  /* 0x000008000a0a7836 */ /* 0x001fe20000000000 */
[----:B------:R-:W-:Y:S06]  /*0a70*/  @P0 BRA `(.L_x_6) ;  /* 0xfffffffc00ac0947 */ /* 0x000fec000383ffff */
.L_x_5:
[----:B------:R-:W-:Y:S05]  /*0a80*/  BSYNC.RECONVERGENT B0 ;  /* 0x0000000000007941 */ /* 0x000fea0003800200 */
.L_x_4:
[----:B------:R-:W-:Y:S01]  /*0a90*/  BSSY.RECONVERGENT B0, `(.L_x_7) ;  /* 0x0000026000007945 */ /* 0x000fe20003800200 */
[----:B------:R-:W-:-:S03]  /*0aa0*/  IMAD.IADD R5, R7, 0x1, R0 ;  /* 0x0000000107057824 */ /* 0x000fc600078e0200 */
[----:B------:R-:W-:Y:S05]  /*0ab0*/  @!P1 BRA `(.L_x_8) ;  /* 0x00000000008c9947 */ /* 0x000fea0003800000 */
[----:B------:R-:W-:Y:S01]  /*0ac0*/  ISETP.GE.U32.AND P0, PT, R9, 0x8, PT ;  /* 0x000000080900780c */ /* 0x000fe20003f06070 */
[----:B------:R-:W-:Y:S01]  /*0ad0*/  BSSY.RECONVERGENT B1, `(.L_x_9) ;  /* 0x000000e000017945 */ /* 0x000fe20003800200 */
[----:B------:R-:W-:-:S04]  /*0ae0*/  LOP3.LUT R10, R6, 0x7, RZ, 0xc0, !PT ;  /* 0x00000007060a7812 */ /* 0x000fc800078ec0ff */
[----:B------:R-:W-:-:S07]  /*0af0*/  ISETP.NE.AND P1, PT, R10, RZ, PT ;  /* 0x000000ff0a00720c */ /* 0x000fce0003f25270 */
[----:B------:R-:W-:Y:S06]  /*0b00*/  @!P0 BRA `(.L_x_10) ;  /* 0x0000000000288947 */ /* 0x000fec0003800000 */
[C---:B------:R-:W-:Y:S02]  /*0b10*/  IMAD R9, R8.reuse, 0x4, R5 ;  /* 0x0000000408097824 */ /* 0x040fe400078e0205 */
[----:B------:R-:W-:-:S03]  /*0b20*/  VIADD R8, R8, 0x100 ;  /* 0x0000010008087836 */ /* 0x000fc60000000000 */
[----:B------:R0:W-:Y:S04]  /*0b30*/  STS [R9], RZ ;  /* 0x000000ff09007388 */ /* 0x0001e80000000800 */
[----:B------:R0:W-:Y:S04]  /*0b40*/  STS [R9+0x80], RZ ;  /* 0x000080ff09007388 */ /* 0x0001e80000000800 */
[----:B------:R0:W-:Y:S04]  /*0b50*/  STS [R9+0x100], RZ ;  /* 0x000100ff09007388 */ /* 0x0001e80000000800 */
[----:B------:R0:W-:Y:S04]  /*0b60*/  STS [R9+0x180], RZ ;  /* 0x000180ff09007388 */ /* 0x0001e80000000800 */
[----:B------:R0:W-:Y:S04]  /*0b70*/  STS [R9+0x200], RZ ;  /* 0x000200ff09007388 */ /* 0x0001e80000000800 */
[----:B------:R0:W-:Y:S04]  /*0b80*/  STS [R9+0x280], RZ ;  /* 0x000280ff09007388 */ /* 0x0001e80000000800 */
[----:B------:R0:W-:Y:S04]  /*0b90*/  STS [R9+0x300], RZ ;  /* 0x000300ff09007388 */ /* 0x0001e80000000800 */
[----:B------:R0:W-:Y:S02]  /*0ba0*/  STS [R9+0x380], RZ ;  /* 0x000380ff09007388 */ /* 0x0001e40000000800 */
.L_x_10:
[----:B------:R-:W-:Y:S05]  /*0bb0*/  BSYNC.RECONVERGENT B1 ;  /* 0x0000000000017941 */ /* 0x000fea0003800200 */
.L_x_9:
[----:B------:R-:W-:Y:S05]  /*0bc0*/  @!P1 BRA `(.L_x_8) ;  /* 0x0000000000489947 */ /* 0x000fea0003800000 */
[----:B------:R-:W-:Y:S02]  /*0bd0*/  ISETP.GE.U32.AND P0, PT, R10, 0x4, PT ;  /* 0x000000040a00780c */ /* 0x000fe40003f06070 */
[----:B------:R-:W-:-:S04]  /*0be0*/  LOP3.LUT R6, R6, 0x3, RZ, 0xc0, !PT ;  /* 0x0000000306067812 */ /* 0x000fc800078ec0ff */
[----:B------:R-:W-:-:S07]  /*0bf0*/  ISETP.NE.AND P1, PT, R6, RZ, PT ;  /* 0x000000ff0600720c */ /* 0x000fce0003f25270 */
[C---:B0-----:R-:W-:Y:S02]  /*0c00*/  @P0 IMAD R9, R8.reuse, 0x4, R5 ;  /* 0x0000000408090824 */ /* 0x041fe400078e0205 */
[----:B------:R-:W-:-:S03]  /*0c10*/  @P0 VIADD R8, R8, 0x80 ;  /* 0x0000008008080836 */ /* 0x000fc60000000000 */
[----:B------:R1:W-:Y:S04]  /*0c20*/  @P0 STS [R9], RZ ;  /* 0x000000ff09000388 */ /* 0x0003e80000000800 */
[----:B------:R1:W-:Y:S04]  /*0c30*/  @P0 STS [R9+0x80], RZ ;  /* 0x000080ff09000388 */ /* 0x0003e80000000800 */
[----:B------:R1:W-:Y:S04]  /*0c40*/  @P0 STS [R9+0x100], RZ ;  /* 0x000100ff09000388 */ /* 0x0003e80000000800 */
[----:B------:R1:W-:Y:S01]  /*0c50*/  @P0 STS [R9+0x180], RZ ;  /* 0x000180ff09000388 */ /* 0x0003e20000000800 */
[----:B------:R-:W-:Y:S05]  /*0c60*/  @!P1 BRA `(.L_x_8) ;  /* 0x0000000000209947 */ /* 0x000fea0003800000 */
[----:B------:R-:W-:Y:S02]  /*0c70*/  IMAD R0, R8, 0x4, R0 ;  /* 0x0000000408007824 */ /* 0x000fe400078e0200 */
[----:B------:R-:W-:Y:S02]  /*0c80*/  IMAD.MOV R6, RZ, RZ, -R6 ;  /* 0x000000ffff067224 */ /* 0x000fe400078e0a06 */
[----:B------:R-:W-:-:S07]  /*0c90*/  IMAD.IADD R0, R7, 0x1, R0 ;  /* 0x0000000107007824 */ /* 0x000fce00078e0200 */
.L_x_11:
[----:B------:R-:W-:Y:S01]  /*0ca0*/  VIADD R6, R6, 0x1 ;  /* 0x0000000106067836 */ /* 0x000fe20000000000 */
[----:B------:R0:W-:Y:S04]  /*0cb0*/  STS [R0], RZ ;  /* 0x000000ff00007388 */ /* 0x0001e80000000800 */
[----:B------:R-:W-:Y:S01]  /*0cc0*/  ISETP.NE.AND P0, PT, R6, RZ, PT ;  /* 0x000000ff0600720c */ /* 0x000fe20003f05270 */
[----:B0-----:R-:W-:-:S12]  /*0cd0*/  VIADD R0, R0, 0x80 ;  /* 0x0000008000007836 */ /* 0x001fd80000000000 */
[----:B------:R-:W-:Y:S05]  /*0ce0*/  @P0 BRA `(.L_x_11) ;  /* 0xfffffffc00ec0947 */ /* 0x000fea000383ffff */
.L_x_8:
[----:B------:R-:W-:Y:S05]  /*0cf0*/  BSYNC.RECONVERGENT B0 ;  /* 0x0000000000007941 */ /* 0x000fea0003800200 */
.L_x_7:
[----:B------:R-:W2:Y:S01]  /*0d00*/  LDCU UR5, c[0x0][0x3c4] ;  /* 0x00007880ff0577ac */ /* 0x000ea20008000800 */
[----:B-----5:R-:W-:Y:S01]  /*0d10*/  LOP3.LUT R27, R28, 0x80000000, RZ, 0x3c, !PT ;  /* 0x800000001c1b7812 */ /* 0x020fe200078e3cff */
[----:B------:R-:W-:Y:S01]  /*0d20*/  BSSY.RECONVERGENT B0, `(.L_x_12) ;  /* 0x0000080000007945 */ /* 0x000fe20003800200 */
[----:B------:R-:W-:Y:S02]  /*0d30*/  LOP3.LUT R22, R29, 0x80000000, RZ, 0x3c, !PT ;  /* 0x800000001d167812 */ /* 0x000fe400078e3cff */
[----:B------:R-:W-:Y:S02]  /*0d40*/  LOP3.LUT R21, R30, 0x80000000, RZ, 0x3c, !PT ;  /* 0x800000001e157812 */ /* 0x000fe400078e3cff */
[----:B------:R-:W-:Y:S02]  /*0d50*/  LOP3.LUT R18, R31, 0x80000000, RZ, 0x3c, !PT ;  /* 0x800000001f127812 */ /* 0x000fe400078e3cff */
[----:B------:R-:W-:Y:S02]  /*0d60*/  LOP3.LUT R20, R33, 0x80000000, RZ, 0x3c, !PT ;  /* 0x8000000021147812 */ /* 0x000fe400078e3cff */
[----:B------:R-:W-:-:S02]  /*0d70*/  LOP3.LUT R23, R32, 0x80000000, RZ, 0x3c, !PT ;  /* 0x8000000020177812 */ /* 0x000fc400078e3cff */
[----:B------:R-:W-:Y:S02]  /*0d80*/  LOP3.LUT R25, R34, 0x80000000, RZ, 0x3c, !PT ;  /* 0x8000000022197812 */ /* 0x000fe400078e3cff */
[----:B------:R-:W-:Y:S02]  /*0d90*/  LOP3.LUT R17, R36, 0x80000000, RZ, 0x3c, !PT ;  /* 0x8000000024117812 */ /* 0x000fe400078e3cff */
[----:B------:R-:W-:Y:S02]  /*0da0*/  LOP3.LUT R19, R38, 0x80000000, RZ, 0x3c, !PT ;  /* 0x8000000026137812 */ /* 0x000fe400078e3cff */
[----:B--2---:R-:W-:Y:S02]  /*0db0*/  SHF.R.U32.HI R49, RZ, UR5, R27 ;  /* 0x00000005ff317c19 */ /* 0x004fe4000801161b */
[----:B------:R-:W-:Y:S02]  /*0dc0*/  SHF.R.U32.HI R52, RZ, UR5, R22 ;  /* 0x00000005ff347c19 */ /* 0x000fe40008011616 */
[----:B------:R-:W-:-:S02]  /*0dd0*/  LOP3.LUT R49, R49, UR4, RZ, 0x30, !PT ;  /* 0x0000000431317c12 */ /* 0x000fc4000f8e30ff */
[----:B------:R-:W-:Y:S02]  /*0de0*/  LOP3.LUT R52, R52, UR4, RZ, 0x30, !PT ;  /* 0x0000000434347c12 */ /* 0x000fe4000f8e30ff */
[----:B------:R-:W-:Y:S01]  /*0df0*/  SHF.R.U32.HI R56, RZ, UR5, R21 ;  /* 0x00000005ff387c19 */ /* 0x000fe20008011615 */
[--C-:B------:R-:W-:Y:S01]  /*0e00*/  IMAD R0, R49, 0x4, R5.reuse ;  /* 0x0000000431007824 */ /* 0x100fe200078e0205 */
[----:B------:R-:W-:Y:S01]  /*0e10*/  SHF.R.U32.HI R48, RZ, UR5, R18 ;  /* 0x00000005ff307c19 */ /* 0x000fe20008011612 */
[----:B------:R-:W-:Y:S01]  /*0e20*/  IMAD R6, R52, 0x4, R5 ;  /* 0x0000000434067824 */ /* 0x000fe200078e0205 */
[----:B------:R-:W-:Y:S01]  /*0e30*/  LOP3.LUT R56, R56, UR4, RZ, 0x30, !PT ;  /* 0x0000000438387c12 */ /* 0x000fe2000f8e30ff */
[----:B------:R-:W-:Y:S01]  /*0e40*/  NOP ;  /* 0x0000000000007918 */ /* 0x000fe20000000000 */
[----:B01----:R-:W-:Y:S01]  /*0e50*/  SHF.R.U32.HI R9, RZ, UR5, R20 ;  /* 0x00000005ff097c19 */ /* 0x003fe20008011614 */
[----:B------:R0:W-:Y:S01]  /*0e60*/  ATOMS.POPC.INC.32 RZ, [R0+URZ] ;  /* 0x0000000000ff7f8c */ /* 0x0001e2000d8000ff */
[----:B------:R-:W-:-:S02]  /*0e70*/  LOP3.LUT R48, R48, UR4, RZ, 0x30, !PT ;  /* 0x0000000430307c12 */ /* 0x000fc4000f8e30ff */
[----:B------:R-:W-:Y:S01]  /*0e80*/  SHF.R.U32.HI R8, RZ, UR5, R23 ;  /* 0x00000005ff087c19 */ /* 0x000fe20008011617 */
[----:B------:R1:W-:Y:S01]  /*0e90*/  ATOMS.POPC.INC.32 RZ, [R6+URZ] ;  /* 0x0000000006ff7f8c */ /* 0x0003e2000d8000ff */
[----:B------:R-:W-:Y:S02]  /*0ea0*/  SHF.R.U32.HI R11, RZ, UR5, R25 ;  /* 0x00000005ff0b7c19 */ /* 0x000fe40008011619 */
[----:B------:R-:W-:Y:S01]  /*0eb0*/  LOP3.LUT R10, R9, UR4, RZ, 0x30, !PT ;  /* 0x00000004090a7c12 */ /* 0x000fe2000f8e30ff */
[--C-:B0-----:R-:W-:Y:S01]  /*0ec0*/  IMAD R0, R56, 0x4, R5.reuse ;  /* 0x0000000438007824 */ /* 0x101fe200078e0205 */
[----:B------:R-:W-:Y:S02]  /*0ed0*/  LOP3.LUT R8, R8, UR4, RZ, 0x30, !PT ;  /* 0x0000000408087c12 */ /* 0x000fe4000f8e30ff */
[----:B------:R-:W-:Y:S01]  /*0ee0*/  LOP3.LUT R12, R11, UR4, RZ, 0x30, !PT ;  /* 0x000000040b0c7c12 */ /* 0x000fe2000f8e30ff */
[--C-:B-1----:R-:W-:Y:S01]  /*0ef0*/  IMAD R6, R48, 0x4, R5.reuse ;  /* 0x0000000430067824 */ /* 0x102fe200078e0205 */
[----:B------:R0:W-:Y:S01]  /*0f00*/  ATOMS.POPC.INC.32 RZ, [R0+URZ] ;  /* 0x0000000000ff7f8c */ /* 0x0001e2000d8000ff */
[--C-:B------:R-:W-:Y:S01]  /*0f10*/  IMAD R9, R10, 0x4, R5.reuse ;  /* 0x000000040a097824 */ /* 0x100fe200078e0205 */
[----:B------:R-:W-:Y:S01]  /*0f20*/  LOP3.LUT R10, R35, 0x80000000, RZ, 0x3c, !PT ;  /* 0x80000000230a7812 */ /* 0x000fe200078e3cff */
[--C-:B------:R-:W-:Y:S01]  /*0f30*/  IMAD R8, R8, 0x4, R5.reuse ;  /* 0x0000000408087824 */ /* 0x100fe200078e0205 */
[----:B------:R1:W-:Y:S01]  /*0f40*/  ATOMS.POPC.INC.32 RZ, [R6+URZ] ;  /* 0x0000000006ff7f8c */ /* 0x0003e2000d8000ff */
[----:B------:R-:W-:Y:S01]  /*0f50*/  IMAD R11, R12, 0x4, R5 ;  /* 0x000000040c0b7824 */ /* 0x000fe200078e0205 */
[----:B------:R-:W-:-:S02]  /*0f60*/  LOP3.LUT R12, R37, 0x80000000, RZ, 0x3c, !PT ;  /* 0x80000000250c7812 */ /* 0x000fc400078e3cff */
[----:B------:R-:W-:Y:S01]  /*0f70*/  LOP3.LUT R16, R39, 0x80000000, RZ, 0x3c, !PT ;  /* 0x8000000027107812 */ /* 0x000fe200078e3cff */
[----:B------:R-:W-:Y:S01]  /*0f80*/  ATOMS.POPC.INC.32 RZ, [R8+URZ] ;  /* 0x0000000008ff7f8c */ /* 0x000fe2000d8000ff */
[----:B0-----:R-:W-:Y:S02]  /*0f90*/  SHF.R.U32.HI R0, RZ, UR5, R10 ;  /* 0x00000005ff007c19 */ /* 0x001fe4000801160a */
[----:B-1----:R-:W-:Y:S01]  /*0fa0*/  SHF.R.U32.HI R6, RZ, UR5, R17 ;  /* 0x00000005ff067c19 */ /* 0x002fe20008011611 */
[----:B------:R0:W-:Y:S01]  /*0fb0*/  ATOMS.POPC.INC.32 RZ, [R9+URZ] ;  /* 0x0000000009ff7f8c */ /* 0x0001e2000d8000ff */
[----:B------:R-:W-:Y:S02]  /*0fc0*/  SHF.R.U32.HI R14, RZ, UR5, R19 ;  /* 0x00000005ff0e7c19 */ /* 0x000fe40008011613 */
[----:B------:R-:W-:Y:S01]  /*0fd0*/  LOP3.LUT R6, R6, UR4, RZ, 0x30, !PT ;  /* 0x0000000406067c12 */ /* 0x000fe2000f8e30ff */
[----:B------:R1:W-:Y:S01]  /*0fe0*/  ATOMS.POPC.INC.32 RZ, [R11+URZ] ;  /* 0x000000000bff7f8c */ /* 0x0003e2000d8000ff */
[----:B------:R-:W-:-:S02]  /*0ff0*/  SHF.R.U32.HI R13, RZ, UR5, R12 ;  /* 0x00000005ff0d7c19 */ /* 0x000fc4000801160c */
[----:B------:R-:W-:Y:S02]  /*1000*/  LOP3.LUT R0, R0, UR4, RZ, 0x30, !PT ;  /* 0x0000000400007c12 */ /* 0x000fe4000f8e30ff */
[----:B0-----:R-:W-:Y:S02]  /*1010*/  SHF.R.U32.HI R9, RZ, UR5, R16 ;  /* 0x00000005ff097c19 */ /* 0x001fe40008011610 */
[----:B------:R-:W-:Y:S01]  /*1020*/  LOP3.LUT R50, R14, UR4, RZ, 0x30, !PT ;  /* 0x000000040e327c12 */ /* 0x000fe2000f8e30ff */
[--C-:B------:R-:W-:Y:S01]  /*1030*/  IMAD R14, R6, 0x4, R5.reuse ;  /* 0x00000004060e7824 */ /* 0x100fe200078e0205 */
[----:B------:R-:W-:Y:S01]  /*1040*/  LOP3.LUT R8, R13, UR4, RZ, 0x30, !PT ;  /* 0x000000040d087c12 */ /* 0x000fe2000f8e30ff */
[--C-:B------:R-:W-:Y:S01]  /*1050*/  IMAD R0, R0, 0x4, R5.reuse ;  /* 0x0000000400007824 */ /* 0x100fe200078e0205 */
[----:B------:R-:W-:Y:S01]  /*1060*/  LOP3.LUT R6, R9, UR4, RZ, 0x30, !PT ;  /* 0x0000000409067c12 */ /* 0x000fe2000f8e30ff */
[--C-:B------:R-:W-:Y:S01]  /*1070*/  IMAD R50, R50, 0x4, R5.reuse ;  /* 0x0000000432327824 */ /* 0x100fe200078e0205 */
[----:B------:R-:W-:Y:S01]  /*1080*/  LOP3.LUT R9, R40, 0x80000000, RZ, 0x3c, !PT ;  /* 0x8000000028097812 */ /* 0x000fe200078e3cff */
[--C-:B------:R-:W-:Y:S01]  /*1090*/  IMAD R26, R8, 0x4, R5.reuse ;  /* 0x00000004081a7824 */ /* 0x100fe200078e0205 */
[----:B------:R0:W-:Y:S01]  /*10a0*/  ATOMS.POPC.INC.32 RZ, [R0+URZ] ;  /* 0x0000000000ff7f8c */ /* 0x0001e2000d8000ff */
[----:B------:R-:W-:Y:S01]  /*10b0*/  IMAD R51, R6, 0x4, R5 ;  /* 0x0000000406337824 */ /* 0x000fe200078e0205 */
[----:B------:R-:W-:-:S02]  /*10c0*/  LOP3.LUT R6, R43, 0x80000000, RZ, 0x3c, !PT ;  /* 0x800000002b067812 */ /* 0x000fc400078e3cff */
[----:B-1----:R-:W-:Y:S01]  /*10d0*/  LOP3.LUT R11, R44, 0x80000000, RZ, 0x3c, !PT ;  /* 0x800000002c0b7812 */ /* 0x002fe200078e3cff */
[----:B------:R1:W-:Y:S01]  /*10e0*/  ATOMS.POPC.INC.32 RZ, [R14+URZ] ;  /* 0x000000000eff7f8c */ /* 0x0003e2000d8000ff */
[----:B------:R-:W-:Y:S02]  /*10f0*/  LOP3.LUT R8, R45, 0x80000000, RZ, 0x3c, !PT ;  /* 0x800000002d087812 */ /* 0x000fe400078e3cff */
[----:B------:R-:W-:Y:S01]  /*1100*/  LOP3.LUT R13, R46, 0x80000000, RZ, 0x3c, !PT ;  /* 0x800000002e0d7812 */ /* 0x000fe200078e3cff */
[----:B------:R2:W-:Y:S01]  /*1110*/  ATOMS.POPC.INC.32 RZ, [R26+URZ] ;  /* 0x000000001aff7f8c */ /* 0x0005e2000d8000ff */
[----:B0-----:R-:W-:Y:S02]  /*1120*/  SHF.R.U32.HI R0, RZ, UR5, R9 ;  /* 0x00000005ff007c19 */ /* 0x001fe40008011609 */
[----:B------:R-:W-:Y:S01]  /*1130*/  SHF.R.U32.HI R53, RZ, UR5, R11 ;  /* 0x00000005ff357c19 */ /* 0x000fe2000801160b */
[----:B-1----:R-:W0:Y:S01]  /*1140*/  LDC.64 R14, c[0x0][0x380] ;  /* 0x0000e000ff0e7b82 */ /* 0x002e220000000a00 */
[----:B------:R-:W-:Y:S01]  /*1150*/  SHF.R.U32.HI R55, RZ, UR5, R8 ;  /* 0x00000005ff377c19 */ /* 0x000fe20008011608 */
[----:B------:R1:W-:Y:S01]  /*1160*/  ATOMS.POPC.INC.32 RZ, [R50+URZ] ;  /* 0x0000000032ff7f8c */ /* 0x0003e2000d8000ff */
[----:B------:R-:W-:-:S02]  /*1170*/  SHF.R.U32.HI R57, RZ, UR5, R13 ;  /* 0x00000005ff397c19 */ /* 0x000fc4000801160d */
[----:B--2---:R-:W-:Y:S01]  /*1180*/  SHF.R.U32.HI R26, RZ, UR5, R6 ;  /* 0x00000005ff1a7c19 */ /* 0x004fe20008011606 */
[----:B------:R2:W-:Y:S01]  /*1190*/  ATOMS.POPC.INC.32 RZ, [R51+URZ] ;  /* 0x0000000033ff7f8c */ /* 0x0005e2000d8000ff */
[----:B------:R-:W-:Y:S02]  /*11a0*/  LOP3.LUT R0, R0, UR4, RZ, 0x30, !PT ;  /* 0x0000000400007c12 */ /* 0x000fe4000f8e30ff */
[----:B------:R-:W-:Y:S02]  /*11b0*/  LOP3.LUT R54, R26, UR4, RZ, 0x30, !PT ;  /* 0x000000041a367c12 */ /* 0x000fe4000f8e30ff */
[----:B------:R-:W-:Y:S01]  /*11c0*/  LOP3.LUT R58, R53, UR4, RZ, 0x30, !PT ;  /* 0x00000004353a7c12 */ /* 0x000fe2000f8e30ff */
[--C-:B------:R-:W-:Y:S01]  /*11d0*/  IMAD R53, R0, 0x4, R5.reuse ;  /* 0x0000000400357824 */ /* 0x100fe200078e0205 */
[----:B------:R-:W-:Y:S01]  /*11e0*/  ISETP.GT.U32.AND P2, PT, R3, 0xff, PT ;  /* 0x000000ff0300780c */ /* 0x000fe20003f44070 */
[--C-:B------:R-:W-:Y:S01]  /*11f0*/  IMAD R54, R54, 0x4, R5.reuse ;  /* 0x0000000436367824 */ /* 0x100fe200078e0205 */
[----:B------:R-:W-:Y:S01]  /*1200*/  LOP3.LUT R60, R55, UR4, RZ, 0x30, !PT ;  /* 0x00000004373c7c12 */ /* 0x000fe2000f8e30ff */
[--C-:B------:R-:W-:Y:S01]  /*1210*/  IMAD R58, R58, 0x4, R5.reuse ;  /* 0x000000043a3a7824 */ /* 0x100fe200078e0205 */
[----:B------:R-:W-:Y:S01]  /*1220*/  LOP3.LUT R26, R57, UR4, RZ, 0x30, !PT ;  /* 0x00000004391a7c12 */ /* 0x000fe2000f8e30ff */
[----:B------:R3:W-:Y:S01]  /*1230*/  ATOMS.POPC.INC.32 RZ, [R53+URZ] ;  /* 0x0000000035ff7f8c */ /* 0x0007e2000d8000ff */
[----:B-1----:R-:W-:Y:S01]  /*1240*/  P2R R50, PR, RZ, 0x4 ;  /* 0x00000004ff327803 */ /* 0x002fe20000000000 */
[----:B------:R-:W-:-:S02]  /*1250*/  IMAD R60, R60, 0x4, R5 ;  /* 0x000000043c3c7824 */ /* 0x000fc400078e0205 */
[----:B------:R-:W-:Y:S01]  /*1260*/  IMAD R5, R26, 0x4, R5 ;  /* 0x000000041a057824 */ /* 0x000fe200078e0205 */
[----:B------:R3:W-:Y:S01]  /*1270*/  ATOMS.POPC.INC.32 RZ, [R54+URZ] ;  /* 0x0000000036ff7f8c */ /* 0x0007e2000d8000ff */
[----:B--2---:R-:W-:Y:S02]  /*1280*/  IMAD R51, R3, 0x4, R7 ;  /* 0x0000000403337824 */ /* 0x004fe400078e0207 */
[----:B------:R-:W-:Y:S01]  /*1290*/  IMAD.MOV.U32 R0, RZ, RZ, RZ ;  /* 0x000000ffff007224 */ /* 0x000fe200078e00ff */
[----:B------:R3:W-:Y:S04]  /*12a0*/  ATOMS.POPC.INC.32 RZ, [R58+URZ] ;  /* 0x000000003aff7f8c */ /* 0x0007e8000d8000ff */
[----:B------:R3:W-:Y:S04]  /*12b0*/  ATOMS.POPC.INC.32 RZ, [R60+URZ] ;  /* 0x000000003cff7f8c */ /* 0x0007e8000d8000ff */
[----:B------:R3:W-:Y:S01]  /*12c0*/  ATOMS.POPC.INC.32 RZ, [R5+URZ] ;  /* 0x0000000005ff7f8c */ /* 0x0007e2000d8000ff */
[----:B------:R-:W-:Y:S06]  /*12d0*/  BAR.SYNC.DEFER_BLOCKING 0x0 ;  /* 0x0000000000007b1d */ /* 0x000fec0000010000 */
[----:B------:R-:W-:Y:S05]  /*12e0*/  @P2 BRA `(.L_x_13) ;  /* 0x00000000008c2947 */ /* 0x000fea0003800000 */
[----:B------:R-:W1:Y:S04]  /*12f0*/  LDS R0, [R51] ;  /* 0x0000000033007984 */ /* 0x000e680000000800 */
[----:B---3--:R-:W2:Y:S04]  /*1300*/  LDS R5, [R51+0x400] ;  /* 0x0004000033057984 */ /* 0x008ea80000000800 */
[----:B------:R-:W3:Y:S04]  /*1310*/  LDS R53, [R51+0x800] ;  /* 0x0008000033357984 */ /* 0x000ee80000000800 */
[----:B------:R-:W4:Y:S04]  /*1320*/  LDS R55, [R51+0xc00] ;  /* 0x000c000033377984 */ /* 0x000f280000000800 */
[----:B------:R-:W5:Y:S04]  /*1330*/  LDS R57, [R51+0x1000] ;  /* 0x0010000033397984 */ /* 0x000f680000000800 */
[----:B------:R-:W0:Y:S04]  /*1340*/  LDS R59, [R51+0x1400] ;  /* 0x00140000333b7984 */ /* 0x000e280000000800 */
[----:B------:R-:W-:Y:S04]  /*1350*/  LDS R61, [R51+0x2000] ;  /* 0x00200000333d7984 */ /* 0x000fe80000000800 */
[----:B------:R-:W-:Y:S04]  /*1360*/  LDS R63, [R51+0x2400] ;  /* 0x00240000333f7984 */ /* 0x000fe80000000800 */
[----:B------:R-:W-:Y:S04]  /*1370*/  LDS R65, [R51+0x2800] ;  /* 0x0028000033417984 */ /* 0x000fe80000000800 */
[----:B------:R-:W-:Y:S04]  /*1380*/  STS [R51], RZ ;  /* 0x000000ff33007388 */ /* 0x000fe80000000800 */
[----:B-1----:R-:W-:Y:S01]  /*1390*/  STS [R51+0x400], R0 ;  /* 0x0004000033007388 */ /* 0x002fe20000000800 */
[----:B--2---:R-:W-:-:S03]  /*13a0*/  IMAD.IADD R54, R0, 0x1, R5 ;  /* 0x0000000100367824 */ /* 0x004fc600078e0205 */
[----:B------:R-:W1:Y:S01]  /*13b0*/  LDS R5, [R51+0x1800] ;  /* 0x0018000033057984 */ /* 0x000e620000000800 */
[----:B---3--:R-:W-:-:S03]  /*13c0*/  IMAD.IADD R58, R54, 0x1, R53 ;  /* 0x00000001363a7824 */ /* 0x008fc600078e0235 */
[----:B------:R-:W2:Y:S01]  /*13d0*/  LDS R53, [R51+0x1c00] ;  /* 0x001c000033357984 */ /* 0x000ea20000000800 */
[----:B----4-:R-:W-:-:S03]  /*13e0*/  IMAD.IADD R60, R58, 0x1, R55 ;  /* 0x000000013a3c7824 */ /* 0x010fc600078e0237 */
[----:B------:R1:W-:Y:S01]  /*13f0*/  STS [R51+0x800], R54 ;  /* 0x0008003633007388 */ /* 0x0003e20000000800 */
[----:B-----5:R-:W-:-:S03]  /*1400*/  IMAD.IADD R62, R60, 0x1, R57 ;  /* 0x000000013c3e7824 */ /* 0x020fc600078e0239 */
[----:B------:R-:W3:Y:S01]  /*1410*/  LDS R55, [R51+0x2c00] ;  /* 0x002c000033377984 */ /* 0x000ee20000000800 */
[----:B0-----:R-:W-:-:S03]  /*1420*/  IMAD.IADD R64, R62, 0x1, R59 ;  /* 0x000000013e407824 */ /* 0x001fc600078e023b */
[----:B------:R0:W-:Y:S04]  /*1430*/  STS [R51+0xc00], R58 ;  /* 0x000c003a33007388 */ /* 0x0001e80000000800 */
[----:B------:R4:W-:Y:S04]  /*1440*/  STS [R51+0x1000], R60 ;  /* 0x0010003c33007388 */ /* 0x0009e80000000800 */
[----:B------:R4:W-:Y:S04]  /*1450*/  STS [R51+0x1400], R62 ;  /* 0x0014003e33007388 */ /* 0x0009e80000000800 */
[----:B------:R4:W-:Y:S01]  /*1460*/  STS [R51+0x1800], R64 ;  /* 0x0018004033007388 */ /* 0x0009e20000000800 */
[----:B-1----:R-:W-:-:S04]  /*1470*/  IMAD.IADD R54, R64, 0x1, R5 ;  /* 0x0000000140367824 */ /* 0x002fc800078e0205 */
[----:B--2---:R-:W-:Y:S01]  /*1480*/  IMAD.IADD R66, R54, 0x1, R53 ;  /* 0x0000000136427824 */ /* 0x004fe200078e0235 */
[----:B------:R4:W-:Y:S03]  /*1490*/  STS [R51+0x1c00], R54 ;  /* 0x001c003633007388 */ /* 0x0009e60000000800 */
[----:B------:R-:W-:Y:S01]  /*14a0*/  IMAD.IADD R68, R66, 0x1, R61 ;  /* 0x0000000142447824 */ /* 0x000fe200078e023d */
[----:B------:R4:W-:Y:S03]  /*14b0*/  STS [R51+0x2000], R66 ;  /* 0x0020004233007388 */ /* 0x0009e60000000800 */
[----:B------:R-:W-:Y:S01]  /*14c0*/  IMAD.IADD R70, R68, 0x1, R63 ;  /* 0x0000000144467824 */ /* 0x000fe200078e023f */
[----:B------:R4:W-:Y:S03]  /*14d0*/  STS [R51+0x2400], R68 ;  /* 0x0024004433007388 */ /* 0x0009e60000000800 */
[----:B0-----:R-:W-:Y:S01]  /*14e0*/  IMAD.IADD R58, R70, 0x1, R65 ;  /* 0x00000001463a7824 */ /* 0x001fe200078e0241 */
[----:B------:R4:W-:Y:S03]  /*14f0*/  STS [R51+0x2800], R70 ;  /* 0x0028004633007388 */ /* 0x0009e60000000800 */
[----:B---3--:R-:W-:Y:S01]  /*1500*/  IMAD.IADD R0, R58, 0x1, R55 ;  /* 0x000000013a007824 */ /* 0x008fe200078e0237 */
[----:B------:R4:W-:Y:S06]  /*1510*/  STS [R51+0x2c00], R58 ;  /* 0x002c003a33007388 */ /* 0x0009ec0000000800 */
.L_x_13:
[----:B------:R-:W-:Y:S05]  /*1520*/  BSYNC.RECONVERGENT B0 ;  /* 0x0000000000007941 */ /* 0x000fea0003800200 */
.L_x_12:
[----:B------:R-:W-:Y:S01]  /*1530*/  ISETP.NE.AND P0, PT, R0, 0x1980, PT ;  /* 0x000019800000780c */ /* 0x000fe20003f05270 */
[----:B---3--:R-:W-:Y:S01]  /*1540*/  IMAD R5, R42, 0x100, R3 ;  /* 0x000001002a057824 */ /* 0x008fe200078e0203 */
[----:B------:R-:W-:Y:S01]  /*1550*/  @!P2 LOP3.LUT R53, R0, 0x40000000, RZ, 0xfc, !PT ;  /* 0x400000000035a812 */ /* 0x000fe200078efcff */
[----:B------:R-:W-:Y:S01]  /*1560*/  IMAD R41, R41, 0x11, RZ ;  /* 0x0000001129297824 */ /* 0x000fe200078e02ff */
[----:B------:R-:W-:Y:S01]  /*1570*/  ISETP.LT.U32.AND P0, PT, R3, 0x100, !P0 ;  /* 0x000001000300780c */ /* 0x000fe20004701070 */
[----:B0-----:R-:W-:-:S03]  /*1580*/  IMAD.WIDE R14, R5, 0x4, R14 ;  /* 0x00000004050e7825 */ /* 0x001fc600078e020e */
[----:B------:R-:W-:Y:S01]  /*1590*/  LOP3.LUT R57, R41, R4, RZ, 0xfc, !PT ;  /* 0x0000000429397212 */ /* 0x000fe200078efcff */
[----:B----4-:R-:W-:Y:S01]  /*15a0*/  IMAD R54, R42, 0x1980, RZ ;  /* 0x000019802a367824 */ /* 0x010fe200078e02ff */
[----:B------:R0:W-:Y:S07]  /*15b0*/  @!P2 STG.E.STRONG.SYS desc[UR6][R14.64], R53 ;  /* 0x000000350e00a986 */ /* 0x0001ee000c115906 */
[----:B------:R-:W-:Y:S06]  /*15c0*/  BAR.RED.OR.DEFER_BLOCKING 0x0, P0 ;  /* 0x0000000000007b1d */ /* 0x000fec0000014800 */
[----:B------:R-:W1:Y:S01]  /*15d0*/  B2R.RESULT RZ, P0 ;  /* 0x0000000000ff731c */ /* 0x000e620000004000 */
[----:B------:R-:W-:-:S04]  /*15e0*/  IADD3 R4, P1, PT, R54, R57, RZ ;  /* 0x0000003936047210 */ /* 0x000fc80007f3e0ff */
[----:B------:R-:W-:Y:S01]  /*15f0*/  LEA.HI.X.SX32 R55, R54, RZ, 0x1, P1 ;  /* 0x000000ff36377211 */ /* 0x000fe200008f0eff */
[----:B------:R-:W-:-:S03]  /*1600*/  IMAD.SHL.U32 R5, R4, 0x4, RZ ;  /* 0x0000000404057824 */ /* 0x000fc600078e00ff */
[----:B------:R-:W-:Y:S01]  /*1610*/  SHF.L.U64.HI R4, R4, 0x2, R55 ;  /* 0x0000000204047819 */ /* 0x000fe20000010237 */
[----:B01----:R-:W-:Y:S06]  /*1620*/  @!P0 BRA `(.L_x_14) ;  /* 0x0000001000b48947 */ /* 0x003fec0003800000 */
[----:B------:R-:W0:Y:S01]  /*1630*/  LDCU.64 UR8, c[0x0][0x3b8] ;  /* 0x00007700ff0877ac */ /* 0x000e220008000a00 */
[----:B------:R-:W-:Y:S01]  /*1640*/  BSSY B1, `(.L_x_15) ;  /* 0x0000032000017945 */ /* 0x000fe20003800000 */
[----:B------:R-:W-:Y:S01]  /*1650*/  IMAD R13, R3, 0x8, R7 ;  /* 0x00000008030d7824 */ /* 0x000fe200078e0207 */
[----:B0-----:R-:W-:-:S04]  /*1660*/  IADD3 R8, P0, PT, R5, UR8, RZ ;  /* 0x0000000805087c10 */ /* 0x001fc8000ff1e0ff */
[----:B------:R-:W-:Y:S01]  /*1670*/  IADD3.X R9, PT, PT, R4, UR9, RZ, P0, !PT ;  /* 0x0000000904097c10 */ /* 0x000fe200087fe4ff */
[----:B------:R-:W-:Y:S08]  /*1680*/  @P2 BRA `(.L_x_16) ;  /* 0x0000000000b42947 */ /* 0x000ff00003800000 */
[----:B------:R-:W0:Y:S02]  /*1690*/  LDCU.64 UR8, c[0x0][0x398] ;  /* 0x00007300ff0877ac */ /* 0x000e240008000a00 */
[----:B0-----:R-:W-:-:S04]  /*16a0*/  LEA R10, P0, R3, UR8, 0x3 ;  /* 0x00000008030a7c11 */ /* 0x001fc8000f8018ff */
[----:B------:R-:W-:-:S05]  /*16b0*/  LEA.HI.X R11, R3, UR9, RZ, 0x3, P0 ;  /* 0x00000009030b7c11 */ /* 0x000fca00080f1cff */
[----:B------:R-:W2:Y:S01]  /*16c0*/  LDG.E.64 R4, desc[UR6][R10.64] ;  /* 0x000000060a047981 */ /* 0x000ea2000c1e1b00 */
[----:B------:R-:W-:-:S04]  /*16d0*/  ISETP.GT.U32.AND P0, PT, R3, R49, PT ;  /* 0x000000310300720c */ /* 0x000fc80003f04070 */
[----:B------:R-:W-:-:S04]  /*16e0*/  SEL R17, RZ, 0x1980, !P0 ;  /* 0x00001980ff117807 */ /* 0x000fc80004000000 */
[----:B--2---:R-:W-:Y:S01]  /*16f0*/  IADD3 R4, P0, PT, R4, -R17, RZ ;  /* 0x8000001104047210 */ /* 0x004fe20007f1e0ff */
[----:B------:R-:W-:-:S03]  /*1700*/  IMAD.MOV.U32 R17, RZ, RZ, R0 ;  /* 0x000000ffff117224 */ /* 0x000fc600078e0000 */
[----:B------:R-:W-:Y:S02]  /*1710*/  IADD3.X R5, PT, PT, R5, -0x1, RZ, P0, !PT ;  /* 0xffffffff05057810 */ /* 0x000fe400007fe4ff */
[----:B------:R-:W-:-:S03]  /*1720*/  ISETP.GE.AND P0, PT, R42, 0x1, PT ;  /* 0x000000012a00780c */ /* 0x000fc60003f06270 */
[----:B------:R0:W-:Y:S10]  /*1730*/  STS.64 [R13+0x6600], R4 ;  /* 0x006600040d007388 */ /* 0x0001f40000000a00 */
[----:B------:R-:W-:Y:S05]  /*1740*/  @!P0 BRA `(.L_x_17) ;  /* 0x00000000006c8947 */ /* 0x000fea0003800000 */
[----:B------:R-:W-:Y:S01]  /*1750*/  BSSY B0, `(.L_x_18) ;  /* 0x0000019000007945 */ /* 0x000fe20003800000 */
[----:B------:R-:W-:Y:S02]  /*1760*/  IMAD.MOV.U32 R6, RZ, RZ, -0x1 ;  /* 0xffffffffff067424 */ /* 0x000fe400078e00ff */
[----:B------:R-:W-:Y:S02]  /*1770*/  IMAD.MOV.U32 R10, RZ, RZ, R42 ;  /* 0x000000ffff0a7224 */ /* 0x000fe400078e002a */
[----:B------:R-:W-:-:S07]  /*1780*/  IMAD.MOV.U32 R17, RZ, RZ, R0 ;  /* 0x000000ffff117224 */ /* 0x000fce00078e0000 */
.L_x_22:
[----:B0-----:R-:W0:Y:S01]  /*1790*/  LDC.64 R4, c[0x0][0x380] ;  /* 0x0000e000ff047b82 */ /* 0x001e220000000a00 */
[----:B------:R-:W-:Y:S01]  /*17a0*/  VIADD R19, R10, 0xffffffff ;  /* 0xffffffff0a137836 */ /* 0x000fe20000000000 */
[----:B------:R-:W-:Y:S03]  /*17b0*/  BSSY B2, `(.L_x_19) ;  /* 0x0000008000027945 */ /* 0x000fe60003800000 */
[----:B------:R-:W-:-:S04]  /*17c0*/  IMAD R11, R19, 0x100, R3 ;  /* 0x00000100130b7824 */ /* 0x000fc800078e0203 */
[----:B0-----:R-:W-:-:S07]  /*17d0*/  IMAD.WIDE R4, R11, 0x4, R4 ;  /* 0x000000040b047825 */ /* 0x001fce00078e0204 */
.L_x_20:
[----:B------:R-:W-:Y:S05]  /*17e0*/  YIELD ;  /* 0x0000000000007946 */ /* 0x000fea0003800000 */
[----:B------:R0:W-:Y:S06]  /*17f0*/  MEMBAR.SC.CTA ;  /* 0x0000000000007992 */ /* 0x0001ec0000000000 */
[----:B0-----:R-:W2:Y:S02]  /*1800*/  LDG.E.STRONG.SYS R11, desc[UR6][R4.64] ;  /* 0x00000006040b7981 */ /* 0x001ea4000c1f5900 */
[----:B--2---:R-:W-:-:S13]  /*1810*/  ISETP.NE.AND P0, PT, R11, RZ, PT ;  /* 0x000000ff0b00720c */ /* 0x004fda0003f05270 */
[----:B------:R-:W-:Y:S05]  /*1820*/  @!P0 BRA `(.L_x_20) ;  /* 0xfffffffc00ec8947 */ /* 0x000fea000383ffff */
[----:B------:R-:W-:Y:S05]  /*1830*/  BSYNC B2 ;  /* 0x0000000000027941 */ /* 0x000fea0003800000 */
.L_x_19:
[----:B------:R-:W-:Y:S01]  /*1840*/  BSSY.RECONVERGENT B2, `(.L_x_21) ;  /* 0x0000006000027945 */ /* 0x000fe20003800200 */
[C---:B------:R-:W-:Y:S02]  /*1850*/  ISETP.GT.AND P0, PT, R11.reuse, -0x1, PT ;  /* 0xffffffff0b00780c */ /* 0x040fe40003f04270 */
[----:B------:R-:W-:Y:S01]  /*1860*/  LOP3.LUT R4, R11, 0x3fffffff, RZ, 0xc0, !PT ;  /* 0x3fffffff0b047812 */ /* 0x000fe200078ec0ff */
[----:B------:R-:W-:Y:S05]  /*1870*/  WARPSYNC.EXCLUSIVE R6 ;  /* 0x0000000006007348 */ /* 0x000fea0003a00000 */
[----:B------:R-:W-:-:S05]  /*1880*/  IMAD.IADD R17, R4, 0x1, R17 ;  /* 0x0000000104117824 */ /* 0x000fca00078e0211 */
[----:B------:R-:W-:-:S07]  /*1890*/  VOTE.ANY R6, PT, P0 ;  /* 0x0000000000067806 */ /* 0x000fce00000e0100 */
[----:B------:R-:W-:Y:S05]  /*18a0*/  BSYNC.RECONVERGENT B2 ;  /* 0x0000000000027941 */ /* 0x000fea0003800200 */
.L_x_21:
[----:B------:R-:W-:Y:S01]  /*18b0*/  ISETP.GT.U32.AND P1, PT, R10, 0x1, PT ;  /* 0x000000010a00780c */ /* 0x000fe20003f24070 */
[----:B------:R-:W-:-:S12]  /*18c0*/  IMAD.MOV.U32 R10, RZ, RZ, R19 ;  /* 0x000000ffff0a7224 */ /* 0x000fd800078e0013 */
[----:B------:R-:W-:Y:S05]  /*18d0*/  @P0 BRA P1, `(.L_x_22) ;  /* 0xfffffffc00ac0947 */ /* 0x000fea000083ffff */
[----:B------:R-:W-:Y:S05]  /*18e0*/  BSYNC B0 ;  /* 0x0000000000007941 */ /* 0x000fea0003800000 */
.L_x_18:
[----:B------:R1:W2:Y:S02]  /*18f0*/  LDS.64 R4, [R13+0x6600] ;  /* 0x006600000d047984 */ /* 0x0002a40000000a00 */
.L_x_17:
[C---:B------:R-:W-:Y:S01]  /*1900*/  IMAD.IADD R19, R17.reuse, 0x1, -R0 ;  /* 0x0000000111137824 */ /* 0x040fe200078e0a00 */
[----:B------:R-:W-:-:S04]  /*1910*/  LOP3.LUT R11, R17, 0x80000000, RZ, 0xfc, !PT ;  /* 0x80000000110b7812 */ /* 0x000fc800078efcff */
[C---:B0-2---:R-:W-:Y:S01]  /*1920*/  IADD3 R4, P0, PT, R19.reuse, R4, RZ ;  /* 0x0000000413047210 */ /* 0x045fe20007f1e0ff */
[----:B------:R0:W-:Y:S03]  /*1930*/  STG.E.STRONG.SYS desc[UR6][R14.64], R11 ;  /* 0x0000000b0e007986 */ /* 0x0001e6000c115906 */
[----:B------:R-:W-:-:S05]  /*1940*/  LEA.HI.X.SX32 R5, R19, R5, 0x1, P0 ;  /* 0x0000000513057211 */ /* 0x000fca00000f0eff */
[----:B------:R0:W-:Y:S04]  /*1950*/  STS.64 [R13+0x6600], R4 ;  /* 0x006600040d007388 */ /* 0x0001e80000000a00 */
.L_x_16:
[----:B------:R-:W-:Y:S05]  /*1960*/  BSYNC B1 ;  /* 0x0000000000017941 */ /* 0x000fea0003800000 */
.L_x_15:
[----:B0-----:R-:W0:Y:S01]  /*1970*/  LDC R5, c[0x0][0x3c0] ;  /* 0x0000f000ff057b82 */ /* 0x001e220000000800 */
[----:B------:R-:W-:-:S07]  /*1980*/  IMAD R4, R49, 0x8, R7 ;  /* 0x0000000831047824 */ /* 0x000fce00078e0207 */
[----:B------:R-:W2:Y:S01]  /*1990*/  LDC.64 R16, c[0x0][0x390] ;  /* 0x0000e400ff107b82 */ /* 0x000ea20000000a00 */
[----:B0-----:R-:W-:Y:S02]  /*19a0*/  ISETP.GE.AND P0, PT, R47, R5, PT ;  /* 0x000000052f00720c */ /* 0x001fe40003f06270 */
[----:B--2---:R-:W-:-:S04]  /*19b0*/  ISETP.EQ.U32.AND P1, PT, R16, RZ, PT ;  /* 0x000000ff1000720c */ /* 0x004fc80003f22070 */
[----:B------:R-:W-:-:S04]  /*19c0*/  ISETP.EQ.OR.EX P0, PT, R17, RZ, !P0, P1 ;  /* 0x000000ff1100720c */ /* 0x000fc80004702710 */
[----:B------:R-:W-:-:S13]  /*19d0*/  ISETP.GT.U32.OR P0, PT, R3, 0xff, P0 ;  /* 0x000000ff0300780c */ /* 0x000fda0000704470 */
[----:B------:R-:W-:Y:S05]  /*19e0*/  @P0 BRA `(.L_x_23) ;  /* 0x0000000000240947 */ /* 0x000fea0003800000 */
[----:B------:R-:W0:Y:S01]  /*19f0*/  LDS.64 R10, [R13+0x6600] ;  /* 0x006600000d0a7984 */ /* 0x000e220000000a00 */
[C---:B------:R-:W-:Y:S02]  /*1a00*/  ISETP.GT.U32.AND P0, PT, R3.reuse, R49, PT ;  /* 0x000000310300720c */ /* 0x040fe40003f04070 */
[C---:B------:R-:W-:Y:S02]  /*1a10*/  LEA R6, P2, R3.reuse, R16, 0x3 ;  /* 0x0000001003067211 */ /* 0x040fe400078418ff */
[----:B------:R-:W-:Y:S02]  /*1a20*/  SEL R7, RZ, 0x1980, !P0 ;  /* 0x00001980ff077807 */ /* 0x000fe40004000000 */
[--C-:B------:R-:W-:Y:S02]  /*1a30*/  SHF.R.S32.HI R15, RZ, 0x1f, R0.reuse ;  /* 0x0000001fff0f7819 */ /* 0x100fe40000011400 */
[----:B0-----:R-:W-:Y:S02]  /*1a40*/  IADD3 R2, P0, P1, R10, R7, R0 ;  /* 0x000000070a027210 */ /* 0x001fe4000791e000 */
[----:B------:R-:W-:-:S02]  /*1a50*/  LEA.HI.X R7, R3, R17, RZ, 0x3, P2 ;  /* 0x0000001103077211 */ /* 0x000fc400010f1cff */
[----:B------:R-:W-:-:S05]  /*1a60*/  IADD3.X R3, PT, PT, R11, RZ, R15, P0, P1 ;  /* 0x000000ff0b037210 */ /* 0x000fca00007e240f */
[----:B------:R0:W-:Y:S04]  /*1a70*/  STG.E.64 desc[UR6][R6.64], R2 ;  /* 0x0000000206007986 */ /* 0x0001e8000c101b06 */
.L_x_23:
[----:B------:R-:W-:Y:S05]  /*1a80*/  WARPSYNC.ALL ;  /* 0x0000000000007948 */ /* 0x000fea0003800000 */
[----:B------:R-:W-:Y:S01]  /*1a90*/  BAR.SYNC.DEFER_BLOCKING 0x0 ;  /* 0x0000000000007b1d */ /* 0x000fe20000010000 */
[----:B------:R-:W-:-:S05]  /*1aa0*/  ISETP.GT.AND P0, PT, R47, R5, PT ;  /* 0x000000052f00720c */ /* 0x000fca0003f04270 */
[----:B0-----:R0:W2:Y:S08]  /*1ab0*/  LDS.64 R2, [R4+0x6600] ;  /* 0x0066000004027984 */ /* 0x0010b00000000a00 */
[----:B0-----:R-:W-:Y:S05]  /*1ac0*/  @P0 BRA `(.L_x_24) ;  /* 0x00000000005c0947 */ /* 0x001fea0003800000 */
[----:B------:R-:W0:Y:S01]  /*1ad0*/  LDCU.64 UR4, c[0x0][0x3a0] ;  /* 0x00007400ff0477ac */ /* 0x000e220008000a00 */
[----:B--2---:R-:W-:-:S05]  /*1ae0*/  IADD3 R0, P1, PT, R57, R2, RZ ;  /* 0x0000000239007210 */ /* 0x004fca0007f3e0ff */
[----:B------:R-:W-:Y:S01]  /*1af0*/  IMAD.X R7, RZ, RZ, R3, P1 ;  /* 0x000000ffff077224 */ /* 0x000fe200008e0603 */
[----:B0-----:R-:W-:-:S04]  /*1b00*/  LEA R2, P1, R0, UR4, 0x2 ;  /* 0x0000000400027c11 */ /* 0x001fc8000f8210ff */
[----:B------:R-:W-:-:S05]  /*1b10*/  LEA.HI.X R3, R0, UR5, R7, 0x2, P1 ;  /* 0x0000000500037c11 */ /* 0x000fca00088f1407 */
[----:B------:R2:W-:Y:S04]  /*1b20*/  STG.E desc[UR6][R2.64], R28 ;  /* 0x0000001c02007986 */ /* 0x0005e8000c101906 */
        /* <DEDUP_REMOVED lines=15> */
[----:B------:R2:W-:Y:S01]  /*1c20*/  STG.E desc[UR6][R2.64+0x800], R46 ;  /* 0x0008002e02007986 */ /* 0x0005e2000c101906 */
[----:B------:R-:W-:Y:S05]  /*1c30*/  BRA `(.L_x_25) ;  /* 0x0000000000e07947 */ /* 0x000fea0003800000 */
.L_x_24:
[----:B------:R-:W0:Y:S01]  /*1c40*/  LDCU.64 UR4, c[0x0][0x3a0] ;  /* 0x00007400ff0477ac */ /* 0x000e220008000a00 */
[----:B------:R-:W-:Y:S01]  /*1c50*/  IMAD R4, R42, -0x1980, R5 ;  /* 0xffffe6802a047824 */ /* 0x000fe200078e0205 */
[C---:B--2---:R-:W-:Y:S01]  /*1c60*/  IADD3 R0, P1, PT, R57.reuse, R2, RZ ;  /* 0x0000000239007210 */ /* 0x044fe20007f3e0ff */
[C---:B------:R-:W-:Y:S02]  /*1c70*/  VIADD R11, R57.reuse, 0x20 ;  /* 0x00000020390b7836 */ /* 0x040fe40000000000 */
[C---:B-1----:R-:W-:Y:S01]  /*1c80*/  VIADD R13, R57.reuse, 0x40 ;  /* 0x00000040390d7836 */ /* 0x042fe20000000000 */
[-C--:B------:R-:W-:Y:S01]  /*1c90*/  ISETP.GE.AND P5, PT, R57, R4.reuse, PT ;  /* 0x000000043900720c */ /* 0x080fe20003fa6270 */
[----:B------:R-:W-:Y:S01]  /*1ca0*/  IMAD.X R7, RZ, RZ, R3, P1 ;  /* 0x000000ffff077224 */ /* 0x000fe200008e0603 */
[-C--:B------:R-:W-:Y:S01]  /*1cb0*/  ISETP.GE.AND P4, PT, R11, R4.reuse, PT ;  /* 0x000000040b00720c */ /* 0x080fe20003f86270 */
[----:B------:R-:W-:Y:S01]  /*1cc0*/  VIADD R11, R57, 0x60 ;  /* 0x00000060390b7836 */ /* 0x000fe20000000000 */
[----:B------:R-:W-:Y:S01]  /*1cd0*/  ISETP.GE.AND P3, PT, R13, R4, PT ;  /* 0x000000040d00720c */ /* 0x000fe20003f66270 */
[----:B------:R-:W-:-:S02]  /*1ce0*/  VIADD R13, R57, 0x80 ;  /* 0x00000080390d7836 */ /* 0x000fc40000000000 */
[----:B------:R-:W-:Y:S01]  /*1cf0*/  VIADD R15, R57, 0xa0 ;  /* 0x000000a0390f7836 */ /* 0x000fe20000000000 */
[-C--:B------:R-:W-:Y:S01]  /*1d00*/  ISETP.GE.AND P2, PT, R11, R4.reuse, PT ;  /* 0x000000040b00720c */ /* 0x080fe20003f46270 */
[----:B------:R-:W-:Y:S01]  /*1d10*/  VIADD R11, R57, 0xc0 ;  /* 0x000000c0390b7836 */ /* 0x000fe20000000000 */
[C---:B0-----:R-:W-:Y:S02]  /*1d20*/  LEA R2, P1, R0.reuse, UR4, 0x2 ;  /* 0x0000000400027c11 */ /* 0x041fe4000f8210ff */
[-C--:B------:R-:W-:Y:S02]  /*1d30*/  ISETP.GE.AND P6, PT, R15, R4.reuse, PT ;  /* 0x000000040f00720c */ /* 0x080fe40003fc6270 */
[----:B------:R-:W-:Y:S02]  /*1d40*/  LEA.HI.X R3, R0, UR5, R7, 0x2, P1 ;  /* 0x0000000500037c11 */ /* 0x000fe400088f1407 */
[----:B------:R-:W-:Y:S01]  /*1d50*/  ISETP.GE.AND P1, PT, R13, R4, PT ;  /* 0x000000040d00720c */ /* 0x000fe20003f26270 */
[----:B------:R-:W-:-:S02]  /*1d60*/  VIADD R13, R57, 0xe0 ;  /* 0x000000e0390d7836 */ /* 0x000fc40000000000 */
[----:B------:R0:W-:Y:S01]  /*1d70*/  @!P5 STG.E desc[UR6][R2.64], R28 ;  /* 0x0000001c0200d986 */ /* 0x0001e2000c101906 */
[-C--:B------:R-:W-:Y:S01]  /*1d80*/  ISETP.GE.AND P5, PT, R11, R4.reuse, PT ;  /* 0x000000040b00720c */ /* 0x080fe20003fa6270 */
[----:B------:R-:W-:Y:S02]  /*1d90*/  VIADD R11, R57, 0x100 ;  /* 0x00000100390b7836 */ /* 0x000fe40000000000 */
[----:B------:R0:W-:Y:S01]  /*1da0*/  @!P4 STG.E desc[UR6][R2.64+0x80], R29 ;  /* 0x0000801d0200c986 */ /* 0x0001e2000c101906 */
[-C--:B------:R-:W-:Y:S01]  /*1db0*/  ISETP.GE.AND P4, PT, R13, R4.reuse, PT ;  /* 0x000000040d00720c */ /* 0x080fe20003f86270 */
[----:B------:R-:W-:Y:S02]  /*1dc0*/  VIADD R13, R57, 0x120 ;  /* 0x00000120390d7836 */ /* 0x000fe40000000000 */
[----:B------:R0:W-:Y:S01]  /*1dd0*/  @!P3 STG.E desc[UR6][R2.64+0x100], R30 ;  /* 0x0001001e0200b986 */ /* 0x0001e2000c101906 */
        /* <DEDUP_REMOVED lines=21> */
[----:B------:R-:W-:-:S03]  /*1f30*/  ISETP.GE.AND P2, PT, R13, R4, PT ;  /* 0x000000040d00720c */ /* 0x000fc60003f46270 */
[----:B------:R0:W-:Y:S01]  /*1f40*/  @!P1 STG.E desc[UR6][R2.64+0x500], R38 ;  /* 0x0005002602009986 */ /* 0x0001e2000c101906 */
[----:B------:R-:W-:-:S03]  /*1f50*/  ISETP.GE.AND P1, PT, R11, R4, PT ;  /* 0x000000040b00720c */ /* 0x000fc60003f26270 */
[----:B------:R0:W-:Y:S04]  /*1f60*/  @!P6 STG.E desc[UR6][R2.64+0x580], R39 ;  /* 0x000580270200e986 */ /* 0x0001e8000c101906 */
[----:B------:R0:W-:Y:S04]  /*1f70*/  @!P5 STG.E desc[UR6][R2.64+0x600], R40 ;  /* 0x000600280200d986 */ /* 0x0001e8000c101906 */
[----:B------:R0:W-:Y:S04]  /*1f80*/  @!P4 STG.E desc[UR6][R2.64+0x680], R43 ;  /* 0x0006802b0200c986 */ /* 0x0001e8000c101906 */
[----:B------:R0:W-:Y:S04]  /*1f90*/  @!P3 STG.E desc[UR6][R2.64+0x700], R44 ;  /* 0x0007002c0200b986 */ /* 0x0001e8000c101906 */
[----:B------:R0:W-:Y:S04]  /*1fa0*/  @!P2 STG.E desc[UR6][R2.64+0x780], R45 ;  /* 0x0007802d0200a986 */ /* 0x0001e8000c101906 */
[----:B------:R0:W-:Y:S02]  /*1fb0*/  @!P1 STG.E desc[UR6][R2.64+0x800], R46 ;  /* 0x0008002e02009986 */ /* 0x0001e4000c101906 */
.L_x_25:
[----:B------:R-:W-:Y:S05]  /*1fc0*/  @P0 BRA `(.L_x_26) ;  /* 0x0000000000480947 */ /* 0x000fea0003800000 */
[----:B------:R3:W5:Y:S04]  /*1fd0*/  LDG.E R11, desc[UR6][R8.64] ;  /* 0x00000006080b7981 */ /* 0x000768000c1e1900 */
[----:B-1----:R3:W5:Y:S04]  /*1fe0*/  LDG.E R13, desc[UR6][R8.64+0x80] ;  /* 0x00008006080d7981 */ /* 0x002768000c1e1900 */
[----:B------:R3:W5:Y:S04]  /*1ff0*/  LDG.E R15, desc[UR6][R8.64+0x100] ;  /* 0x00010006080f7981 */ /* 0x000768000c1e1900 */
[----:B------:R3:W5:Y:S04]  /*2000*/  LDG.E R17, desc[UR6][R8.64+0x180] ;  /* 0x0001800608117981 */ /* 0x000768000c1e1900 */
[----:B------:R3:W5:Y:S04]  /*2010*/  LDG.E R19, desc[UR6][R8.64+0x200] ;  /* 0x0002000608137981 */ /* 0x000768000c1e1900 */
[----:B------:R3:W5:Y:S04]  /*2020*/  LDG.E R21, desc[UR6][R8.64+0x280] ;  /* 0x0002800608157981 */ /* 0x000768000c1e1900 */
[----:B------:R3:W5:Y:S04]  /*2030*/  LDG.E R23, desc[UR6][R8.64+0x300] ;  /* 0x0003000608177981 */ /* 0x000768000c1e1900 */
[----:B------:R3:W5:Y:S04]  /*2040*/  LDG.E R25, desc[UR6][R8.64+0x380] ;  /* 0x0003800608197981 */ /* 0x000768000c1e1900 */
[----:B------:R3:W5:Y:S04]  /*2050*/  LDG.E R27, desc[UR6][R8.64+0x400] ;  /* 0x00040006081b7981 */ /* 0x000768000c1e1900 */
[----:B0-2---:R3:W5:Y:S04]  /*2060*/  LDG.E R29, desc[UR6][R8.64+0x480] ;  /* 0x00048006081d7981 */ /* 0x005768000c1e1900 */
        /* <DEDUP_REMOVED lines=8> */
.L_x_26:
[----:B------:R-:W-:Y:S02]  /*20f0*/  IMAD.IADD R54, R5, 0x1, -R54 ;  /* 0x0000000105367824 */ /* 0x000fe400078e0a36 */
[C---:B0-2---:R-:W-:Y:S02]  /*2100*/  VIADD R3, R57.reuse, 0x20 ;  /* 0x0000002039037836 */ /* 0x045fe40000000000 */
[C---:B------:R-:W-:Y:S01]  /*2110*/  VIADD R45, R57.reuse, 0x40 ;  /* 0x00000040392d7836 */ /* 0x040fe20000000000 */
[CC--:B------:R-:W-:Y:S01]  /*2120*/  ISETP.GE.AND P5, PT, R57.reuse, R54.reuse, PT ;  /* 0x000000363900720c */ /* 0x0c0fe20003fa6270 */
[----:B------:R-:W-:Y:S01]  /*2130*/  VIADD R47, R57, 0x80 ;  /* 0x00000080392f7836 */ /* 0x000fe20000000000 */
[-C--:B------:R-:W-:Y:S01]  /*2140*/  ISETP.GE.AND P4, PT, R3, R54.reuse, PT ;  /* 0x000000360300720c */ /* 0x080fe20003f86270 */
[----:B------:R-:W-:Y:S01]  /*2150*/  VIADD R3, R57, 0x60 ;  /* 0x0000006039037836 */ /* 0x000fe20000000000 */
[-C--:B------:R-:W-:Y:S01]  /*2160*/  ISETP.GE.AND P3, PT, R45, R54.reuse, PT ;  /* 0x000000362d00720c */ /* 0x080fe20003f66270 */
[----:B------:R-:W-:Y:S01]  /*2170*/  VIADD R45, R57, 0xa0 ;  /* 0x000000a0392d7836 */ /* 0x000fe20000000000 */
[----:B------:R-:W-:-:S02]  /*2180*/  ISETP.GE.AND P1, PT, R47, R54, PT ;  /* 0x000000362f00720c */ /* 0x000fc40003f26270 */
[-C--:B------:R-:W-:Y:S01]  /*2190*/  ISETP.GE.AND P2, PT, R3, R54.reuse, PT ;  /* 0x000000360300720c */ /* 0x080fe20003f46270 */
[----:B------:R-:W-:Y:S01]  /*21a0*/  VIADD R3, R57, 0xc0 ;  /* 0x000000c039037836 */ /* 0x000fe20000000000 */
[-C--:B------:R-:W-:Y:S01]  /*21b0*/  ISETP.GE.AND P6, PT, R45, R54.reuse, PT ;  /* 0x000000362d00720c */ /* 0x080fe20003fc6270 */
[----:B------:R-:W-:Y:S02]  /*21c0*/  VIADD R45, R57, 0xe0 ;  /* 0x000000e0392d7836 */ /* 0x000fe40000000000 */
[----:B------:R0:W5:Y:S01]  /*21d0*/  @!P5 LDG.E R11, desc[UR6][R8.64] ;  /* 0x00000006080bd981 */ /* 0x000162000c1e1900 */
[-C--:B------:R-:W-:Y:S01]  /*21e0*/  ISETP.GE.AND P5, PT, R3, R54.reuse, PT ;  /* 0x000000360300720c */ /* 0x080fe20003fa6270 */
[----:B------:R-:W-:Y:S02]  /*21f0*/  VIADD R3, R57, 0x100 ;  /* 0x0000010039037836 */ /* 0x000fe40000000000 */
[----:B-1----:R0:W5:Y:S01]  /*2200*/  @!P4 LDG.E R13, desc[UR6][R8.64+0x80] ;  /* 0x00008006080dc981 */ /* 0x002162000c1e1900 */
[----:B------:R-:W-:Y:S01]  /*2210*/  ISETP.GE.AND P4, PT, R45, R54, PT ;  /* 0x000000362d00720c */ /* 0x000fe20003f86270 */
[----:B------:R-:W-:-:S02]  /*2220*/  VIADD R45, R57, 0x120 ;  /* 0x00000120392d7836 */ /* 0x000fc40000000000 */
[----:B------:R0:W5:Y:S01]  /*2230*/  @!P3 LDG.E R15, desc[UR6][R8.64+0x100] ;  /* 0x00010006080fb981 */ /* 0x000162000c1e1900 */
[-C--:B------:R-:W-:Y:S01]  /*2240*/  ISETP.GE.AND P3, PT, R3, R54.reuse, PT ;  /* 0x000000360300720c */ /* 0x080fe20003f66270 */
[----:B------:R-:W-:Y:S02]  /*2250*/  VIADD R3, R57, 0x140 ;  /* 0x0000014039037836 */ /* 0x000fe40000000000 */
[----:B------:R0:W5:Y:S01]  /*2260*/  @!P2 LDG.E R17, desc[UR6][R8.64+0x180] ;  /* 0x000180060811a981 */ /* 0x000162000c1e1900 */
[-C--:B------:R-:W-:Y:S01]  /*2270*/  ISETP.GE.AND P2, PT, R45, R54.reuse, PT ;  /* 0x000000362d00720c */ /* 0x080fe20003f46270 */
[----:B------:R-:W-:Y:S02]  /*2280*/  VIADD R45, R57, 0x160 ;  /* 0x00000160392d7836 */ /* 0x000fe40000000000 */
[----:B------:R0:W5:Y:S01]  /*2290*/  @!P1 LDG.E R19, desc[UR6][R8.64+0x200] ;  /* 0x0002000608139981 */ /* 0x000162000c1e1900 */
        /* <DEDUP_REMOVED lines=15> */
[----:B------:R-:W-:-:S03]  /*2390*/  ISETP.GE.AND P2, PT, R45, R54, PT ;  /* 0x000000362d00720c */ /* 0x000fc60003f46270 */
[----:B------:R0:W5:Y:S01]  /*23a0*/  @!P1 LDG.E R31, desc[UR6][R8.64+0x500] ;  /* 0x00050006081f9981 */ /* 0x000162000c1e1900 */
[----:B------:R-:W-:-:S03]  /*23b0*/  ISETP.GE.AND P1, PT, R3, R54, PT ;  /* 0x000000360300720c */ /* 0x000fc60003f26270 */
[----:B------:R0:W5:Y:S04]  /*23c0*/  @!P6 LDG.E R33, desc[UR6][R8.64+0x580] ;  /* 0x000580060821e981 */ /* 0x000168000c1e1900 */
[----:B------:R0:W5:Y:S04]  /*23d0*/  @!P5 LDG.E R35, desc[UR6][R8.64+0x600] ;  /* 0x000600060823d981 */ /* 0x000168000c1e1900 */
[----:B------:R0:W5:Y:S04]  /*23e0*/  @!P4 LDG.E R37, desc[UR6][R8.64+0x680] ;  /* 0x000680060825c981 */ /* 0x000168000c1e1900 */
[----:B------:R0:W5:Y:S04]  /*23f0*/  @!P3 LDG.E R39, desc[UR6][R8.64+0x700] ;  /* 0x000700060827b981 */ /* 0x000168000c1e1900 */
[----:B------:R0:W5:Y:S04]  /*2400*/  @!P2 LDG.E R41, desc[UR6][R8.64+0x780] ;  /* 0x000780060829a981 */ /* 0x000168000c1e1900 */
[----:B------:R0:W5:Y:S02]  /*2410*/  @!P1 LDG.E R43, desc[UR6][R8.64+0x800] ;  /* 0x00080006082b9981 */ /* 0x000164000c1e1900 */
.L_x_27:
[----:B------:R-:W-:Y:S05]  /*2420*/  @P0 BRA `(.L_x_28) ;  /* 0x0000000000540947 */ /* 0x000fea0003800000 */
[----:B------:R-:W1:Y:S02]  /*2430*/  LDCU.64 UR4, c[0x0][0x3b0] ;  /* 0x00007600ff0477ac */ /* 0x000e640008000a00 */
[----:B-1----:R-:W-:-:S04]  /*2440*/  LEA R2, P0, R0, UR4, 0x2 ;  /* 0x0000000400027c11 */ /* 0x002fc8000f8010ff */
[----:B------:R-:W-:-:S05]  /*2450*/  LEA.HI.X R3, R0, UR5, R7, 0x2, P0 ;  /* 0x0000000500037c11 */ /* 0x000fca00080f1407 */
[----:B-----5:R-:W-:Y:S04]  /*2460*/  STG.E desc[UR6][R2.64], R11 ;  /* 0x0000000b02007986 */ /* 0x020fe8000c101906 */
[----:B------:R-:W-:Y:S04]  /*2470*/  STG.E desc[UR6][R2.64+0x80], R13 ;  /* 0x0000800d02007986 */ /* 0x000fe8000c101906 */
        /* <DEDUP_REMOVED lines=14> */
[----:B------:R-:W-:Y:S01]  /*2560*/  STG.E desc[UR6][R2.64+0x800], R43 ;  /* 0x0008002b02007986 */ /* 0x000fe2000c101906 */
[----:B------:R-:W-:Y:S05]  /*2570*/  EXIT ;  /* 0x000000000000794d */ /* 0x000fea0003800000 */
.L_x_28:
[----:B------:R-:W1:Y:S01]  /*2580*/  LDCU.64 UR4, c[0x0][0x3b0] ;  /* 0x00007600ff0477ac */ /* 0x000e620008000a00 */
[----:B------:R-:W-:Y:S02]  /*2590*/  IMAD R42, R42, -0x1980, R5 ;  /* 0xffffe6802a2a7824 */ /* 0x000fe400078e0205 */
[C---:B------:R-:W-:Y:S02]  /*25a0*/  VIADD R5, R57.reuse, 0x40 ;  /* 0x0000004039057836 */ /* 0x040fe40000000000 */
[C---:B------:R-:W-:Y:S01]  /*25b0*/  VIADD R3, R57.reuse, 0x20 ;  /* 0x0000002039037836 */ /* 0x040fe20000000000 */
[CC--:B------:R-:W-:Y:S01]  /*25c0*/  ISETP.GE.AND P3, PT, R57.reuse, R42.reuse, PT ;  /* 0x0000002a3900720c */ /* 0x0c0fe20003f66270 */
[----:B0--3--:R-:W-:Y:S01]  /*25d0*/  VIADD R9, R57, 0x60 ;  /* 0x0000006039097836 */ /* 0x009fe20000000000 */
[-C--:B------:R-:W-:Y:S01]  /*25e0*/  ISETP.GE.AND P1, PT, R5, R42.reuse, PT ;  /* 0x0000002a0500720c */ /* 0x080fe20003f26270 */
[----:B------:R-:W-:Y:S01]  /*25f0*/  VIADD R5, R57, 0x80 ;  /* 0x0000008039057836 */ /* 0x000fe20000000000 */
[-C--:B------:R-:W-:Y:S01]  /*2600*/  ISETP.GE.AND P2, PT, R3, R42.reuse, PT ;  /* 0x0000002a0300720c */ /* 0x080fe20003f46270 */
[----:B------:R-:W-:Y:S01]  /*2610*/  VIADD R45, R57, 0xc0 ;  /* 0x000000c0392d7836 */ /* 0x000fe20000000000 */
[-C--:B------:R-:W-:Y:S01]  /*2620*/  ISETP.GE.AND P0, PT, R9, R42.reuse, PT ;  /* 0x0000002a0900720c */ /* 0x080fe20003f06270 */
[----:B------:R-:W-:Y:S01]  /*2630*/  VIADD R9, R57, 0xa0 ;  /* 0x000000a039097836 */ /* 0x000fe20000000000 */
[----:B------:R-:W-:Y:S01]  /*2640*/  ISETP.GE.AND P6, PT, R5, R42, PT ;  /* 0x0000002a0500720c */ /* 0x000fe20003fc6270 */
[----:B------:R-:W-:Y:S01]  /*2650*/  VIADD R5, R57, 0xe0 ;  /* 0x000000e039057836 */ /* 0x000fe20000000000 */
[----:B-1----:R-:W-:-:S02]  /*2660*/  LEA R2, P4, R0, UR4, 0x2 ;  /* 0x0000000400027c11 */ /* 0x002fc4000f8810ff */
[-C--:B------:R-:W-:Y:S02]  /*2670*/  ISETP.GE.AND P5, PT, R9, R42.reuse, PT ;  /* 0x0000002a0900720c */ /* 0x080fe40003fa6270 */
[----:B------:R-:W-:Y:S01]  /*2680*/  LEA.HI.X R3, R0, UR5, R7, 0x2, P4 ;  /* 0x0000000500037c11 */ /* 0x000fe2000a0f1407 */
[----:B------:R-:W-:Y:S01]  /*2690*/  VIADD R7, R57, 0x100 ;  /* 0x0000010039077836 */ /* 0x000fe20000000000 */
[----:B------:R-:W-:-:S03]  /*26a0*/  ISETP.GE.AND P4, PT, R45, R42, PT ;  /* 0x0000002a2d00720c */ /* 0x000fc60003f86270 */
[----:B-----5:R0:W-:Y:S01]  /*26b0*/  @!P3 STG.E desc[UR6][R2.64], R11 ;  /* 0x0000000b0200b986 */ /* 0x0201e2000c101906 */
        /* <DEDUP_REMOVED lines=19> */
[C---:B------:R-:W-:Y:S02]  /*27f0*/  VIADD R5, R57.reuse, 0x1e0 ;  /* 0x000001e039057836 */ /* 0x040fe40000000000 */
[----:B------:R-:W-:Y:S01]  /*2800*/  VIADD R57, R57, 0x200 ;  /* 0x0000020039397836 */ /* 0x000fe20000000000 */
[----:B------:R0:W-:Y:S01]  /*2810*/  @!P3 STG.E desc[UR6][R2.64+0x380], R25 ;  /* 0x000380190200b986 */ /* 0x0001e2000c101906 */
[----:B------:R-:W-:-:S03]  /*2820*/  ISETP.GE.AND P3, PT, R7, R42, PT ;  /* 0x0000002a0700720c */ /* 0x000fc60003f66270 */
        /* <DEDUP_REMOVED lines=9> */
[----:B------:R0:W-:Y:S01]  /*28c0*/  @!P2 STG.E desc[UR6][R2.64+0x780], R41 ;  /* 0x000780290200a986 */ /* 0x0001e2000c101906 */
[----:B------:R-:W-:Y:S05]  /*28d0*/  @P1 EXIT ;  /* 0x000000000000194d */ /* 0x000fea0003800000 */
[----:B------:R-:W-:Y:S01]  /*28e0*/  STG.E desc[UR6][R2.64+0x800], R43 ;  /* 0x0008002b02007986 */ /* 0x000fe2000c101906 */
[----:B------:R-:W-:Y:S05]  /*28f0*/  EXIT ;  /* 0x000000000000794d */ /* 0x000fea0003800000 */
.L_x_14:
[----:B------:R-:W-:Y:S01]  /*2900*/  IMAD.MOV.U32 R2, RZ, RZ, RZ ;  /* 0x000000ffff027224 */ /* 0x000fe200078e00ff */
[C---:B------:R-:W-:Y:S01]  /*2910*/  ISETP.GT.U32.AND P0, PT, R3.reuse, 0x1f, PT ;  /* 0x0000001f0300780c */ /* 0x040fe20003f04070 */
[----:B------:R-:W-:Y:S05]  /*2920*/  WARPSYNC.ALL ;  /* 0x0000000000007948 */ /* 0x000fea0003800000 */
[----:B------:R-:W-:-:S04]  /*2930*/  IMAD.HI.U32 R14, R3, 0x15555556, R2 ;  /* 0x15555556030e7827 */ /* 0x000fc800078e0002 */
[----:B------:R-:W-:-:S05]  /*2940*/  IMAD R15, R14, 0x4, R7 ;  /* 0x000000040e0f7824 */ /* 0x000fca00078e0207 */
[----:B------:R0:W-:Y:S01]  /*2950*/  STS [R15+0x3410], R0 ;  /* 0x003410000f007388 */ /* 0x0001e20000000800 */
[----:B------:R-:W-:Y:S06]  /*2960*/  BAR.SYNC.DEFER_BLOCKING 0x0 ;  /* 0x0000000000007b1d */ /* 0x000fec0000010000 */
[----:B------:R-:W-:Y:S05]  /*2970*/  @P0 BRA `(.L_x_29) ;  /* 0x0000000000dc0947 */ /* 0x000fea0003800000 */
[----:B------:R-:W-:Y:S01]  /*2980*/  IMAD R14, R3, 0x34, R7 ;  /* 0x00000034030e7824 */ /* 0x000fe200078e0207 */
[----:B------:R-:W-:-:S04]  /*2990*/  UMOV UR8, 0xffffffff ;  /* 0xffffffff00087882 */ /* 0x000fc80000000000 */
[----:B------:R-:W-:Y:S04]  /*29a0*/  LDS R28, [R14+0x3410] ;  /* 0x003410000e1c7984 */ /* 0x000fe80000000800 */
[----:B------:R-:W-:Y:S04]  /*29b0*/  LDS R29, [R14+0x3414] ;  /* 0x003414000e1d7984 */ /* 0x000fe80000000800 */
[----:B------:R-:W1:Y:S04]  /*29c0*/  LDS R30, [R14+0x3418] ;  /* 0x003418000e1e7984 */ /* 0x000e680000000800 */
[----:B------:R-:W-:Y:S04]  /*29d0*/  LDS R31, [R14+0x341c] ;  /* 0x00341c000e1f7984 */ /* 0x000fe80000000800 */
[----:B------:R-:W2:Y:S04]  /*29e0*/  LDS R32, [R14+0x3420] ;  /* 0x003420000e207984 */ /* 0x000ea80000000800 */
[----:B------:R-:W-:Y:S04]  /*29f0*/  LDS R33, [R14+0x3424] ;  /* 0x003424000e217984 */ /* 0x000fe80000000800 */
[----:B------:R-:W3:Y:S04]  /*2a00*/  LDS R34, [R14+0x3428] ;  /* 0x003428000e227984 */ /* 0x000ee80000000800 */
[----:B------:R-:W-:Y:S04]  /*2a10*/  LDS R35, [R14+0x342c] ;  /* 0x00342c000e237984 */ /* 0x000fe80000000800 */
[----:B------:R-:W4:Y:S04]  /*2a20*/  LDS R36, [R14+0x3430] ;  /* 0x003430000e247984 */ /* 0x000f280000000800 */
[----:B------:R-:W-:Y:S04]  /*2a30*/  LDS R37, [R14+0x3434] ;  /* 0x003434000e257984 */ /* 0x000fe80000000800 */
[----:B------:R-:W5:Y:S04]  /*2a40*/  LDS R38, [R14+0x3438] ;  /* 0x003438000e267984 */ /* 0x000f680000000800 */
[----:B------:R-:W0:Y:S01]  /*2a50*/  LDS R39, [R14+0x343c] ;  /* 0x00343c000e277984 */ /* 0x000e220000000800 */
[----:B-1----:R-:W-:-:S04]  /*2a60*/  IADD3 R40, PT, PT, R30, R29, R28 ;  /* 0x0000001d1e287210 */ /* 0x002fc80007ffe01c */
[----:B--2---:R-:W-:-:S04]  /*2a70*/  IADD3 R40, PT, PT, R32, R40, R31 ;  /* 0x0000002820287210 */ /* 0x004fc80007ffe01f */
[----:B---3--:R-:W-:-:S04]  /*2a80*/  IADD3 R40, PT, PT, R34, R40, R33 ;  /* 0x0000002822287210 */ /* 0x008fc80007ffe021 */
[----:B----4-:R-:W-:-:S04]  /*2a90*/  IADD3 R40, PT, PT, R36, R40, R35 ;  /* 0x0000002824287210 */ /* 0x010fc80007ffe023 */
[----:B-----5:R-:W-:-:S05]  /*2aa0*/  IADD3 R40, PT, PT, R38, R40, R37 ;  /* 0x0000002826287210 */ /* 0x020fca0007ffe025 */
[----:B0-----:R-:W-:Y:S01]  /*2ab0*/  IMAD.IADD R39, R39, 0x1, R40 ;  /* 0x0000000127277824 */ /* 0x001fe200078e0228 */
[----:B------:R-:W-:Y:S06]  /*2ac0*/  BRA.DIV UR8, `(.L_x_30) ;  /* 0x0000007a08547947 */ /* 0x000fec000b800000 */
[----:B------:R-:W0:Y:S02]  /*2ad0*/  SHFL.UP P0, R40, R39, 0x1, RZ ;  /* 0x0420000027287989 */ /* 0x000e2400000000ff */
[----:B0-----:R-:W-:-:S05]  /*2ae0*/  @P0 IMAD.IADD R40, R39, 0x1, R40 ;  /* 0x0000000127280824 */ /* 0x001fca00078e0228 */
[----:B------:R-:W0:Y:S02]  /*2af0*/  SHFL.UP P0, R43, R40, 0x2, RZ ;  /* 0x04400000282b7989 */ /* 0x000e2400000000ff */
[----:B0-----:R-:W-:-:S05]  /*2b00*/  @P0 IMAD.IADD R43, R40, 0x1, R43 ;  /* 0x00000001282b0824 */ /* 0x001fca00078e022b */
[----:B------:R-:W0:Y:S02]  /*2b10*/  SHFL.UP P0, R44, R43, 0x4, RZ ;  /* 0x048000002b2c7989 */ /* 0x000e2400000000ff */
[----:B0-----:R-:W-:-:S05]  /*2b20*/  @P0 IMAD.IADD R44, R43, 0x1, R44 ;  /* 0x000000012b2c0824 */ /* 0x001fca00078e022c */
[----:B------:R-:W0:Y:S02]  /*2b30*/  SHFL.UP P0, R45, R44, 0x8, RZ ;  /* 0x050000002c2d7989 */ /* 0x000e2400000000ff */
[----:B0-----:R-:W-:-:S05]  /*2b40*/  @P0 IMAD.IADD R45, R44, 0x1, R45 ;  /* 0x000000012c2d0824 */ /* 0x001fca00078e022d */
[----:B------:R0:W1:Y:S02]  /*2b50*/  SHFL.UP P0, R46, R45, 0x10, RZ ;  /* 0x060000002d2e7989 */ /* 0x00006400000000ff */
.L_x_120:
[----:B-1----:R-:W-:-:S04]  /*2b60*/  @P0 IMAD.IADD R46, R45, 0x1, R46 ;  /* 0x000000012d2e0824 */ /* 0x002fc800078e022e */
[----:B------:R-:W-:-:S04]  /*2b70*/  IMAD.IADD R39, R46, 0x1, -R39 ;  /* 0x000000012e277824 */ /* 0x000fc800078e0a27 */
[----:B------:R-:W-:Y:S01]  /*2b80*/  IMAD.IADD R28, R28, 0x1, R39 ;  /* 0x000000011c1c7824 */ /* 0x000fe200078e0227 */
[----:B------:R1:W-:Y:S03]  /*2b90*/  STS [R14+0x3410], R39 ;  /* 0x003410270e007388 */ /* 0x0003e60000000800 */
        /* <DEDUP_REMOVED lines=19> */
[----:B------:R1:W-:Y:S04]  /*2cd0*/  STS [R14+0x3438], R37 ;  /* 0x003438250e007388 */ /* 0x0003e80000000800 */
[----:B------:R1:W-:Y:S02]  /*2ce0*/  STS [R14+0x343c], R43 ;  /* 0x00343c2b0e007388 */ /* 0x0003e40000000800 */
.L_x_29:
[----:B------:R-:W-:Y:S05]  /*2cf0*/  WARPSYNC.ALL ;  /* 0x0000000000007948 */ /* 0x000fea0003800000 */
[----:B------:R-:W-:Y:S01]  /*2d00*/  BAR.SYNC.DEFER_BLOCKING 0x0 ;  /* 0x0000000000007b1d */ /* 0x000fe20000010000 */
[----:B------:R-:W-:Y:S02]  /*2d10*/  ISETP.NE.AND P0, PT, R50, RZ, PT ;  /* 0x000000ff3200720c */ /* 0x000fe40003f05270 */
[----:B-1----:R-:W-:-:S03]  /*2d20*/  SHF.R.U32.HI R28, RZ, UR5, R27 ;  /* 0x00000005ff1c7c19 */ /* 0x002fc6000801161b */
[----:B------:R-:W-:Y:S01]  /*2d30*/  BSSY.RECONVERGENT B0, `(.L_x_31) ;  /* 0x0000028000007945 */ /* 0x000fe20003800200 */
[----:B------:R-:W-:Y:S01]  /*2d40*/  LOP3.LUT R28, R28, UR4, RZ, 0x30, !PT ;  /* 0x000000041c1c7c12 */ /* 0x000fe2000f8e30ff */
[----:B0-----:R-:W0:Y:S06]  /*2d50*/  LDS R15, [R15+0x3410] ;  /* 0x003410000f0f7984 */ /* 0x001e2c0000000800 */
[----:B------:R-:W-:Y:S05]  /*2d60*/  @P0 BRA `(.L_x_32) ;  /* 0x0000000000900947 */ /* 0x000fea0003800000 */
[----:B------:R-:W0:Y:S04]  /*2d70*/  LDS R14, [R51] ;  /* 0x00000000330e7984 */ /* 0x000e280000000800 */
[----:B------:R-:W1:Y:S04]  /*2d80*/  LDS R30, [R51+0x400] ;  /* 0x00040000331e7984 */ /* 0x000e680000000800 */
[----:B------:R-:W2:Y:S04]  /*2d90*/  LDS R32, [R51+0x800] ;  /* 0x0008000033207984 */ /* 0x000ea80000000800 */
[----:B------:R-:W3:Y:S04]  /*2da0*/  LDS R34, [R51+0xc00] ;  /* 0x000c000033227984 */ /* 0x000ee80000000800 */
[----:B------:R-:W4:Y:S04]  /*2db0*/  LDS R36, [R51+0x1000] ;  /* 0x0010000033247984 */ /* 0x000f280000000800 */
[----:B------:R-:W5:Y:S04]  /*2dc0*/  LDS R38, [R51+0x1400] ;  /* 0x0014000033267984 */ /* 0x000f680000000800 */
[----:B------:R-:W5:Y:S04]  /*2dd0*/  LDS R40, [R51+0x1800] ;  /* 0x0018000033287984 */ /* 0x000f680000000800 */
[----:B------:R-:W5:Y:S04]  /*2de0*/  LDS R44, [R51+0x1c00] ;  /* 0x001c0000332c7984 */ /* 0x000f680000000800 */
[----:B------:R-:W5:Y:S04]  /*2df0*/  LDS R46, [R51+0x2000] ;  /* 0x00200000332e7984 */ /* 0x000f680000000800 */
[----:B------:R-:W5:Y:S04]  /*2e00*/  LDS R58, [R51+0x2400] ;  /* 0x00240000333a7984 */ /* 0x000f680000000800 */
[----:B------:R-:W5:Y:S01]  /*2e10*/  LDS R60, [R51+0x2800] ;  /* 0x00280000333c7984 */ /* 0x000f620000000800 */
[----:B0-----:R-:W-:-:S03]  /*2e20*/  IMAD.IADD R14, R15, 0x1, R14 ;  /* 0x000000010f0e7824 */ /* 0x001fc600078e020e */
[----:B------:R-:W0:Y:S01]  /*2e30*/  LDS R62, [R51+0x2c00] ;  /* 0x002c0000333e7984 */ /* 0x000e220000000800 */
[C---:B-1----:R-:W-:Y:S02]  /*2e40*/  IMAD.IADD R30, R15.reuse, 0x1, R30 ;  /* 0x000000010f1e7824 */ /* 0x042fe400078e021e */
[C---:B--2---:R-:W-:Y:S01]  /*2e50*/  IMAD.IADD R32, R15.reuse, 0x1, R32 ;  /* 0x000000010f207824 */ /* 0x044fe200078e0220 */
[----:B------:R1:W-:Y:S01]  /*2e60*/  STS [R51], R14 ;  /* 0x0000000e33007388 */ /* 0x0003e20000000800 */
[----:B---3--:R-:W-:-:S03]  /*2e70*/  IMAD.IADD R34, R15, 0x1, R34 ;  /* 0x000000010f227824 */ /* 0x008fc600078e0222 */
[----:B------:R1:W-:Y:S01]  /*2e80*/  STS [R51+0x400], R30 ;  /* 0x0004001e33007388 */ /* 0x0003e20000000800 */
[----:B----4-:R-:W-:-:S03]  /*2e90*/  IMAD.IADD R36, R15, 0x1, R36 ;  /* 0x000000010f247824 */ /* 0x010fc600078e0224 */
[----:B------:R1:W-:Y:S01]  /*2ea0*/  STS [R51+0x800], R32 ;  /* 0x0008002033007388 */ /* 0x0003e20000000800 */
[----:B-----5:R-:W-:-:S03]  /*2eb0*/  IMAD.IADD R38, R15, 0x1, R38 ;  /* 0x000000010f267824 */ /* 0x020fc600078e0226 */
[----:B------:R1:W-:Y:S01]  /*2ec0*/  STS [R51+0xc00], R34 ;  /* 0x000c002233007388 */ /* 0x0003e20000000800 */
[----:B------:R-:W-:-:S03]  /*2ed0*/  IMAD.IADD R40, R15, 0x1, R40 ;  /* 0x000000010f287824 */ /* 0x000fc600078e0228 */
        /* <DEDUP_REMOVED lines=9> */
[----:B0-----:R-:W-:-:S03]  /*2f70*/  IMAD.IADD R62, R15, 0x1, R62 ;  /* 0x000000010f3e7824 */ /* 0x001fc600078e023e */
[----:B------:R1:W-:Y:S04]  /*2f80*/  STS [R51+0x2400], R58 ;  /* 0x0024003a33007388 */ /* 0x0003e80000000800 */
[----:B------:R1:W-:Y:S04]  /*2f90*/  STS [R51+0x2800], R60 ;  /* 0x0028003c33007388 */ /* 0x0003e80000000800 */
[----:B------:R1:W-:Y:S02]  /*2fa0*/  STS [R51+0x2c00], R62 ;  /* 0x002c003e33007388 */ /* 0x0003e40000000800 */
.L_x_32:
[----:B------:R-:W-:Y:S05]  /*2fb0*/  BSYNC.RECONVERGENT B0 ;  /* 0x0000000000007941 */ /* 0x000fea0003800200 */
.L_x_31:
[----:B------:R-:W-:Y:S01]  /*2fc0*/  BAR.SYNC.DEFER_BLOCKING 0x0 ;  /* 0x0000000000007b1d */ /* 0x000fe20000010000 */
[----:B------:R-:W-:Y:S01]  /*2fd0*/  R2P PR, R28, 0x7f ;  /* 0x0000007f1c007804 */ /* 0x000fe20000000000 */
[----:B------:R-:W-:-:S04]  /*2fe0*/  IMAD.MOV.U32 R47, RZ, RZ, RZ ;  /* 0x000000ffff2f7224 */ /* 0x000fc800078e00ff */
[----:B------:R-:W-:Y:S08]  /*2ff0*/  BSSY.RECONVERGENT B0, `(.L_x_33) ;  /* 0x0000024000007945 */ /* 0x000ff00003800200 */
[----:B-1----:R-:W-:Y:S02]  /*3000*/  VOTE.ANY R14, PT, P0 ;  /* 0x00000000000e7806 */ /* 0x002fe400000e0100 */
[----:B------:R-:W-:-:S02]  /*3010*/  VOTE.ANY R29, PT, P1 ;  /* 0x00000000001d7806 */ /* 0x000fc400008e0100 */
[----:B------:R-:W-:Y:S02]  /*3020*/  @!P0 LOP3.LUT R14, RZ, R14, RZ, 0x33, !PT ;  /* 0x0000000eff0e8212 */ /* 0x000fe400078e33ff */
[----:B------:R-:W-:Y:S02]  /*3030*/  VOTE.ANY R31, PT, P2 ;  /* 0x00000000001f7806 */ /* 0x000fe400010e0100 */
[----:B------:R-:W-:Y:S02]  /*3040*/  @!P1 LOP3.LUT R29, RZ, R29, RZ, 0x33, !PT ;  /* 0x0000001dff1d9212 */ /* 0x000fe400078e33ff */
[----:B------:R-:W-:Y:S02]  /*3050*/  VOTE.ANY R33, PT, P3 ;  /* 0x0000000000217806 */ /* 0x000fe400018e0100 */
[----:B------:R-:W-:Y:S02]  /*3060*/  @!P2 LOP3.LUT R31, RZ, R31, RZ, 0x33, !PT ;  /* 0x0000001fff1fa212 */ /* 0x000fe400078e33ff */
[----:B------:R-:W-:-:S02]  /*3070*/  LOP3.LUT R14, R29, R14, RZ, 0xc0, !PT ;  /* 0x0000000e1d0e7212 */ /* 0x000fc400078ec0ff */
[----:B------:R-:W-:Y:S02]  /*3080*/  @!P3 LOP3.LUT R33, RZ, R33, RZ, 0x33, !PT ;  /* 0x00000021ff21b212 */ /* 0x000fe400078e33ff */
[----:B------:R-:W-:Y:S02]  /*3090*/  LOP3.LUT R14, R31, R14, RZ, 0xc0, !PT ;  /* 0x0000000e1f0e7212 */ /* 0x000fe400078ec0ff */
[----:B------:R-:W-:Y:S02]  /*30a0*/  VOTE.ANY R29, PT, P4 ;  /* 0x00000000001d7806 */ /* 0x000fe400020e0100 */
[----:B------:R-:W-:Y:S02]  /*30b0*/  LOP3.LUT R14, R33, R14, RZ, 0xc0, !PT ;  /* 0x0000000e210e7212 */ /* 0x000fe400078ec0ff */
[----:B------:R-:W-:Y:S02]  /*30c0*/  @!P4 LOP3.LUT R29, RZ, R29, RZ, 0x33, !PT ;  /* 0x0000001dff1dc212 */ /* 0x000fe400078e33ff */
[----:B------:R-:W-:-:S02]  /*30d0*/  VOTE.ANY R31, PT, P5 ;  /* 0x00000000001f7806 */ /* 0x000fc400028e0100 */
[----:B------:R-:W-:Y:S01]  /*30e0*/  LOP3.LUT R14, R29, R14, RZ, 0xc0, !PT ;  /* 0x0000000e1d0e7212 */ /* 0x000fe200078ec0ff */
[----:B------:R-:W-:Y:S01]  /*30f0*/  IMAD.SHL.U32 R29, R3, 0x20, RZ ;  /* 0x00000020031d7824 */ /* 0x000fe200078e00ff */
[----:B------:R-:W-:Y:S02]  /*3100*/  LOP3.LUT P0, RZ, R28, 0x80, RZ, 0xc0, !PT ;  /* 0x000000801cff7812 */ /* 0x000fe4000780c0ff */
[----:B------:R-:W-:Y:S02]  /*3110*/  @!P5 LOP3.LUT R31, RZ, R31, RZ, 0x33, !PT ;  /* 0x0000001fff1fd212 */ /* 0x000fe400078e33ff */
[----:B------:R-:W-:Y:S02]  /*3120*/  VOTE.ANY R30, PT, P6 ;  /* 0x00000000001e7806 */ /* 0x000fe400030e0100 */
[----:B------:R-:W-:Y:S02]  /*3130*/  LOP3.LUT R31, R31, R14, RZ, 0xc0, !PT ;  /* 0x0000000e1f1f7212 */ /* 0x000fe400078ec0ff */
[----:B------:R-:W1:Y:S01]  /*3140*/  S2R R14, SR_LEMASK ;  /* 0x00000000000e7919 */ /* 0x000e620000003a00 */
[----:B------:R-:W-:-:S04]  /*3150*/  @!P6 LOP3.LUT R30, RZ, R30, RZ, 0x33, !PT ;  /* 0x0000001eff1ee212 */ /* 0x000fc800078e33ff */
[----:B------:R-:W-:Y:S02]  /*3160*/  VOTE.ANY R32, PT, P0 ;  /* 0x0000000000207806 */ /* 0x000fe400000e0100 */
[----:B------:R-:W-:Y:S02]  /*3170*/  LOP3.LUT R31, R30, R31, RZ, 0xc0, !PT ;  /* 0x0000001f1e1f7212 */ /* 0x000fe400078ec0ff */
[----:B------:R-:W-:Y:S02]  /*3180*/  @!P0 LOP3.LUT R32, RZ, R32, RZ, 0x33, !PT ;  /* 0x00000020ff208212 */ /* 0x000fe400078e33ff */
[----:B------:R-:W-:Y:S02]  /*3190*/  LOP3.LUT R30, R29, 0x7c00, RZ, 0xc0, !PT ;  /* 0x00007c001d1e7812 */ /* 0x000fe400078ec0ff */
[----:B------:R-:W-:-:S03]  /*31a0*/  LOP3.LUT R31, R32, R31, RZ, 0xc0, !PT ;  /* 0x0000001f201f7212 */ /* 0x000fc600078ec0ff */
[----:B------:R-:W-:Y:S01]  /*31b0*/  IMAD.IADD R29, R7, 0x1, R30 ;  /* 0x00000001071d7824 */ /* 0x000fe200078e021e */
[----:B------:R-:W2:Y:S01]  /*31c0*/  FLO.U32 R32, R31 ;  /* 0x0000001f00207300 */ /* 0x000ea200000e0000 */
[----:B-1----:R-:W-:Y:S02]  /*31d0*/  LOP3.LUT R44, R14, R31, RZ, 0xc0, !PT ;  /* 0x0000001f0e2c7212 */ /* 0x002fe400078ec0ff */
[----:B--2---:R-:W-:-:S05]  /*31e0*/  ISETP.NE.AND P0, PT, R24, R32, PT ;  /* 0x000000201800720c */ /* 0x004fca0003f05270 */
[----:B------:R-:W1:Y:S08]  /*31f0*/  POPC R44, R44 ;  /* 0x0000002c002c7309 */ /* 0x000e700000000000 */
[----:B------:R-:W-:Y:S05]  /*3200*/  @P0 BRA `(.L_x_34) ;  /* 0x0000000000080947 */ /* 0x000fea0003800000 */
[----:B------:R-:W-:-:S06]  /*3210*/  IMAD R47, R28, 0x4, R29 ;  /* 0x000000041c2f7824 */ /* 0x000fcc00078e021d */
[----:B-1----:R2:W3:Y:S02]  /*3220*/  ATOMS.ADD R47, [R47], R44 ;  /* 0x0000002c2f2f738c */ /* 0x0024e40000000000 */
.L_x_34:
[----:B------:R-:W-:Y:S05]  /*3230*/  BSYNC.RECONVERGENT B0 ;  /* 0x0000000000007941 */ /* 0x000fea0003800200 */
.L_x_33:
[----:B------:R-:W-:Y:S01]  /*3240*/  R2P PR, R52, 0x7f ;  /* 0x0000007f34007804 */ /* 0x000fe20000000000 */
[----:B---3--:R3:W4:Y:S01]  /*3250*/  SHFL.IDX PT, R47, R47, R32, 0x1f ;  /* 0x00001f202f2f7589 */ /* 0x00872200000e0000 */
[----:B------:R-:W-:Y:S01]  /*3260*/  BSSY.RECONVERGENT B0, `(.L_x_35) ;  /* 0x0000021000007945 */ /* 0x000fe20003800200 */
[----:B------:R-:W-:-:S10]  /*3270*/  IMAD.MOV.U32 R49, RZ, RZ, RZ ;  /* 0x000000ffff317224 */ /* 0x000fd400078e00ff */
[----:B------:R-:W-:Y:S02]  /*3280*/  VOTE.ANY R28, PT, P0 ;  /* 0x00000000001c7806 */ /* 0x000fe400000e0100 */
[----:B------:R-:W-:Y:S02]  /*3290*/  VOTE.ANY R31, PT, P1 ;  /* 0x00000000001f7806 */ /* 0x000fe400008e0100 */
[----:B------:R-:W-:Y:S02]  /*32a0*/  @!P0 LOP3.LUT R28, RZ, R28, RZ, 0x33, !PT ;  /* 0x0000001cff1c8212 */ /* 0x000fe400078e33ff */
[----:B------:R-:W-:Y:S02]  /*32b0*/  VOTE.ANY R33, PT, P2 ;  /* 0x0000000000217806 */ /* 0x000fe400010e0100 */
[----:B------:R-:W-:Y:S02]  /*32c0*/  @!P1 LOP3.LUT R31, RZ, R31, RZ, 0x33, !PT ;  /* 0x0000001fff1f9212 */ /* 0x000fe400078e33ff */
[----:B------:R-:W-:-:S02]  /*32d0*/  @!P2 LOP3.LUT R33, RZ, R33, RZ, 0x33, !PT ;  /* 0x00000021ff21a212 */ /* 0x000fc400078e33ff */
[----:B------:R-:W-:Y:S02]  /*32e0*/  LOP3.LUT R28, R31, R28, RZ, 0xc0, !PT ;  /* 0x0000001c1f1c7212 */ /* 0x000fe400078ec0ff */
[----:B------:R-:W-:Y:S02]  /*32f0*/  VOTE.ANY R31, PT, P3 ;  /* 0x00000000001f7806 */ /* 0x000fe400018e0100 */
[----:B------:R-:W-:Y:S02]  /*3300*/  LOP3.LUT R28, R33, R28, RZ, 0xc0, !PT ;  /* 0x0000001c211c7212 */ /* 0x000fe400078ec0ff */
[----:B------:R-:W-:Y:S02]  /*3310*/  LOP3.LUT P0, RZ, R52, 0x80, RZ, 0xc0, !PT ;  /* 0x0000008034ff7812 */ /* 0x000fe4000780c0ff */
[----:B------:R-:W-:Y:S02]  /*3320*/  VOTE.ANY R33, PT, P4 ;  /* 0x0000000000217806 */ /* 0x000fe400020e0100 */
[----:B------:R-:W-:-:S02]  /*3330*/  @!P3 LOP3.LUT R31, RZ, R31, RZ, 0x33, !PT ;  /* 0x0000001fff1fb212 */ /* 0x000fc400078e33ff */
[----:B------:R-:W-:Y:S02]  /*3340*/  @!P4 LOP3.LUT R33, RZ, R33, RZ, 0x33, !PT ;  /* 0x00000021ff21c212 */ /* 0x000fe400078e33ff */
[----:B------:R-:W-:Y:S02]  /*3350*/  LOP3.LUT R28, R31, R28, RZ, 0xc0, !PT ;  /* 0x0000001c1f1c7212 */ /* 0x000fe400078ec0ff */
[----:B------:R-:W-:Y:S02]  /*3360*/  VOTE.ANY R31, PT, P5 ;  /* 0x00000000001f7806 */ /* 0x000fe400028e0100 */
[----:B------:R-:W-:Y:S02]  /*3370*/  LOP3.LUT R28, R33, R28, RZ, 0xc0, !PT ;  /* 0x0000001c211c7212 */ /* 0x000fe400078ec0ff */
[----:B------:R-:W-:Y:S02]  /*3380*/  VOTE.ANY R33, PT, P6 ;  /* 0x0000000000217806 */ /* 0x000fe400030e0100 */
[----:B------:R-:W-:-:S02]  /*3390*/  @!P5 LOP3.LUT R31, RZ, R31, RZ, 0x33, !PT ;  /* 0x0000001fff1fd212 */ /* 0x000fc400078e33ff */
[----:B------:R-:W-:Y:S02]  /*33a0*/  VOTE.ANY R35, PT, P0 ;  /* 0x0000000000237806 */ /* 0x000fe400000e0100 */
[----:B------:R-:W-:Y:S02]  /*33b0*/  @!P6 LOP3.LUT R33, RZ, R33, RZ, 0x33, !PT ;  /* 0x00000021ff21e212 */ /* 0x000fe400078e33ff */
[----:B------:R-:W-:Y:S02]  /*33c0*/  LOP3.LUT R28, R31, R28, RZ, 0xc0, !PT ;  /* 0x0000001c1f1c7212 */ /* 0x000fe400078ec0ff */
[----:B------:R-:W-:Y:S02]  /*33d0*/  @!P0 LOP3.LUT R35, RZ, R35, RZ, 0x33, !PT ;  /* 0x00000023ff238212 */ /* 0x000fe400078e33ff */
[----:B------:R-:W-:-:S04]  /*33e0*/  LOP3.LUT R28, R33, R28, RZ, 0xc0, !PT ;  /* 0x0000001c211c7212 */ /* 0x000fc800078ec0ff */
[----:B------:R-:W-:-:S04]  /*33f0*/  LOP3.LUT R35, R35, R28, RZ, 0xc0, !PT ;  /* 0x0000001c23237212 */ /* 0x000fc800078ec0ff */
[----:B------:R-:W5:Y:S01]  /*3400*/  FLO.U32 R30, R35 ;  /* 0x00000023001e7300 */ /* 0x000f6200000e0000 */
[----:B------:R-:W-:-:S07]  /*3410*/  LOP3.LUT R46, R14, R35, RZ, 0xc0, !PT ;  /* 0x000000230e2e7212 */ /* 0x000fce00078ec0ff */
[----:B------:R-:W0:Y:S01]  /*3420*/  POPC R46, R46 ;  /* 0x0000002e002e7309 */ /* 0x000e220000000000 */
[----:B-----5:R-:W-:-:S13]  /*3430*/  ISETP.NE.AND P0, PT, R24, R30, PT ;  /* 0x0000001e1800720c */ /* 0x020fda0003f05270 */
[----:B0--34-:R-:W-:Y:S05]  /*3440*/  @P0 BRA `(.L_x_36) ;  /* 0x0000000000080947 */ /* 0x019fea0003800000 */
[----:B------:R-:W-:-:S06]  /*3450*/  IMAD R49, R52, 0x4, R29 ;  /* 0x0000000434317824 */ /* 0x000fcc00078e021d */
[----:B------:R0:W3:Y:S02]  /*3460*/  ATOMS.ADD R49, [R49], R46 ;  /* 0x0000002e3131738c */ /* 0x0000e40000000000 */
.L_x_36:
[----:B------:R-:W-:Y:S05]  /*3470*/  BSYNC.RECONVERGENT B0 ;  /* 0x0000000000007941 */ /* 0x000fea0003800200 */
.L_x_35:
        /* <DEDUP_REMOVED lines=35> */
.L_x_38:
[----:B------:R-:W-:Y:S05]  /*36b0*/  BSYNC.RECONVERGENT B0 ;  /* 0x0000000000007941 */ /* 0x000fea0003800200 */
.L_x_37:
        /* <DEDUP_REMOVED lines=27> */
[----:B------:R-:W-:Y:S02]  /*3870*/  LOP3.LUT R35, R35, R28, RZ, 0xc0, !PT ;  /* 0x0000001c23237212 */ /* 0x000fe400078ec0ff */
[----:B------:R-:W-:Y:S02]  /*3880*/  SHF.R.U32.HI R28, RZ, UR5, R23 ;  /* 0x00000005ff1c7c19 */ /* 0x000fe40008011617 */
[----:B------:R-:W5:Y:S01]  /*3890*/  FLO.U32 R39, R35 ;  /* 0x0000002300277300 */ /* 0x000f6200000e0000 */
[----:B------:R-:W-:Y:S02]  /*38a0*/  LOP3.LUT R53, R14, R35, RZ, 0xc0, !PT ;  /* 0x000000230e357212 */ /* 0x000fe400078ec0ff */
[----:B------:R-:W-:-:S05]  /*38b0*/  LOP3.LUT R30, R28, UR4, RZ, 0x30, !PT ;  /* 0x000000041c1e7c12 */ /* 0x000fca000f8e30ff */
[----:B------:R-:W0:Y:S01]  /*38c0*/  POPC R53, R53 ;  /* 0x0000003500357309 */ /* 0x000e220000000000 */
[----:B-----5:R-:W-:-:S13]  /*38d0*/  ISETP.NE.AND P0, PT, R24, R39, PT ;  /* 0x000000271800720c */ /* 0x020fda0003f05270 */
[----:B0--34-:R-:W-:Y:S05]  /*38e0*/  @P0 BRA `(.L_x_40) ;  /* 0x0000000000080947 */ /* 0x019fea0003800000 */
[----:B------:R-:W-:-:S05]  /*38f0*/  IMAD R48, R48, 0x4, R29 ;  /* 0x0000000430307824 */ /* 0x000fca00078e021d */
[----:B------:R0:W3:Y:S02]  /*3900*/  ATOMS.ADD R56, [R48], R53 ;  /* 0x000000353038738c */ /* 0x0000e40000000000 */
.L_x_40:
[----:B------:R-:W-:Y:S05]  /*3910*/  BSYNC.RECONVERGENT B0 ;  /* 0x0000000000007941 */ /* 0x000fea0003800200 */
.L_x_39:
        /* <DEDUP_REMOVED lines=30> */
[----:B0-----:R-:W-:Y:S02]  /*3b00*/  LOP3.LUT R48, R14, R35, RZ, 0xc0, !PT ;  /* 0x000000230e307212 */ /* 0x001fe400078ec0ff */
[----:B------:R-:W-:-:S05]  /*3b10*/  LOP3.LUT R34, R28, UR4, RZ, 0x30, !PT ;  /* 0x000000041c227c12 */ /* 0x000fca000f8e30ff */
[----:B------:R-:W0:Y:S01]  /*3b20*/  POPC R48, R48 ;  /* 0x0000003000307309 */ /* 0x000e220000000000 */
[----:B-----5:R-:W-:-:S13]  /*3b30*/  ISETP.NE.AND P0, PT, R24, R32, PT ;  /* 0x000000201800720c */ /* 0x020fda0003f05270 */
[----:B0--34-:R-:W-:Y:S05]  /*3b40*/  @P0 BRA `(.L_x_42) ;  /* 0x0000000000080947 */ /* 0x019fea0003800000 */
[----:B------:R-:W-:-:S06]  /*3b50*/  IMAD R45, R30, 0x4, R29 ;  /* 0x000000041e2d7824 */ /* 0x000fcc00078e021d */
[----:B------:R0:W3:Y:S02]  /*3b60*/  ATOMS.ADD R45, [R45], R48 ;  /* 0x000000302d2d738c */ /* 0x0000e40000000000 */
.L_x_42:
[----:B------:R-:W-:Y:S05]  /*3b70*/  BSYNC.RECONVERGENT B0 ;  /* 0x0000000000007941 */ /* 0x000fea0003800200 */
.L_x_41:
        /* <DEDUP_REMOVED lines=35> */
[----:B------:R-:W-:-:S06]  /*3db0*/  IMAD R36, R34, 0x4, R29 ;  /* 0x0000000422247824 */ /* 0x000fcc00078e021d */
[----:B------:R0:W3:Y:S02]  /*3dc0*/  ATOMS.ADD R36, [R36], R37 ;  /* 0x000000252424738c */ /* 0x0000e40000000000 */
.L_x_44:
[----:B------:R-:W-:Y:S05]  /*3dd0*/  BSYNC.RECONVERGENT B0 ;  /* 0x0000000000007941 */ /* 0x000fea0003800200 */
.L_x_43:
        /* <DEDUP_REMOVED lines=37> */
.L_x_46:
[----:B------:R-:W-:Y:S05]  /*4030*/  BSYNC.RECONVERGENT B0 ;  /* 0x0000000000007941 */ /* 0x000fea0003800200 */
.L_x_45:
        /* <DEDUP_REMOVED lines=37> */
.L_x_48:
[----:B------:R-:W-:Y:S05]  /*4290*/  BSYNC.RECONVERGENT B0 ;  /* 0x0000000000007941 */ /* 0x000fea0003800200 */
.L_x_47:
[----:B------:R-:W-:Y:S01]  /*42a0*/  R2P PR, R40, 0x7f ;  /* 0x0000007f28007804 */ /* 0x000fe20000000000 */
[----:B---3--:R3:W4:Y:S01]  /*42b0*/  SHFL.IDX PT, R32, R32, R55, 0x1f ;  /* 0x00001f3720207589 */ /* 0x00872200000e0000 */
[----:B------:R-:W-:Y:S01]  /*42c0*/  SHF.R.U32.HI R38, RZ, UR5, R12 ;  /* 0x00000005ff267c19 */ /* 0x000fe2000801160c */
[----:B------:R-:W-:Y:S01]  /*42d0*/  BSSY.RECONVERGENT B0, `(.L_x_49) ;  /* 0x0000022000007945 */ /* 0x000fe20003800200 */
[----:B------:R-:W-:Y:S02]  /*42e0*/  IMAD.MOV.U32 R30, RZ, RZ, RZ ;  /* 0x000000ffff1e7224 */ /* 0x000fe400078e00ff */
[----:B------:R-:W-:-:S07]  /*42f0*/  LOP3.LUT R38, R38, UR4, RZ, 0x30, !PT ;  /* 0x0000000426267c12 */ /* 0x000fce000f8e30ff */
        /* <DEDUP_REMOVED lines=31> */
.L_x_50:
[----:B------:R-:W-:Y:S05]  /*44f0*/  BSYNC.RECONVERGENT B0 ;  /* 0x0000000000007941 */ /* 0x000fea0003800200 */
.L_x_49:
        /* <DEDUP_REMOVED lines=9> */
[----:B------:R-:W-:Y:S02]  /*4590*/  @!P1 LOP3.LUT R39, RZ, R39, RZ, 0x33, !PT ;  /* 0x00000027ff279212 */ /* 0x000fe400078e33ff */
[----:B------:R-:W-:Y:S02]  /*45a0*/  VOTE.ANY R55, PT, P2 ;  /* 0x0000000000377806 */ /* 0x000fe400010e0100 */
[----:B------:R-:W-:-:S02]  /*45b0*/  LOP3.LUT R28, R39, R28, RZ, 0xc0, !PT ;  /* 0x0000001c271c7212 */ /* 0x000fc400078ec0ff */
[----:B------:R-:W-:Y:S02]  /*45c0*/  VOTE.ANY R39, PT, P3 ;  /* 0x0000000000277806 */ /* 0x000fe400018e0100 */
[----:B------:R-:W-:Y:S02]  /*45d0*/  @!P2 LOP3.LUT R55, RZ, R55, RZ, 0x33, !PT ;  /* 0x00000037ff37a212 */ /* 0x000fe400078e33ff */
[----:B------:R-:W-:Y:S02]  /*45e0*/  @!P3 LOP3.LUT R39, RZ, R39, RZ, 0x33, !PT ;  /* 0x00000027ff27b212 */ /* 0x000fe400078e33ff */
[----:B------:R-:W-:Y:S02]  /*45f0*/  LOP3.LUT R28, R55, R28, RZ, 0xc0, !PT ;  /* 0x0000001c371c7212 */ /* 0x000fe400078ec0ff */
[----:B------:R-:W-:Y:S02]  /*4600*/  LOP3.LUT P0, RZ, R38, 0x80, RZ, 0xc0, !PT ;  /* 0x0000008026ff7812 */ /* 0x000fe4000780c0ff */
[----:B------:R-:W-:-:S02]  /*4610*/  VOTE.ANY R55, PT, P4 ;  /* 0x0000000000377806 */ /* 0x000fc400020e0100 */
[----:B------:R-:W-:Y:S02]  /*4620*/  LOP3.LUT R28, R39, R28, RZ, 0xc0, !PT ;  /* 0x0000001c271c7212 */ /* 0x000fe400078ec0ff */
[----:B------:R-:W-:Y:S02]  /*4630*/  VOTE.ANY R39, PT, P5 ;  /* 0x0000000000277806 */ /* 0x000fe400028e0100 */
[----:B------:R-:W-:Y:S02]  /*4640*/  @!P4 LOP3.LUT R55, RZ, R55, RZ, 0x33, !PT ;  /* 0x00000037ff37c212 */ /* 0x000fe400078e33ff */
[----:B------:R-:W-:Y:S02]  /*4650*/  @!P5 LOP3.LUT R39, RZ, R39, RZ, 0x33, !PT ;  /* 0x00000027ff27d212 */ /* 0x000fe400078e33ff */
[----:B------:R-:W-:Y:S02]  /*4660*/  LOP3.LUT R28, R55, R28, RZ, 0xc0, !PT ;  /* 0x0000001c371c7212 */ /* 0x000fe400078ec0ff */
[----:B------:R-:W-:-:S02]  /*4670*/  VOTE.ANY R55, PT, P6 ;  /* 0x0000000000377806 */ /* 0x000fc400030e0100 */
[----:B------:R-:W-:Y:S02]  /*4680*/  LOP3.LUT R28, R39, R28, RZ, 0xc0, !PT ;  /* 0x0000001c271c7212 */ /* 0x000fe400078ec0ff */
[----:B------:R-:W-:Y:S02]  /*4690*/  VOTE.ANY R39, PT, P0 ;  /* 0x0000000000277806 */ /* 0x000fe400000e0100 */
[----:B------:R-:W-:Y:S02]  /*46a0*/  @!P6 LOP3.LUT R55, RZ, R55, RZ, 0x33, !PT ;  /* 0x00000037ff37e212 */ /* 0x000fe400078e33ff */
        /* <DEDUP_REMOVED lines=8> */
[----:B------:R-:W-:-:S05]  /*4730*/  IMAD R43, R38, 0x4, R29 ;  /* 0x00000004262b7824 */ /* 0x000fca00078e021d */
[----:B------:R0:W3:Y:S02]  /*4740*/  ATOMS.ADD R60, [R43], R28 ;  /* 0x0000001c2b3c738c */ /* 0x0000e40000000000 */
.L_x_52:
[----:B------:R-:W-:Y:S05]  /*4750*/  BSYNC.RECONVERGENT B0 ;  /* 0x0000000000007941 */ /* 0x000fea0003800200 */
.L_x_51:
[----:B------:R-:W-:Y:S01]  /*4760*/  R2P PR, R40, 0x7f ;  /* 0x0000007f28007804 */ /* 0x000fe20000000000 */
[----:B---3--:R3:W4:Y:S01]  /*4770*/  SHFL.IDX PT, R39, R60, R39, 0x1f ;  /* 0x00001f273c277589 */ /* 0x00872200000e0000 */
[----:B------:R-:W-:Y:S01]  /*4780*/  SHF.R.U32.HI R58, RZ, UR5, R16 ;  /* 0x00000005ff3a7c19 */ /* 0x000fe20008011610 */
[----:B------:R-:W-:Y:S01]  /*4790*/  BSSY.RECONVERGENT B0, `(.L_x_53) ;  /* 0x0000022000007945 */ /* 0x000fe20003800200 */
[----:B------:R-:W-:Y:S02]  /*47a0*/  IMAD.MOV.U32 R64, RZ, RZ, RZ ;  /* 0x000000ffff407224 */ /* 0x000fe400078e00ff */
[----:B------:R-:W-:-:S07]  /*47b0*/  LOP3.LUT R58, R58, UR4, RZ, 0x30, !PT ;  /* 0x000000043a3a7c12 */ /* 0x000fce000f8e30ff */
[----:B------:R-:W-:Y:S02]  /*47c0*/  VOTE.ANY R38, PT, P0 ;  /* 0x0000000000267806 */ /* 0x000fe400000e0100 */
[----:B0-----:R-:W-:Y:S02]  /*47d0*/  VOTE.ANY R43, PT, P1 ;  /* 0x00000000002b7806 */ /* 0x001fe400008e0100 */
[----:B------:R-:W-:Y:S02]  /*47e0*/  @!P0 LOP3.LUT R38, RZ, R38, RZ, 0x33, !PT ;  /* 0x00000026ff268212 */ /* 0x000fe400078e33ff */
[----:B------:R-:W-:Y:S02]  /*47f0*/  @!P1 LOP3.LUT R43, RZ, R43, RZ, 0x33, !PT ;  /* 0x0000002bff2b9212 */ /* 0x000fe400078e33ff */
[----:B------:R-:W-:Y:S02]  /*4800*/  LOP3.LUT P0, RZ, R40, 0x80, RZ, 0xc0, !PT ;  /* 0x0000008028ff7812 */ /* 0x000fe4000780c0ff */
[----:B------:R-:W-:-:S02]  /*4810*/  LOP3.LUT R38, R43, R38, RZ, 0xc0, !PT ;  /* 0x000000262b267212 */ /* 0x000fc400078ec0ff */
[----:B------:R-:W-:-:S04]  /*4820*/  VOTE.ANY R43, PT, P2 ;  /* 0x00000000002b7806 */ /* 0x000fc800010e0100 */
[----:B------:R-:W-:-:S04]  /*4830*/  @!P2 LOP3.LUT R43, RZ, R43, RZ, 0x33, !PT ;  /* 0x0000002bff2ba212 */ /* 0x000fc800078e33ff */
[----:B------:R-:W-:Y:S02]  /*4840*/  LOP3.LUT R38, R43, R38, RZ, 0xc0, !PT ;  /* 0x000000262b267212 */ /* 0x000fe400078ec0ff */
        /* <DEDUP_REMOVED lines=14> */
[----:B------:R-:W-:-:S04]  /*4930*/  LOP3.LUT R55, R43, R38, RZ, 0xc0, !PT ;  /* 0x000000262b377212 */ /* 0x000fc800078ec0ff */
[----:B------:R-:W0:Y:S01]  /*4940*/  FLO.U32 R43, R55 ;  /* 0x00000037002b7300 */ /* 0x000e2200000e0000 */
[----:B------:R-:W-:-:S07]  /*4950*/  LOP3.LUT R38, R14, R55, RZ, 0xc0, !PT ;  /* 0x000000370e267212 */ /* 0x000fce00078ec0ff */
[----:B------:R-:W1:Y:S01]  /*4960*/  POPC R38, R38 ;  /* 0x0000002600267309 */ /* 0x000e620000000000 */
[----:B0-----:R-:W-:-:S13]  /*4970*/  ISETP.NE.AND P0, PT, R24, R43, PT ;  /* 0x0000002b1800720c */ /* 0x001fda0003f05270 */
[----:B-1-34-:R-:W-:Y:S05]  /*4980*/  @P0 BRA `(.L_x_54) ;  /* 0x0000000000080947 */ /* 0x01afea0003800000 */
[----:B------:R-:W-:-:S05]  /*4990*/  IMAD R55, R40, 0x4, R29 ;  /* 0x0000000428377824 */ /* 0x000fca00078e021d */
[----:B------:R0:W1:Y:S02]  /*49a0*/  ATOMS.ADD R64, [R55], R38 ;  /* 0x000000263740738c */ /* 0x0000640000000000 */
.L_x_54:
[----:B------:R-:W-:Y:S05]  /*49b0*/  BSYNC.RECONVERGENT B0 ;  /* 0x0000000000007941 */ /* 0x000fea0003800200 */
.L_x_53:
[----:B------:R-:W-:Y:S01]  /*49c0*/  R2P PR, R58, 0x7f ;  /* 0x0000007f3a007804 */ /* 0x000fe20000000000 */
[----:B-1----:R1:W3:Y:S01]  /*49d0*/  SHFL.IDX PT, R43, R64, R43, 0x1f ;  /* 0x00001f2b402b7589 */ /* 0x0022e200000e0000 */
        /* <DEDUP_REMOVED lines=30> */
[----:B------:R-:W4:Y:S01]  /*4bc0*/  POPC R40, R40 ;  /* 0x0000002800287309 */ /* 0x000f220000000000 */
[----:B0-----:R-:W-:-:S13]  /*4bd0*/  ISETP.NE.AND P0, PT, R24, R55, PT ;  /* 0x000000371800720c */ /* 0x001fda0003f05270 */
[----:B-1-34-:R-:W-:Y:S05]  /*4be0*/  @P0 BRA `(.L_x_56) ;  /* 0x0000000000080947 */ /* 0x01afea0003800000 */
[----:B------:R-:W-:-:S05]  /*4bf0*/  IMAD R59, R58, 0x4, R29 ;  /* 0x000000043a3b7824 */ /* 0x000fca00078e021d */
[----:B------:R0:W1:Y:S02]  /*4c00*/  ATOMS.ADD R62, [R59], R40 ;  /* 0x000000283b3e738c */ /* 0x0000640000000000 */
.L_x_56:
[----:B------:R-:W-:Y:S05]  /*4c10*/  BSYNC.RECONVERGENT B0 ;  /* 0x0000000000007941 */ /* 0x000fea0003800200 */
.L_x_55:
[----:B------:R-:W-:Y:S01]  /*4c20*/  R2P PR, R60, 0x7f ;  /* 0x0000007f3c007804 */ /* 0x000fe20000000000 */
[----:B--2---:R-:W-:Y:S01]  /*4c30*/  IMAD.IADD R44, R44, 0x1, R47 ;  /* 0x000000012c2c7824 */ /* 0x004fe200078e022f */
[----:B------:R-:W-:Y:S01]  /*4c40*/  BSSY.RECONVERGENT B0, `(.L_x_57) ;  /* 0x0000025000007945 */ /* 0x000fe20003800200 */
[----:B------:R-:W-:Y:S02]  /*4c50*/  IMAD.IADD R46, R46, 0x1, R49 ;  /* 0x000000012e2e7824 */ /* 0x000fe400078e0231 */
[----:B-1----:R1:W2:Y:S01]  /*4c60*/  SHFL.IDX PT, R49, R62, R55, 0x1f ;  /* 0x00001f373e317589 */ /* 0x0022a200000e0000 */
[----:B------:R-:W-:-:S07]  /*4c70*/  IMAD.MOV.U32 R64, RZ, RZ, RZ ;  /* 0x000000ffff407224 */ /* 0x000fce00078e00ff */
[----:B------:R-:W-:Y:S02]  /*4c80*/  VOTE.ANY R58, PT, P0 ;  /* 0x00000000003a7806 */ /* 0x000fe400000e0100 */
[----:B------:R-:W-:Y:S02]  /*4c90*/  VOTE.ANY R47, PT, P1 ;  /* 0x00000000002f7806 */ /* 0x000fe400008e0100 */
        /* <DEDUP_REMOVED lines=22> */
[----:B------:R-:W-:Y:S02]  /*4e00*/  SHF.R.U32.HI R58, RZ, UR5, R6 ;  /* 0x00000005ff3a7c19 */ /* 0x000fe40008011606 */
[----:B0-----:R-:W0:Y:S01]  /*4e10*/  FLO.U32 R59, R61 ;  /* 0x0000003d003b7300 */ /* 0x001e2200000e0000 */
[----:B------:R-:W-:Y:S02]  /*4e20*/  LOP3.LUT R47, R14, R61, RZ, 0xc0, !PT ;  /* 0x0000003d0e2f7212 */ /* 0x000fe400078ec0ff */
[----:B------:R-:W-:-:S05]  /*4e30*/  LOP3.LUT R58, R58, UR4, RZ, 0x30, !PT ;  /* 0x000000043a3a7c12 */ /* 0x000fca000f8e30ff */
[----:B------:R-:W3:Y:S01]  /*4e40*/  POPC R47, R47 ;  /* 0x0000002f002f7309 */ /* 0x000ee20000000000 */
[----:B0-----:R-:W-:-:S13]  /*4e50*/  ISETP.NE.AND P0, PT, R24, R59, PT ;  /* 0x0000003b1800720c */ /* 0x001fda0003f05270 */
[----:B-123--:R-:W-:Y:S05]  /*4e60*/  @P0 BRA `(.L_x_58) ;  /* 0x0000000000080947 */ /* 0x00efea0003800000 */
[----:B------:R-:W-:-:S05]  /*4e70*/  IMAD R60, R60, 0x4, R29 ;  /* 0x000000043c3c7824 */ /* 0x000fca00078e021d */
[----:B------:R0:W1:Y:S02]  /*4e80*/  ATOMS.ADD R64, [R60], R47 ;  /* 0x0000002f3c40738c */ /* 0x0000640000000000 */
.L_x_58:
[----:B------:R-:W-:Y:S05]  /*4e90*/  BSYNC.RECONVERGENT B0 ;  /* 0x0000000000007941 */ /* 0x000fea0003800200 */
.L_x_57:
[----:B------:R-:W-:Y:S01]  /*4ea0*/  R2P PR, R58, 0x7f ;  /* 0x0000007f3a007804 */ /* 0x000fe20000000000 */
[----:B------:R-:W-:Y:S01]  /*4eb0*/  IMAD.IADD R52, R51, 0x1, R52 ;  /* 0x0000000133347824 */ /* 0x000fe200078e0234 */
[----:B-1----:R1:W2:Y:S01]  /*4ec0*/  SHFL.IDX PT, R64, R64, R59, 0x1f ;  /* 0x00001f3b40407589 */ /* 0x0022a200000e0000 */
[----:B------:R-:W-:Y:S01]  /*4ed0*/  BSSY.RECONVERGENT B0, `(.L_x_59) ;  /* 0x0000024000007945 */ /* 0x000fe20003800200 */
[----:B------:R-:W-:Y:S02]  /*4ee0*/  IMAD.IADD R56, R53, 0x1, R56 ;  /* 0x0000000135387824 */ /* 0x000fe400078e0238 */
[----:B------:R-:W-:-:S07]  /*4ef0*/  IMAD.MOV.U32 R62, RZ, RZ, RZ ;  /* 0x000000ffff3e7224 */ /* 0x000fce00078e00ff */
        /* <DEDUP_REMOVED lines=25> */
[----:B------:R-:W0:Y:S01]  /*5090*/  FLO.U32 R55, R61 ;  /* 0x0000003d00377300 */ /* 0x000e2200000e0000 */
[----:B------:R-:W-:Y:S02]  /*50a0*/  LOP3.LUT R51, R14, R61, RZ, 0xc0, !PT ;  /* 0x0000003d0e337212 */ /* 0x000fe400078ec0ff */
[----:B------:R-:W-:-:S05]  /*50b0*/  LOP3.LUT R60, R60, UR4, RZ, 0x30, !PT ;  /* 0x000000043c3c7c12 */ /* 0x000fca000f8e30ff */
[----:B------:R-:W3:Y:S01]  /*50c0*/  POPC R51, R51 ;  /* 0x0000003300337309 */ /* 0x000ee20000000000 */
[----:B0-----:R-:W-:-:S13]  /*50d0*/  ISETP.NE.AND P0, PT, R24, R55, PT ;  /* 0x000000371800720c */ /* 0x001fda0003f05270 */
[----:B-123--:R-:W-:Y:S05]  /*50e0*/  @P0 BRA `(.L_x_60) ;  /* 0x0000000000080947 */ /* 0x00efea0003800000 */
[----:B------:R-:W-:-:S05]  /*50f0*/  IMAD R58, R58, 0x4, R29 ;  /* 0x000000043a3a7824 */ /* 0x000fca00078e021d */
[----:B------:R0:W1:Y:S02]  /*5100*/  ATOMS.ADD R62, [R58], R51 ;  /* 0x000000333a3e738c */ /* 0x0000640000000000 */
.L_x_60:
[----:B------:R-:W-:Y:S05]  /*5110*/  BSYNC.RECONVERGENT B0 ;  /* 0x0000000000007941 */ /* 0x000fea0003800200 */
.L_x_59:
[----:B------:R-:W-:Y:S01]  /*5120*/  R2P PR, R60, 0x7f ;  /* 0x0000007f3c007804 */ /* 0x000fe20000000000 */
[----:B------:R-:W-:Y:S01]  /*5130*/  IMAD.IADD R48, R48, 0x1, R45 ;  /* 0x0000000130307824 */ /* 0x000fe200078e022d */
[----:B-1----:R1:W2:Y:S01]  /*5140*/  SHFL.IDX PT, R62, R62, R55, 0x1f ;  /* 0x00001f373e3e7589 */ /* 0x0022a200000e0000 */
[----:B------:R-:W-:Y:S01]  /*5150*/  BSSY.RECONVERGENT B0, `(.L_x_61) ;  /* 0x0000024000007945 */ /* 0x000fe20003800200 */
[----:B------:R-:W-:-:S09]  /*5160*/  IMAD.MOV.U32 R66, RZ, RZ, RZ ;  /* 0x000000ffff427224 */ /* 0x000fd200078e00ff */
        /* <DEDUP_REMOVED lines=23> */
[----:B------:R-:W-:Y:S01]  /*52e0*/  LOP3.LUT R53, R58, R53, RZ, 0xc0, !PT ;  /* 0x000000353a357212 */ /* 0x000fe200078ec0ff */
[----:B------:R-:W-:Y:S01]  /*52f0*/  IMAD.IADD R58, R37, 0x1, R36 ;  /* 0x00000001253a7824 */ /* 0x000fe200078e0224 */
        /* <DEDUP_REMOVED lines=9> */
.L_x_62:
[----:B------:R-:W-:Y:S05]  /*5390*/  BSYNC.RECONVERGENT B0 ;  /* 0x0000000000007941 */ /* 0x000fea0003800200 */
.L_x_61:
[----:B------:R-:W-:Y:S01]  /*53a0*/  R2P PR, R36, 0x7f ;  /* 0x0000007f24007804 */ /* 0x000fe20000000000 */
[----:B------:R-:W-:Y:S01]  /*53b0*/  IMAD.IADD R34, R35, 0x1, R34 ;  /* 0x0000000123227824 */ /* 0x000fe200078e0222 */
[----:B------:R-:W-:Y:S01]  /*53c0*/  BSSY.RECONVERGENT B0, `(.L_x_63) ;  /* 0x0000022000007945 */ /* 0x000fe20003800200 */
[----:B------:R-:W-:-:S10]  /*53d0*/  IMAD.MOV.U32 R55, RZ, RZ, RZ ;  /* 0x000000ffff377224 */ /* 0x000fd400078e00ff */
        /* <DEDUP_REMOVED lines=24> */
[----:B-1----:R0:W1:Y:S02]  /*5560*/  SHFL.IDX PT, R60, R66, R45, 0x1f ;  /* 0x00001f2d423c7589 */ /* 0x00206400000e0000 */
[----:B------:R-:W2:Y:S01]  /*5570*/  FLO.U32 R59, R53 ;  /* 0x00000035003b7300 */ /* 0x000ea200000e0000 */
[----:B------:R-:W-:-:S07]  /*5580*/  LOP3.LUT R35, R14, R53, RZ, 0xc0, !PT ;  /* 0x000000350e237212 */ /* 0x000fce00078ec0ff */
[----:B------:R-:W3:Y:S01]  /*5590*/  POPC R35, R35 ;  /* 0x0000002300237309 */ /* 0x000ee20000000000 */
[----:B--2---:R-:W-:-:S13]  /*55a0*/  ISETP.NE.AND P0, PT, R24, R59, PT ;  /* 0x0000003b1800720c */ /* 0x004fda0003f05270 */
[----:B01-3--:R-:W-:Y:S05]  /*55b0*/  @P0 BRA `(.L_x_64) ;  /* 0x0000000000080947 */ /* 0x00bfea0003800000 */
[----:B------:R-:W-:-:S05]  /*55c0*/  IMAD R36, R36, 0x4, R29 ;  /* 0x0000000424247824 */ /* 0x000fca00078e021d */
[----:B------:R0:W1:Y:S02]  /*55d0*/  ATOMS.ADD R55, [R36], R35 ;  /* 0x000000232437738c */ /* 0x0000640000000000 */
.L_x_64:
[----:B------:R-:W-:Y:S05]  /*55e0*/  BSYNC.RECONVERGENT B0 ;  /* 0x0000000000007941 */ /* 0x000fea0003800200 */
.L_x_63:
[----:B------:R-:W-:Y:S01]  /*55f0*/  R2P PR, R26, 0x7f ;  /* 0x0000007f1a007804 */ /* 0x000fe20000000000 */
[----:B01----:R0:W1:Y:S01]  /*5600*/  SHFL.IDX PT, R36, R55, R59, 0x1f ;  /* 0x00001f3b37247589 */ /* 0x00306200000e0000 */
[----:B------:R-:W-:Y:S11]  /*5610*/  BSSY.RECONVERGENT B0, `(.L_x_65) ;  /* 0x0000021000007945 */ /* 0x000ff60003800200 */
[----:B------:R-:W-:-:S02]  /*5620*/  VOTE.ANY R45, PT, P0 ;  /* 0x00000000002d7806 */ /* 0x000fc400000e0100 */
[----:B------:R-:W-:Y:S02]  /*5630*/  VOTE.ANY R66, PT, P1 ;  /* 0x0000000000427806 */ /* 0x000fe400008e0100 */
[----:B------:R-:W-:Y:S02]  /*5640*/  @!P0 LOP3.LUT R45, RZ, R45, RZ, 0x33, !PT ;  /* 0x0000002dff2d8212 */ /* 0x000fe400078e33ff */
[----:B------:R-:W-:Y:S02]  /*5650*/  @!P1 LOP3.LUT R66, RZ, R66, RZ, 0x33, !PT ;  /* 0x00000042ff429212 */ /* 0x000fe400078e33ff */
[----:B------:R-:W-:Y:S02]  /*5660*/  LOP3.LUT P0, RZ, R26, 0x80, RZ, 0xc0, !PT ;  /* 0x000000801aff7812 */ /* 0x000fe4000780c0ff */
        /* <DEDUP_REMOVED lines=19> */
[----:B------:R-:W2:Y:S01]  /*57a0*/  FLO.U32 R53, R45 ;  /* 0x0000002d00357300 */ /* 0x000ea200000e0000 */
[----:B------:R-:W-:-:S07]  /*57b0*/  LOP3.LUT R14, R14, R45, RZ, 0xc0, !PT ;  /* 0x0000002d0e0e7212 */ /* 0x000fce00078ec0ff */
[----:B0-----:R0:W3:Y:S01]  /*57c0*/  POPC R55, R14 ;  /* 0x0000000e00377309 */ /* 0x0010e20000000000 */
[----:B--2---:R-:W-:Y:S01]  /*57d0*/  ISETP.NE.AND P0, PT, R24, R53, PT ;  /* 0x000000351800720c */ /* 0x004fe20003f05270 */
[----:B------:R-:W-:-:S12]  /*57e0*/  IMAD.MOV.U32 R24, RZ, RZ, RZ ;  /* 0x000000ffff187224 */ /* 0x000fd800078e00ff */
[----:B01-3--:R-:W-:Y:S05]  /*57f0*/  @P0 BRA `(.L_x_66) ;  /* 0x0000000000080947 */ /* 0x00bfea0003800000 */
[----:B------:R-:W-:-:S06]  /*5800*/  IMAD R24, R26, 0x4, R29 ;  /* 0x000000041a187824 */ /* 0x000fcc00078e021d */
[----:B------:R0:W1:Y:S02]  /*5810*/  ATOMS.ADD R24, [R24], R55 ;  /* 0x000000371818738c */ /* 0x0000640000000000 */
.L_x_66:
[----:B------:R-:W-:Y:S05]  /*5820*/  BSYNC.RECONVERGENT B0 ;  /* 0x0000000000007941 */ /* 0x000fea0003800200 */
.L_x_65:
[----:B------:R-:W-:Y:S01]  /*5830*/  BAR.SYNC.DEFER_BLOCKING 0x0 ;  /* 0x0000000000007b1d */ /* 0x000fe20000010000 */
[----:B------:R-:W-:Y:S01]  /*5840*/  IMAD.IADD R26, R40, 0x1, R49 ;  /* 0x00000001281a7824 */ /* 0x000fe200078e0231 */
[----:B------:R-:W-:Y:S01]  /*5850*/  ISETP.NE.AND P0, PT, R50, RZ, PT ;  /* 0x000000ff3200720c */ /* 0x000fe20003f05270 */
[----:B------:R-:W-:Y:S02]  /*5860*/  IMAD.IADD R28, R28, 0x1, R39 ;  /* 0x000000011c1c7824 */ /* 0x000fe400078e0227 */
[----:B------:R-:W-:Y:S01]  /*5870*/  IMAD R40, R44, 0x4, R7 ;  /* 0x000000042c287824 */ /* 0x000fe200078e0207 */
[----:B------:R-:W-:Y:S01]  /*5880*/  BSSY B1, `(.L_x_67) ;  /* 0x000005c000017945 */ /* 0x000fe20003800000 */
[----:B------:R-:W-:Y:S01]  /*5890*/  IMAD.IADD R14, R38, 0x1, R43 ;  /* 0x00000001260e7824 */ /* 0x000fe200078e022b */
[----:B-1----:R-:W1:Y:S01]  /*58a0*/  SHFL.IDX PT, R24, R24, R53, 0x1f ;  /* 0x00001f3518187589 */ /* 0x002e6200000e0000 */
[----:B------:R-:W-:Y:S02]  /*58b0*/  IMAD R39, R46, 0x4, R7 ;  /* 0x000000042e277824 */ /* 0x000fe400078e0207 */
[----:B------:R-:W-:-:S02]  /*58c0*/  IMAD.IADD R60, R37, 0x1, R60 ;  /* 0x00000001253c7824 */ /* 0x000fc400078e023c */
[--C-:B------:R-:W-:Y:S02]  /*58d0*/  IMAD R38, R52, 0x4, R7.reuse ;  /* 0x0000000434267824 */ /* 0x100fe400078e0207 */
[----:B------:R-:W-:Y:S02]  /*58e0*/  IMAD.IADD R32, R33, 0x1, R32 ;  /* 0x0000000121207824 */ /* 0x000fe400078e0220 */
[----:B------:R-:W-:Y:S02]  /*58f0*/  IMAD.IADD R44, R35, 0x1, R36 ;  /* 0x00000001232c7824 */ /* 0x000fe400078e0224 */
[--C-:B------:R-:W-:Y:S02]  /*5900*/  IMAD R37, R56, 0x4, R7.reuse ;  /* 0x0000000438257824 */ /* 0x100fe400078e0207 */
[----:B------:R-:W-:Y:S02]  /*5910*/  IMAD.IADD R30, R31, 0x1, R30 ;  /* 0x000000011f1e7824 */ /* 0x000fe400078e021e */
[--C-:B------:R-:W-:Y:S01]  /*5920*/  IMAD R36, R48, 0x4, R7.reuse ;  /* 0x0000000430247824 */ /* 0x100fe200078e0207 */
[----:B------:R2:W-:Y:S01]  /*5930*/  STS [R40+-0x4], R27 ;  /* 0xfffffc1b28007388 */ /* 0x0005e20000000800 */
[----:B------:R-:W-:-:S02]  /*5940*/  IMAD R35, R58, 0x4, R7 ;  /* 0x000000043a237824 */ /* 0x000fc400078e0207 */
[--C-:B------:R-:W-:Y:S01]  /*5950*/  IMAD R34, R34, 0x4, R7.reuse ;  /* 0x0000000422227824 */ /* 0x100fe200078e0207 */
[----:B------:R-:W-:Y:S01]  /*5960*/  STS [R39+-0x4], R22 ;  /* 0xfffffc1627007388 */ /* 0x000fe20000000800 */
[--C-:B------:R-:W-:Y:S02]  /*5970*/  IMAD R33, R32, 0x4, R7.reuse ;  /* 0x0000000420217824 */ /* 0x100fe400078e0207 */
[----:B------:R-:W-:Y:S01]  /*5980*/  IMAD.IADD R64, R47, 0x1, R64 ;  /* 0x000000012f407824 */ /* 0x000fe200078e0240 */
[----:B------:R-:W-:Y:S01]  /*5990*/  STS [R38+-0x4], R21 ;  /* 0xfffffc1526007388 */ /* 0x000fe20000000800 */
[--C-:B------:R-:W-:Y:S02]  /*59a0*/  IMAD R32, R30, 0x4, R7.reuse ;  /* 0x000000041e207824 */ /* 0x100fe400078e0207 */
[----:B------:R-:W-:Y:S01]  /*59b0*/  IMAD.IADD R62, R51, 0x1, R62 ;  /* 0x00000001333e7824 */ /* 0x000fe200078e023e */
[----:B------:R-:W-:Y:S01]  /*59c0*/  STS [R37+-0x4], R18 ;  /* 0xfffffc1225007388 */ /* 0x000fe20000000800 */
[----:B------:R-:W-:-:S02]  /*59d0*/  IMAD R31, R28, 0x4, R7 ;  /* 0x000000041c1f7824 */ /* 0x000fc400078e0207 */
[--C-:B------:R-:W-:Y:S01]  /*59e0*/  IMAD R30, R14, 0x4, R7.reuse ;  /* 0x000000040e1e7824 */ /* 0x100fe200078e0207 */
[----:B------:R-:W-:Y:S01]  /*59f0*/  STS [R36+-0x4], R23 ;  /* 0xfffffc1724007388 */ /* 0x000fe20000000800 */
[--C-:B------:R-:W-:Y:S02]  /*5a00*/  IMAD R29, R26, 0x4, R7.reuse ;  /* 0x000000041a1d7824 */ /* 0x100fe400078e0207 */
[----:B-1----:R-:W-:Y:S01]  /*5a10*/  IMAD.IADD R24, R55, 0x1, R24 ;  /* 0x0000000137187824 */ /* 0x002fe200078e0218 */
[----:B------:R-:W-:Y:S01]  /*5a20*/  STS [R35+-0x4], R20 ;  /* 0xfffffc1423007388 */ /* 0x000fe20000000800 */
[--C-:B------:R-:W-:Y:S02]  /*5a30*/  IMAD R28, R64, 0x4, R7.reuse ;  /* 0x00000004401c7824 */ /* 0x100fe400078e0207 */
[--C-:B--2---:R-:W-:Y:S01]  /*5a40*/  IMAD R27, R62, 0x4, R7.reuse ;  /* 0x000000043e1b7824 */ /* 0x104fe200078e0207 */
[----:B------:R1:W-:Y:S01]  /*5a50*/  STS [R34+-0x4], R25 ;  /* 0xfffffc1922007388 */ /* 0x0003e20000000800 */
[----:B------:R-:W-:-:S02]  /*5a60*/  IMAD R26, R60, 0x4, R7 ;  /* 0x000000043c1a7824 */ /* 0x000fc400078e0207 */
[--C-:B------:R-:W-:Y:S01]  /*5a70*/  IMAD R24, R24, 0x4, R7.reuse ;  /* 0x0000000418187824 */ /* 0x100fe200078e0207 */
[----:B------:R-:W-:Y:S04]  /*5a80*/  STS [R33+-0x4], R10 ;  /* 0xfffffc0a21007388 */ /* 0x000fe80000000800 */
[----:B------:R-:W-:Y:S01]  /*5a90*/  STS [R32+-0x4], R17 ;  /* 0xfffffc1120007388 */ /* 0x000fe20000000800 */
[----:B-1----:R-:W-:-:S03]  /*5aa0*/  IMAD R25, R44, 0x4, R7 ;  /* 0x000000042c197824 */ /* 0x002fc600078e0207 */
[----:B------:R-:W-:Y:S04]  /*5ab0*/  STS [R31+-0x4], R12 ;  /* 0xfffffc0c1f007388 */ /* 0x000fe80000000800 */
[----:B------:R1:W-:Y:S04]  /*5ac0*/  STS [R30+-0x4], R19 ;  /* 0xfffffc131e007388 */ /* 0x0003e80000000800 */
[----:B------:R2:W-:Y:S04]  /*5ad0*/  STS [R29+-0x4], R16 ;  /* 0xfffffc101d007388 */ /* 0x0005e80000000800 */
[----:B------:R2:W-:Y:S01]  /*5ae0*/  STS [R28+-0x4], R9 ;  /* 0xfffffc091c007388 */ /* 0x0005e20000000800 */
[----:B-1----:R-:W-:-:S03]  /*5af0*/  IMAD R19, R3, 0x8, R7 ;  /* 0x0000000803137824 */ /* 0x002fc600078e0207 */
[----:B------:R2:W-:Y:S04]  /*5b00*/  STS [R27+-0x4], R6 ;  /* 0xfffffc061b007388 */ /* 0x0005e80000000800 */
[----:B------:R2:W-:Y:S04]  /*5b10*/  STS [R26+-0x4], R11 ;  /* 0xfffffc0b1a007388 */ /* 0x0005e80000000800 */
[----:B------:R2:W-:Y:S04]  /*5b20*/  STS [R25+-0x4], R8 ;  /* 0xfffffc0819007388 */ /* 0x0005e80000000800 */
[----:B------:R2:W-:Y:S01]  /*5b30*/  STS [R24+-0x4], R13 ;  /* 0xfffffc0d18007388 */ /* 0x0005e20000000800 */
[----:B------:R-:W-:Y:S05]  /*5b40*/  @P0 BRA `(.L_x_68) ;  /* 0x0000000000bc0947 */ /* 0x000fea0003800000 */
[----:B------:R-:W1:Y:S02]  /*5b50*/  LDCU.64 UR8, c[0x0][0x398] ;  /* 0x00007300ff0877ac */ /* 0x000e640008000a00 */
[----:B-1----:R-:W-:-:S04]  /*5b60*/  LEA R10, P0, R3, UR8, 0x3 ;  /* 0x00000008030a7c11 */ /* 0x002fc8000f8018ff */
[----:B--2---:R-:W-:-:S05]  /*5b70*/  LEA.HI.X R11, R3, UR9, RZ, 0x3, P0 ;  /* 0x00000009030b7c11 */ /* 0x004fca00080f1cff */
[----:B------:R-:W2:Y:S01]  /*5b80*/  LDG.E.64 R8, desc[UR6][R10.64] ;  /* 0x000000060a087981 */ /* 0x000ea2000c1e1b00 */
[----:B------:R-:W-:Y:S02]  /*5b90*/  SHF.R.S32.HI R13, RZ, 0x1f, R15 ;  /* 0x0000001fff0d7819 */ /* 0x000fe4000001140f */
[----:B--2---:R-:W-:-:S05]  /*5ba0*/  IADD3 R8, P0, PT, -R15, R8, RZ ;  /* 0x000000080f087210 */ /* 0x004fca0007f1e1ff */
[----:B------:R-:W-:Y:S01]  /*5bb0*/  IMAD.X R9, R9, 0x1, ~R13, P0 ;  /* 0x0000000109097824 */ /* 0x000fe200000e0e0d */
[----:B------:R-:W-:Y:S01]  /*5bc0*/  ISETP.GE.AND P0, PT, R42, 0x1, PT ;  /* 0x000000012a00780c */ /* 0x000fe20003f06270 */
[----:B------:R-:W-:-:S03]  /*5bd0*/  IMAD.MOV.U32 R13, RZ, RZ, R0 ;  /* 0x000000ffff0d7224 */ /* 0x000fc600078e0000 */
[----:B------:R1:W-:Y:S09]  /*5be0*/  STS.64 [R19+0x6600], R8 ;  /* 0x0066000813007388 */ /* 0x0003f20000000a00 */
[----:B------:R-:W-:Y:S05]  /*5bf0*/  @!P0 BRA `(.L_x_69) ;  /* 0x00000000006c8947 */ /* 0x000fea0003800000 */
[----:B------:R-:W-:Y:S01]  /*5c00*/  BSSY B0, `(.L_x_70) ;  /* 0x0000019000007945 */ /* 0x000fe20003800000 */
[----:B------:R-:W-:Y:S02]  /*5c10*/  IMAD.MOV.U32 R6, RZ, RZ, -0x1 ;  /* 0xffffffffff067424 */ /* 0x000fe400078e00ff */
[----:B------:R-:W-:Y:S02]  /*5c20*/  IMAD.MOV.U32 R10, RZ, RZ, R42 ;  /* 0x000000ffff0a7224 */ /* 0x000fe400078e002a */
[----:B------:R-:W-:-:S07]  /*5c30*/  IMAD.MOV.U32 R13, RZ, RZ, R0 ;  /* 0x000000ffff0d7224 */ /* 0x000fce00078e0000 */
.L_x_74:
[----:B-1----:R-:W1:Y:S01]  /*5c40*/  LDC.64 R8, c[0x0][0x380] ;  /* 0x0000e000ff087b82 */ /* 0x002e620000000a00 */
[----:B------:R-:W-:Y:S01]  /*5c50*/  VIADD R17, R10, 0xffffffff ;  /* 0xffffffff0a117836 */ /* 0x000fe20000000000 */
[----:B------:R-:W-:Y:S03]  /*5c60*/  BSSY B2, `(.L_x_71) ;  /* 0x0000008000027945 */ /* 0x000fe60003800000 */
[----:B------:R-:W-:-:S04]  /*5c70*/  IMAD R11, R17, 0x100, R3 ;  /* 0x00000100110b7824 */ /* 0x000fc800078e0203 */
[----:B-1----:R-:W-:-:S07]  /*5c80*/  IMAD.WIDE R8, R11, 0x4, R8 ;  /* 0x000000040b087825 */ /* 0x002fce00078e0208 */
.L_x_72:
[----:B------:R-:W-:Y:S05]  /*5c90*/  YIELD ;  /* 0x0000000000007946 */ /* 0x000fea0003800000 */
[----:B------:R1:W-:Y:S06]  /*5ca0*/  MEMBAR.SC.CTA ;  /* 0x0000000000007992 */ /* 0x0003ec0000000000 */
[----:B-1----:R-:W2:Y:S02]  /*5cb0*/  LDG.E.STRONG.SYS R11, desc[UR6][R8.64] ;  /* 0x00000006080b7981 */ /* 0x002ea4000c1f5900 */
[----:B--2---:R-:W-:-:S13]  /*5cc0*/  ISETP.NE.AND P0, PT, R11, RZ, PT ;  /* 0x000000ff0b00720c */ /* 0x004fda0003f05270 */
[----:B------:R-:W-:Y:S05]  /*5cd0*/  @!P0 BRA `(.L_x_72) ;  /* 0xfffffffc00ec8947 */ /* 0x000fea000383ffff */
[----:B------:R-:W-:Y:S05]  /*5ce0*/  BSYNC B2 ;  /* 0x0000000000027941 */ /* 0x000fea0003800000 */
.L_x_71:
[----:B------:R-:W-:Y:S01]  /*5cf0*/  BSSY.RECONVERGENT B2, `(.L_x_73) ;  /* 0x0000006000027945 */ /* 0x000fe20003800200 */
[C---:B------:R-:W-:Y:S02]  /*5d00*/  ISETP.GT.AND P0, PT, R11.reuse, -0x1, PT ;  /* 0xffffffff0b00780c */ /* 0x040fe40003f04270 */
[----:B------:R-:W-:Y:S01]  /*5d10*/  LOP3.LUT R8, R11, 0x3fffffff, RZ, 0xc0, !PT ;  /* 0x3fffffff0b087812 */ /* 0x000fe200078ec0ff */
[----:B------:R-:W-:Y:S05]  /*5d20*/  WARPSYNC.EXCLUSIVE R6 ;  /* 0x0000000006007348 */ /* 0x000fea0003a00000 */
[----:B------:R-:W-:-:S05]  /*5d30*/  IMAD.IADD R13, R8, 0x1, R13 ;  /* 0x00000001080d7824 */ /* 0x000fca00078e020d */
[----:B------:R-:W-:-:S07]  /*5d40*/  VOTE.ANY R6, PT, P0 ;  /* 0x0000000000067806 */ /* 0x000fce00000e0100 */
[----:B------:R-:W-:Y:S05]  /*5d50*/  BSYNC.RECONVERGENT B2 ;  /* 0x0000000000027941 */ /* 0x000fea0003800200 */
.L_x_73:
[----:B------:R-:W-:Y:S01]  /*5d60*/  ISETP.GT.U32.AND P1, PT, R10, 0x1, PT ;  /* 0x000000010a00780c */ /* 0x000fe20003f24070 */
[----:B------:R-:W-:-:S12]  /*5d70*/  IMAD.MOV.U32 R10, RZ, RZ, R17 ;  /* 0x000000ffff0a7224 */ /* 0x000fd800078e0011 */
[----:B------:R-:W-:Y:S05]  /*5d80*/  @P0 BRA P1, `(.L_x_74) ;  /* 0xfffffffc00ac0947 */ /* 0x000fea000083ffff */
[----:B------:R-:W-:Y:S05]  /*5d90*/  BSYNC B0 ;  /* 0x0000000000007941 */ /* 0x000fea0003800000 */
.L_x_70:
[----:B------:R2:W3:Y:S02]  /*5da0*/  LDS.64 R8, [R19+0x6600] ;  /* 0x0066000013087984 */ /* 0x0004e40000000a00 */
.L_x_69:
[----:B------:R-:W4:Y:S01]  /*5db0*/  LDC.64 R10, c[0x0][0x380] ;  /* 0x0000e000ff0a7b82 */ /* 0x000f220000000a00 */
[C---:B------:R-:W-:Y:S01]  /*5dc0*/  IMAD.IADD R17, R13.reuse, 0x1, -R0 ;  /* 0x000000010d117824 */ /* 0x040fe200078e0a00 */
[----:B------:R-:W-:Y:S01]  /*5dd0*/  LOP3.LUT R13, R13, 0x80000000, RZ, 0xfc, !PT ;  /* 0x800000000d0d7812 */ /* 0x000fe200078efcff */
[----:B------:R-:W-:-:S03]  /*5de0*/  IMAD R21, R42, 0x100, R3 ;  /* 0x000001002a157824 */ /* 0x000fc600078e0203 */
[----:B-1-3--:R-:W-:-:S04]  /*5df0*/  IADD3 R8, P0, PT, R17, R8, RZ ;  /* 0x0000000811087210 */ /* 0x00afc80007f1e0ff */
[----:B------:R-:W-:-:S05]  /*5e00*/  LEA.HI.X.SX32 R9, R17, R9, 0x1, P0 ;  /* 0x0000000911097211 */ /* 0x000fca00000f0eff */
[----:B------:R1:W-:Y:S01]  /*5e10*/  STS.64 [R19+0x6600], R8 ;  /* 0x0066000813007388 */ /* 0x0003e20000000a00 */
[----:B----4-:R-:W-:-:S05]  /*5e20*/  IMAD.WIDE R10, R21, 0x4, R10 ;  /* 0x00000004150a7825 */ /* 0x010fca00078e020a */
[----:B------:R1:W-:Y:S02]  /*5e30*/  STG.E.STRONG.SYS desc[UR6][R10.64], R13 ;  /* 0x0000000d0a007986 */ /* 0x0003e4000c115906 */
.L_x_68:
[----:B------:R-:W-:Y:S05]  /*5e40*/  BSYNC B1 ;  /* 0x0000000000017941 */ /* 0x000fea0003800000 */
.L_x_67:
[----:B------:R-:W3:Y:S01]  /*5e50*/  LDC R23, c[0x0][0x3c0] ;  /* 0x0000f000ff177b82 */ /* 0x000ee20000000800 */
[----:B--2---:R-:W-:-:S07]  /*5e60*/  VIADD R6, R54, 0x1980 ;  /* 0x0000198036067836 */ /* 0x004fce0000000000 */
[----:B-1----:R-:W1:Y:S01]  /*5e70*/  LDC.64 R10, c[0x0][0x390] ;  /* 0x0000e400ff0a7b82 */ /* 0x002e620000000a00 */
[----:B---3--:R-:W-:Y:S02]  /*5e80*/  ISETP.GE.AND P0, PT, R6, R23, PT ;  /* 0x000000170600720c */ /* 0x008fe40003f06270 */
[----:B-1----:R-:W-:-:S04]  /*5e90*/  ISETP.EQ.U32.AND P1, PT, R10, RZ, PT ;  /* 0x000000ff0a00720c */ /* 0x002fc80003f22070 */
[----:B------:R-:W-:-:S04]  /*5ea0*/  ISETP.EQ.OR.EX P0, PT, R11, RZ, !P0, P1 ;  /* 0x000000ff0b00720c */ /* 0x000fc80004702710 */
[----:B------:R-:W-:-:S13]  /*5eb0*/  ISETP.GT.U32.OR P0, PT, R3, 0xff, P0 ;  /* 0x000000ff0300780c */ /* 0x000fda0000704470 */
[----:B------:R-:W-:Y:S05]  /*5ec0*/  @P0 BRA `(.L_x_75) ;  /* 0x0000000000200947 */ /* 0x000fea0003800000 */
[----:B------:R-:W1:Y:S01]  /*5ed0*/  LDS.64 R8, [R19+0x6600] ;  /* 0x0066000013087984 */ /* 0x000e620000000a00 */
[C---:B------:R-:W-:Y:S02]  /*5ee0*/  LEA R10, P2, R3.reuse, R10, 0x3 ;  /* 0x0000000a030a7211 */ /* 0x040fe400078418ff */
[--C-:B------:R-:W-:Y:S02]  /*5ef0*/  SHF.R.S32.HI R13, RZ, 0x1f, R0.reuse ;  /* 0x0000001fff0d7819 */ /* 0x100fe40000011400 */
[----:B------:R-:W-:Y:S02]  /*5f00*/  LEA.HI.X R11, R3, R11, RZ, 0x3, P2 ;  /* 0x0000000b030b7211 */ /* 0x000fe400010f1cff */
[----:B-1----:R-:W-:Y:S02]  /*5f10*/  IADD3 R8, P0, P1, R8, R15, R0 ;  /* 0x0000000f08087210 */ /* 0x002fe4000791e000 */
[----:B------:R-:W-:-:S04]  /*5f20*/  SHF.R.S32.HI R15, RZ, 0x1f, R15 ;  /* 0x0000001fff0f7819 */ /* 0x000fc8000001140f */
[----:B------:R-:W-:-:S05]  /*5f30*/  IADD3.X R9, PT, PT, R9, R15, R13, P0, P1 ;  /* 0x0000000f09097210 */ /* 0x000fca00007e240d */
[----:B------:R1:W-:Y:S02]  /*5f40*/  STG.E.64 desc[UR6][R10.64], R8 ;  /* 0x000000080a007986 */ /* 0x0003e4000c101b06 */
.L_x_75:
[----:B------:R-:W-:Y:S01]  /*5f50*/  ISETP.GT.AND P0, PT, R6, R23, PT ;  /* 0x000000170600720c */ /* 0x000fe20003f04270 */
[----:B------:R-:W-:Y:S05]  /*5f60*/  WARPSYNC.ALL ;  /* 0x0000000000007948 */ /* 0x000fea0003800000 */
[----:B------:R-:W-:Y:S01]  /*5f70*/  BAR.SYNC.DEFER_BLOCKING 0x0 ;  /* 0x0000000000007b1d */ /* 0x000fe20000010000 */
[----:B------:R-:W-:-:S06]  /*5f80*/  IMAD R22, R3, 0x4, R7 ;  /* 0x0000000403167824 */ /* 0x000fcc00078e0207 */
[----:B------:R-:W-:Y:S05]  /*5f90*/  @P0 BRA `(.L_x_76) ;  /* 0x0000000c003c0947 */ /* 0x000fea0003800000 */
[----:B------:R-:W2:Y:S01]  /*5fa0*/  LDS R0, [R22] ;  /* 0x0000000016007984 */ /* 0x000ea20000000800 */
[----:B------:R-:W2:Y:S01]  /*5fb0*/  LDCU UR5, c[0x0][0x3c4] ;  /* 0x00007880ff0577ac */ /* 0x000ea20008000800 */
[----:B------:R-:W3:Y:S01]  /*5fc0*/  LDCU.64 UR8, c[0x0][0x3a0] ;  /* 0x00007400ff0877ac */ /* 0x000ee20008000a00 */
[----:B--2---:R-:W-:Y:S02]  /*5fd0*/  SHF.R.U32.HI R6, RZ, UR5, R0 ;  /* 0x00000005ff067c19 */ /* 0x004fe40008011600 */
[----:B------:R-:W-:Y:S02]  /*5fe0*/  LOP3.LUT R15, R0, 0x80000000, RZ, 0x3c, !PT ;  /* 0x80000000000f7812 */ /* 0x000fe400078e3cff */
[----:B------:R-:W-:-:S05]  /*5ff0*/  LOP3.LUT R6, R6, UR4, RZ, 0x30, !PT ;  /* 0x0000000406067c12 */ /* 0x000fca000f8e30ff */
[----:B-1----:R-:W-:-:S06]  /*6000*/  IMAD R8, R6, 0x8, R7 ;  /* 0x0000000806087824 */ /* 0x002fcc00078e0207 */
[----:B------:R-:W1:Y:S02]  /*6010*/  LDS.64 R8, [R8+0x6600] ;  /* 0x0066000008087984 */ /* 0x000e640000000a00 */
[----:B-1----:R-:W-:-:S05]  /*6020*/  IADD3 R6, P1, PT, R8, R3, RZ ;  /* 0x0000000308067210 */ /* 0x002fca0007f3e0ff */
[----:B------:R-:W-:Y:S01]  /*6030*/  IMAD.X R9, RZ, RZ, R9, P1 ;  /* 0x000000ffff097224 */ /* 0x000fe200008e0609 */
[----:B---3--:R-:W-:-:S04]  /*6040*/  LEA R10, P1, R6, UR8, 0x2 ;  /* 0x00000008060a7c11 */ /* 0x008fc8000f8210ff */
[----:B------:R-:W-:-:S05]  /*6050*/  LEA.HI.X R11, R6, UR9, R9, 0x2, P1 ;  /* 0x00000009060b7c11 */ /* 0x000fca00088f1409 */
[----:B------:R-:W-:Y:S01]  /*6060*/  STG.E desc[UR6][R10.64], R15 ;  /* 0x0000000f0a007986 */ /* 0x000fe2000c101906 */
[----:B------:R-:W-:-:S03]  /*6070*/  NOP ;  /* 0x0000000000007918 */ /* 0x000fc60000000000 */
[----:B------:R-:W1:Y:S02]  /*6080*/  LDS R0, [R22+0x600] ;  /* 0x0006000016007984 */ /* 0x000e640000000800 */
[----:B-1----:R-:W-:Y:S02]  /*6090*/  SHF.R.U32.HI R6, RZ, UR5, R0 ;  /* 0x00000005ff067c19 */ /* 0x002fe40008011600 */
[----:B------:R-:W-:Y:S02]  /*60a0*/  LOP3.LUT R15, R0, 0x80000000, RZ, 0x3c, !PT ;  /* 0x80000000000f7812 */ /* 0x000fe400078e3cff */
[----:B------:R-:W-:-:S05]  /*60b0*/  LOP3.LUT R6, R6, UR4, RZ, 0x30, !PT ;  /* 0x0000000406067c12 */ /* 0x000fca000f8e30ff */
[----:B------:R-:W-:-:S06]  /*60c0*/  IMAD R8, R6, 0x8, R7 ;  /* 0x0000000806087824 */ /* 0x000fcc00078e0207 */
[----:B------:R-:W1:Y:S02]  /*60d0*/  LDS.64 R8, [R8+0x6600] ;  /* 0x0066000008087984 */ /* 0x000e640000000a00 */
[----:B-1----:R-:W-:-:S05]  /*60e0*/  IADD3 R6, P1, PT, R8, R3, RZ ;  /* 0x0000000308067210 */ /* 0x002fca0007f3e0ff */
[----:B------:R-:W-:Y:S01]  /*60f0*/  IMAD.X R9, RZ, RZ, R9, P1 ;  /* 0x000000ffff097224 */ /* 0x000fe200008e0609 */
[----:B------:R-:W-:-:S04]  /*6100*/  LEA R12, P1, R6, UR8, 0x2 ;  /* 0x00000008060c7c11 */ /* 0x000fc8000f8210ff */
        /* <DEDUP_REMOVED lines=163> */
[----:B------:R-:W-:-:S05]  /*6b40*/  IMAD R12, R6, 0x8, R7 ;  /* 0x00000008060c7824 */ /* 0x000fca00078e0207 */
        /* <DEDUP_REMOVED lines=17> */
[----:B------:R1:W-:Y:S01]  /*6c60*/  STG.E desc[UR6][R6.64+0x6000], R9 ;  /* 0x0060000906007986 */ /* 0x0003e2000c101906 */
[----:B------:R-:W-:Y:S01]  /*6c70*/  NOP ;  /* 0x0000000000007918 */ /* 0x000fe20000000000 */
[----:B------:R-:W-:Y:S05]  /*6c80*/  BRA `(.L_x_77) ;  /* 0x00000014000c7947 */ /* 0x000fea0003800000 */
.L_x_76:
[----:B-1----:R-:W-:Y:S01]  /*6c90*/  IMAD R9, R42, -0x1980, R23 ;  /* 0xffffe6802a097824 */ /* 0x002fe200078e0217 */
[----:B------:R-:W-:Y:S01]  /*6ca0*/  BSSY.RECONVERGENT B0, `(.L_x_78) ;  /* 0x000001b000007945 */ /* 0x000fe20003800200 */
[C---:B------:R-:W-:Y:S02]  /*6cb0*/  VIADD R0, R3.reuse, 0x180 ;  /* 0x0000018003007836 */ /* 0x040fe40000000000 */
[C---:B------:R-:W-:Y:S01]  /*6cc0*/  VIADD R6, R3.reuse, 0x300 ;  /* 0x0000030003067836 */ /* 0x040fe20000000000 */
[CC--:B------:R-:W-:Y:S01]  /*6cd0*/  ISETP.GE.AND P1, PT, R3.reuse, R9.reuse, PT ;  /* 0x000000090300720c */ /* 0x0c0fe20003f26270 */
[C---:B------:R-:W-:Y:S01]  /*6ce0*/  VIADD R8, R3.reuse, 0x480 ;  /* 0x0000048003087836 */ /* 0x040fe20000000000 */
[-C--:B------:R-:W-:Y:S01]  /*6cf0*/  ISETP.GE.AND P2, PT, R0, R9.reuse, PT ;  /* 0x000000090000720c */ /* 0x080fe20003f46270 */
[C---:B------:R-:W-:Y:S01]  /*6d00*/  VIADD R0, R3.reuse, 0x600 ;  /* 0x0000060003007836 */ /* 0x040fe20000000000 */
[-C--:B------:R-:W-:Y:S01]  /*6d10*/  ISETP.GE.AND P3, PT, R6, R9.reuse, PT ;  /* 0x000000090600720c */ /* 0x080fe20003f66270 */
[C---:B------:R-:W-:Y:S01]  /*6d20*/  VIADD R6, R3.reuse, 0x780 ;  /* 0x0000078003067836 */ /* 0x040fe20000000000 */
[-C--:B------:R-:W-:Y:S01]  /*6d30*/  ISETP.GE.AND P4, PT, R8, R9.reuse, PT ;  /* 0x000000090800720c */ /* 0x080fe20003f86270 */
[----:B------:R-:W-:Y:S01]  /*6d40*/  VIADD R8, R3, 0x900 ;  /* 0x0000090003087836 */ /* 0x000fe20000000000 */
[----:B------:R-:W-:-:S02]  /*6d50*/  ISETP.GE.AND P5, PT, R0, R9, PT ;  /* 0x000000090000720c */ /* 0x000fc40003fa6270 */
[----:B------:R-:W-:-:S03]  /*6d60*/  ISETP.GE.AND P6, PT, R6, R9, PT ;  /* 0x000000090600720c */ /* 0x000fc60003fc6270 */
[----:B------:R-:W-:Y:S10]  /*6d70*/  @P1 BRA `(.L_x_79) ;  /* 0x0000000000341947 */ /* 0x000ff40003800000 */
[----:B------:R-:W1:Y:S01]  /*6d80*/  LDS R0, [R22] ;  /* 0x0000000016007984 */ /* 0x000e620000000800 */
[----:B------:R-:W1:Y:S01]  /*6d90*/  LDCU UR5, c[0x0][0x3c4] ;  /* 0x00007880ff0577ac */ /* 0x000e620008000800 */
[----:B------:R-:W2:Y:S01]  /*6da0*/  LDCU.64 UR8, c[0x0][0x3a0] ;  /* 0x00007400ff0877ac */ /* 0x000ea20008000a00 */
[----:B-1----:R-:W-:Y:S02]  /*6db0*/  SHF.R.U32.HI R6, RZ, UR5, R0 ;  /* 0x00000005ff067c19 */ /* 0x002fe40008011600 */
[----:B------:R-:W-:Y:S02]  /*6dc0*/  LOP3.LUT R13, R0, 0x80000000, RZ, 0x3c, !PT ;  /* 0x80000000000d7812 */ /* 0x000fe400078e3cff */
[----:B------:R-:W-:-:S05]  /*6dd0*/  LOP3.LUT R6, R6, UR4, RZ, 0x30, !PT ;  /* 0x0000000406067c12 */ /* 0x000fca000f8e30ff */
[----:B------:R-:W-:-:S05]  /*6de0*/  IMAD R6, R6, 0x8, R7 ;  /* 0x0000000806067824 */ /* 0x000fca00078e0207 */
[----:B------:R-:W1:Y:S02]  /*6df0*/  LDS.64 R10, [R6+0x6600] ;  /* 0x00660000060a7984 */ /* 0x000e640000000a00 */
[----:B-1----:R-:W-:-:S05]  /*6e00*/  IADD3 R12, P1, PT, R10, R3, RZ ;  /* 0x000000030a0c7210 */ /* 0x002fca0007f3e0ff */
[----:B------:R-:W-:Y:S01]  /*6e10*/  IMAD.X R11, RZ, RZ, R11, P1 ;  /* 0x000000ffff0b7224 */ /* 0x000fe200008e060b */
[----:B--2---:R-:W-:-:S04]  /*6e20*/  LEA R10, P1, R12, UR8, 0x2 ;  /* 0x000000080c0a7c11 */ /* 0x004fc8000f8210ff */
[----:B------:R-:W-:-:S05]  /*6e30*/  LEA.HI.X R11, R12, UR9, R11, 0x2, P1 ;  /* 0x000000090c0b7c11 */ /* 0x000fca00088f140b */
[----:B------:R1:W-:Y:S04]  /*6e40*/  STG.E desc[UR6][R10.64], R13 ;  /* 0x0000000d0a007986 */ /* 0x0003e8000c101906 */
.L_x_79:
[----:B------:R-:W-:Y:S05]  /*6e50*/  BSYNC.RECONVERGENT B0 ;  /* 0x0000000000007941 */ /* 0x000fea0003800200 */
.L_x_78:
[----:B------:R-:W-:Y:S01]  /*6e60*/  NOP ;  /* 0x0000000000007918 */ /* 0x000fe20000000000 */
[----:B------:R-:W-:Y:S01]  /*6e70*/  BSSY.RECONVERGENT B0, `(.L_x_80) ;  /* 0x0000011000007945 */ /* 0x000fe20003800200 */
[----:B------:R-:W-:Y:S01]  /*6e80*/  ISETP.GE.AND P1, PT, R8, R9, PT ;  /* 0x000000090800720c */ /* 0x000fe20003f26270 */
[----:B------:R-:W-:Y:S02]  /*6e90*/  VIADD R8, R3, 0xa80 ;  /* 0x00000a8003087836 */ /* 0x000fe40000000000 */
[----:B------:R-:W-:Y:S10]  /*6ea0*/  @P2 BRA `(.L_x_81) ;  /* 0x0000000000342947 */ /* 0x000ff40003800000 */
[----:B------:R-:W2:Y:S01]  /*6eb0*/  LDS R0, [R22+0x600] ;  /* 0x0006000016007984 */ /* 0x000ea20000000800 */
[----:B------:R-:W2:Y:S01]  /*6ec0*/  LDCU UR5, c[0x0][0x3c4] ;  /* 0x00007880ff0577ac */ /* 0x000ea20008000800 */
[----:B------:R-:W3:Y:S01]  /*6ed0*/  LDCU.64 UR8, c[0x0][0x3a0] ;  /* 0x00007400ff0877ac */ /* 0x000ee20008000a00 */
[----:B--2---:R-:W-:Y:S02]  /*6ee0*/  SHF.R.U32.HI R6, RZ, UR5, R0 ;  /* 0x00000005ff067c19 */ /* 0x004fe40008011600 */
[----:B-1----:R-:W-:Y:S02]  /*6ef0*/  LOP3.LUT R13, R0, 0x80000000, RZ, 0x3c, !PT ;  /* 0x80000000000d7812 */ /* 0x002fe400078e3cff */
[----:B------:R-:W-:-:S05]  /*6f00*/  LOP3.LUT R6, R6, UR4, RZ, 0x30, !PT ;  /* 0x0000000406067c12 */ /* 0x000fca000f8e30ff */
[----:B------:R-:W-:-:S05]  /*6f10*/  IMAD R6, R6, 0x8, R7 ;  /* 0x0000000806067824 */ /* 0x000fca00078e0207 */
[----:B------:R-:W1:Y:S02]  /*6f20*/  LDS.64 R10, [R6+0x6600] ;  /* 0x00660000060a7984 */ /* 0x000e640000000a00 */
[----:B-1----:R-:W-:-:S05]  /*6f30*/  IADD3 R12, P2, PT, R10, R3, RZ ;  /* 0x000000030a0c7210 */ /* 0x002fca0007f5e0ff */
[----:B------:R-:W-:Y:S01]  /*6f40*/  IMAD.X R11, RZ, RZ, R11, P2 ;  /* 0x000000ffff0b7224 */ /* 0x000fe200010e060b */
[----:B---3--:R-:W-:-:S04]  /*6f50*/  LEA R10, P2, R12, UR8, 0x2 ;  /* 0x000000080c0a7c11 */ /* 0x008fc8000f8410ff */
[----:B------:R-:W-:-:S05]  /*6f60*/  LEA.HI.X R11, R12, UR9, R11, 0x2, P2 ;  /* 0x000000090c0b7c11 */ /* 0x000fca00090f140b */
[----:B------:R2:W-:Y:S04]  /*6f70*/  STG.E desc[UR6][R10.64+0x600], R13 ;  /* 0x0006000d0a007986 */ /* 0x0005e8000c101906 */
.L_x_81:
[----:B------:R-:W-:Y:S05]  /*6f80*/  BSYNC.RECONVERGENT B0 ;  /* 0x0000000000007941 */ /* 0x000fea0003800200 */
.L_x_80:
[----:B------:R-:W-:Y:S01]  /*6f90*/  NOP ;  /* 0x0000000000007918 */ /* 0x000fe20000000000 */
[----:B------:R-:W-:Y:S01]  /*6fa0*/  BSSY.RECONVERGENT B0, `(.L_x_82) ;  /* 0x0000011000007945 */ /* 0x000fe20003800200 */
[----:B------:R-:W-:Y:S02]  /*6fb0*/  ISETP.GE.AND P2, PT, R8, R9, PT ;  /* 0x000000090800720c */ /* 0x000fe40003f46270 */
[----:B------:R-:W-:Y:S01]  /*6fc0*/  LOP3.LUT R8, R3, 0xc00, RZ, 0xfc, !PT ;  /* 0x00000c0003087812 */ /* 0x000fe200078efcff */
[----:B------:R-:W-:Y:S10]  /*6fd0*/  @P3 BRA `(.L_x_83) ;  /* 0x0000000000343947 */ /* 0x000ff40003800000 */
[----:B------:R-:W3:Y:S01]  /*6fe0*/  LDS R0, [R22+0xc00] ;  /* 0x000c000016007984 */ /* 0x000ee20000000800 */
[----:B------:R-:W3:Y:S01]  /*6ff0*/  LDCU UR5, c[0x0][0x3c4] ;  /* 0x00007880ff0577ac */ /* 0x000ee20008000800 */
[----:B------:R-:W4:Y:S01]  /*7000*/  LDCU.64 UR8, c[0x0][0x3a0] ;  /* 0x00007400ff0877ac */ /* 0x000f220008000a00 */
[----:B---3--:R-:W-:Y:S02]  /*7010*/  SHF.R.U32.HI R6, RZ, UR5, R0 ;  /* 0x00000005ff067c19 */ /* 0x008fe40008011600 */
[----:B-12---:R-:W-:Y:S02]  /*7020*/  LOP3.LUT R13, R0, 0x80000000, RZ, 0x3c, !PT ;  /* 0x80000000000d7812 */ /* 0x006fe400078e3cff */
[----:B------:R-:W-:-:S05]  /*7030*/  LOP3.LUT R6, R6, UR4, RZ, 0x30, !PT ;  /* 0x0000000406067c12 */ /* 0x000fca000f8e30ff */
[----:B------:R-:W-:-:S05]  /*7040*/  IMAD R6, R6, 0x8, R7 ;  /* 0x0000000806067824 */ /* 0x000fca00078e0207 */
[----:B------:R-:W1:Y:S02]  /*7050*/  LDS.64 R10, [R6+0x6600] ;  /* 0x00660000060a7984 */ /* 0x000e640000000a00 */
[----:B-1----:R-:W-:-:S05]  /*7060*/  IADD3 R12, P3, PT, R10, R3, RZ ;  /* 0x000000030a0c7210 */ /* 0x002fca0007f7e0ff */
[----:B------:R-:W-:Y:S01]  /*7070*/  IMAD.X R11, RZ, RZ, R11, P3 ;  /* 0x000000ffff0b7224 */ /* 0x000fe200018e060b */
[----:B----4-:R-:W-:-:S04]  /*7080*/  LEA R10, P3, R12, UR8, 0x2 ;  /* 0x000000080c0a7c11 */ /* 0x010fc8000f8610ff */
[----:B------:R-:W-:-:S05]  /*7090*/  LEA.HI.X R11, R12, UR9, R11, 0x2, P3 ;  /* 0x000000090c0b7c11 */ /* 0x000fca00098f140b */
[----:B------:R3:W-:Y:S04]  /*70a0*/  STG.E desc[UR6][R10.64+0xc00], R13 ;  /* 0x000c000d0a007986 */ /* 0x0007e8000c101906 */
.L_x_83:
[----:B------:R-:W-:Y:S05]  /*70b0*/  BSYNC.RECONVERGENT B0 ;  /* 0x0000000000007941 */ /* 0x000fea0003800200 */
.L_x_82:
[----:B------:R-:W-:Y:S01]  /*70c0*/  NOP ;  /* 0x0000000000007918 */ /* 0x000fe20000000000 */
[----:B------:R-:W-:Y:S01]  /*70d0*/  BSSY.RECONVERGENT B0, `(.L_x_84) ;  /* 0x0000011000007945 */ /* 0x000fe20003800200 */
[----:B------:R-:W-:Y:S01]  /*70e0*/  ISETP.GE.AND P3, PT, R8, R9, PT ;  /* 0x000000090800720c */ /* 0x000fe20003f66270 */
[----:B------:R-:W-:Y:S02]  /*70f0*/  VIADD R8, R3, 0xd80 ;  /* 0x00000d8003087836 */ /* 0x000fe40000000000 */
[----:B------:R-:W-:Y:S10]  /*7100*/  @P4 BRA `(.L_x_85) ;  /* 0x0000000000344947 */ /* 0x000ff40003800000 */
[----:B------:R-:W4:Y:S01]  /*7110*/  LDS R0, [R22+0x1200] ;  /* 0x0012000016007984 */ /* 0x000f220000000800 */
[----:B------:R-:W4:Y:S01]  /*7120*/  LDCU UR5, c[0x0][0x3c4] ;  /* 0x00007880ff0577ac */ /* 0x000f220008000800 */
[----:B------:R-:W5:Y:S01]  /*7130*/  LDCU.64 UR8, c[0x0][0x3a0] ;  /* 0x00007400ff0877ac */ /* 0x000f620008000a00 */
[----:B----4-:R-:W-:Y:S02]  /*7140*/  SHF.R.U32.HI R6, RZ, UR5, R0 ;  /* 0x00000005ff067c19 */ /* 0x010fe40008011600 */
[----:B-123--:R-:W-:Y:S02]  /*7150*/  LOP3.LUT R13, R0, 0x80000000, RZ, 0x3c, !PT ;  /* 0x80000000000d7812 */ /* 0x00efe400078e3cff */
[----:B------:R-:W-:-:S05]  /*7160*/  LOP3.LUT R6, R6, UR4, RZ, 0x30, !PT ;  /* 0x0000000406067c12 */ /* 0x000fca000f8e30ff */
[----:B------:R-:W-:-:S05]  /*7170*/  IMAD R6, R6, 0x8, R7 ;  /* 0x0000000806067824 */ /* 0x000fca00078e0207 */
[----:B------:R-:W1:Y:S02]  /*7180*/  LDS.64 R10, [R6+0x6600] ;  /* 0x00660000060a7984 */ /* 0x000e640000000a00 */
[----:B-1----:R-:W-:-:S05]  /*7190*/  IADD3 R12, P4, PT, R10, R3, RZ ;  /* 0x000000030a0c7210 */ /* 0x002fca0007f9e0ff */
[----:B------:R-:W-:Y:S01]  /*71a0*/  IMAD.X R11, RZ, RZ, R11, P4 ;  /* 0x000000ffff0b7224 */ /* 0x000fe200020e060b */
[----:B-----5:R-:W-:-:S04]  /*71b0*/  LEA R10, P4, R12, UR8, 0x2 ;  /* 0x000000080c0a7c11 */ /* 0x020fc8000f8810ff */
[----:B------:R-:W-:-:S05]  /*71c0*/  LEA.HI.X R11, R12, UR9, R11, 0x2, P4 ;  /* 0x000000090c0b7c11 */ /* 0x000fca000a0f140b */
[----:B------:R4:W-:Y:S04]  /*71d0*/  STG.E desc[UR6][R10.64+0x1200], R13 ;  /* 0x0012000d0a007986 */ /* 0x0009e8000c101906 */
.L_x_85:
[----:B------:R-:W-:Y:S05]  /*71e0*/  BSYNC.RECONVERGENT B0 ;  /* 0x0000000000007941 */ /* 0x000fea0003800200 */
.L_x_84:
[----:B------:R-:W-:Y:S01]  /*71f0*/  NOP ;  /* 0x0000000000007918 */ /* 0x000fe20000000000 */
[----:B------:R-:W-:Y:S01]  /*7200*/  BSSY.RECONVERGENT B0, `(.L_x_86) ;  /* 0x0000011000007945 */ /* 0x000fe20003800200 */
[----:B------:R-:W-:Y:S01]  /*7210*/  ISETP.GE.AND P4, PT, R8, R9, PT ;  /* 0x000000090800720c */ /* 0x000fe20003f86270 */
[----:B------:R-:W-:Y:S02]  /*7220*/  VIADD R8, R3, 0xf00 ;  /* 0x00000f0003087836 */ /* 0x000fe40000000000 */
[----:B------:R-:W-:Y:S10]  /*7230*/  @P5 BRA `(.L_x_87) ;  /* 0x0000000000345947 */ /* 0x000ff40003800000 */
[----:B------:R-:W5:Y:S01]  /*7240*/  LDS R0, [R22+0x1800] ;  /* 0x0018000016007984 */ /* 0x000f620000000800 */
[----:B------:R-:W5:Y:S01]  /*7250*/  LDCU UR5, c[0x0][0x3c4] ;  /* 0x00007880ff0577ac */ /* 0x000f620008000800 */
[----:B------:R-:W0:Y:S01]  /*7260*/  LDCU.64 UR8, c[0x0][0x3a0] ;  /* 0x00007400ff0877ac */ /* 0x000e220008000a00 */
[----:B-----5:R-:W-:Y:S02]  /*7270*/  SHF.R.U32.HI R6, RZ, UR5, R0 ;  /* 0x00000005ff067c19 */ /* 0x020fe40008011600 */
[----:B-1234-:R-:W-:Y:S02]  /*7280*/  LOP3.LUT R13, R0, 0x80000000, RZ, 0x3c, !PT ;  /* 0x80000000000d7812 */ /* 0x01efe400078e3cff */
[----:B------:R-:W-:-:S05]  /*7290*/  LOP3.LUT R6, R6, UR4, RZ, 0x30, !PT ;  /* 0x0000000406067c12 */ /* 0x000fca000f8e30ff */
[----:B------:R-:W-:-:S05]  /*72a0*/  IMAD R6, R6, 0x8, R7 ;  /* 0x0000000806067824 */ /* 0x000fca00078e0207 */
[----:B------:R-:W1:Y:S02]  /*72b0*/  LDS.64 R10, [R6+0x6600] ;  /* 0x00660000060a7984 */ /* 0x000e640000000a00 */
[----:B-1----:R-:W-:-:S05]  /*72c0*/  IADD3 R12, P5, PT, R10, R3, RZ ;  /* 0x000000030a0c7210 */ /* 0x002fca0007fbe0ff */
[----:B------:R-:W-:Y:S01]  /*72d0*/  IMAD.X R11, RZ, RZ, R11, P5 ;  /* 0x000000ffff0b7224 */ /* 0x000fe200028e060b */
[----:B0-----:R-:W-:-:S04]  /*72e0*/  LEA R10, P5, R12, UR8, 0x2 ;  /* 0x000000080c0a7c11 */ /* 0x001fc8000f8a10ff */
[----:B------:R-:W-:-:S05]  /*72f0*/  LEA.HI.X R11, R12, UR9, R11, 0x2, P5 ;  /* 0x000000090c0b7c11 */ /* 0x000fca000a8f140b */
[----:B------:R0:W-:Y:S04]  /*7300*/  STG.E desc[UR6][R10.64+0x1800], R13 ;  /* 0x0018000d0a007986 */ /* 0x0001e8000c101906 */
.L_x_87:
[----:B------:R-:W-:Y:S05]  /*7310*/  BSYNC.RECONVERGENT B0 ;  /* 0x0000000000007941 */ /* 0x000fea0003800200 */
.L_x_86:
        /* <DEDUP_REMOVED lines=9> */
[----:B01234-:R-:W-:Y:S02]  /*73b0*/  LOP3.LUT R13, R0, 0x80000000, RZ, 0x3c, !PT ;  /* 0x80000000000d7812 */ /* 0x01ffe400078e3cff */
[----:B------:R-:W-:-:S05]  /*73c0*/  LOP3.LUT R6, R6, UR4, RZ, 0x30, !PT ;  /* 0x0000000406067c12 */ /* 0x000fca000f8e30ff */
[----:B------:R-:W-:-:S05]  /*73d0*/  IMAD R6, R6, 0x8, R7 ;  /* 0x0000000806067824 */ /* 0x000fca00078e0207 */
[----:B------:R-:W0:Y:S02]  /*73e0*/  LDS.64 R10, [R6+0x6600] ;  /* 0x00660000060a7984 */ /* 0x000e240000000a00 */
[----:B0-----:R-:W-:-:S05]  /*73f0*/  IADD3 R12, P6, PT, R10, R3, RZ ;  /* 0x000000030a0c7210 */ /* 0x001fca0007fde0ff */
[----:B------:R-:W-:Y:S01]  /*7400*/  IMAD.X R11, RZ, RZ, R11, P6 ;  /* 0x000000ffff0b7224 */ /* 0x000fe200030e060b */
[----:B------:R-:W-:-:S04]  /*7410*/  LEA R10, P6, R12, UR8, 0x2 ;  /* 0x000000080c0a7c11 */ /* 0x000fc8000f8c10ff */
[----:B------:R-:W-:-:S05]  /*7420*/  LEA.HI.X R11, R12, UR9, R11, 0x2, P6 ;  /* 0x000000090c0b7c11 */ /* 0x000fca000b0f140b */
[----:B------:R0:W-:Y:S04]  /*7430*/  STG.E desc[UR6][R10.64+0x1e00], R13 ;  /* 0x001e000d0a007986 */ /* 0x0001e8000c101906 */
.L_x_89:
[----:B------:R-:W-:Y:S05]  /*7440*/  BSYNC.RECONVERGENT B0 ;  /* 0x0000000000007941 */ /* 0x000fea0003800200 */
.L_x_88:
        /* <DEDUP_REMOVED lines=18> */
.L_x_91:
[----:B------:R-:W-:Y:S05]  /*7570*/  BSYNC.RECONVERGENT B0 ;  /* 0x0000000000007941 */ /* 0x000fea0003800200 */
.L_x_90:
        /* <DEDUP_REMOVED lines=18> */
.L_x_93:
[----:B------:R-:W-:Y:S05]  /*76a0*/  BSYNC.RECONVERGENT B0 ;  /* 0x0000000000007941 */ /* 0x000fea0003800200 */
.L_x_92:
        /* <DEDUP_REMOVED lines=18> */
.L_x_95:
[----:B------:R-:W-:Y:S05]  /*77d0*/  BSYNC.RECONVERGENT B0 ;  /* 0x0000000000007941 */ /* 0x000fea0003800200 */
.L_x_94:
        /* <DEDUP_REMOVED lines=18> */
.L_x_97:
[----:B------:R-:W-:Y:S05]  /*7900*/  BSYNC.RECONVERGENT B0 ;  /* 0x0000000000007941 */ /* 0x000fea0003800200 */
.L_x_96:
[----:B------:R-:W-:Y:S01]  /*7910*/  NOP ;  /* 0x0000000000007918 */ /* 0x000fe20000000000 */
[----:B------:R-:W-:Y:S01]  /*7920*/  BSSY.RECONVERGENT B0, `(.L_x_98) ;  /* 0x0000011000007945 */ /* 0x000fe20003800200 */
[----:B------:R-:W-:Y:S02]  /*7930*/  ISETP.GE.AND P4, PT, R8, R9, PT ;  /* 0x000000090800720c */ /* 0x000fe40003f86270 */
[----:B------:R-:W-:Y:S01]  /*7940*/  LOP3.LUT R8, R3, 0x1800, RZ, 0xfc, !PT ;  /* 0x0000180003087812 */ /* 0x000fe200078efcff */
        /* <DEDUP_REMOVED lines=14> */
.L_x_99:
[----:B------:R-:W-:Y:S05]  /*7a30*/  BSYNC.RECONVERGENT B0 ;  /* 0x0000000000007941 */ /* 0x000fea0003800200 */
.L_x_98:
[----:B------:R-:W-:Y:S01]  /*7a40*/  NOP ;  /* 0x0000000000007918 */ /* 0x000fe20000000000 */
[----:B------:R-:W-:Y:S01]  /*7a50*/  BSSY.RECONVERGENT B0, `(.L_x_100) ;  /* 0x0000010000007945 */ /* 0x000fe20003800200 */
[----:B------:R-:W-:-:S03]  /*7a60*/  ISETP.GE.AND P5, PT, R8, R9, PT ;  /* 0x000000090800720c */ /* 0x000fc60003fa6270 */
        /* <DEDUP_REMOVED lines=14> */
.L_x_101:
[----:B------:R-:W-:Y:S05]  /*7b50*/  BSYNC.RECONVERGENT B0 ;  /* 0x0000000000007941 */ /* 0x000fea0003800200 */
.L_x_100:
[----:B------:R-:W-:Y:S01]  /*7b60*/  NOP ;  /* 0x0000000000007918 */ /* 0x000fe20000000000 */
[----:B------:R-:W-:Y:S04]  /*7b70*/  BSSY.RECONVERGENT B0, `(.L_x_102) ;  /* 0x000000f000007945 */ /* 0x000fe80003800200 */
[----:B------:R-:W-:Y:S05]  /*7b80*/  @P1 BRA `(.L_x_103) ;  /* 0x0000000000341947 */ /* 0x000fea0003800000 */
        /* <DEDUP_REMOVED lines=13> */
.L_x_103:
[----:B------:R-:W-:Y:S05]  /*7c60*/  BSYNC.RECONVERGENT B0 ;  /* 0x0000000000007941 */ /* 0x000fea0003800200 */
.L_x_102:
        /* <DEDUP_REMOVED lines=16> */
.L_x_105:
[----:B------:R-:W-:Y:S05]  /*7d70*/  BSYNC.RECONVERGENT B0 ;  /* 0x0000000000007941 */ /* 0x000fea0003800200 */
.L_x_104:
        /* <DEDUP_REMOVED lines=16> */
.L_x_107:
[----:B------:R-:W-:Y:S05]  /*7e80*/  BSYNC.RECONVERGENT B0 ;  /* 0x0000000000007941 */ /* 0x000fea0003800200 */
.L_x_106:
        /* <DEDUP_REMOVED lines=16> */
.L_x_109:
[----:B------:R-:W-:Y:S05]  /*7f90*/  BSYNC.RECONVERGENT B0 ;  /* 0x0000000000007941 */ /* 0x000fea0003800200 */
.L_x_108:
[----:B------:R-:W-:Y:S01]  /*7fa0*/  NOP ;  /* 0x0000000000007918 */ /* 0x000fe20000000000 */
[----:B------:R-:W-:Y:S04]  /*7fb0*/  BSSY.RECONVERGENT B0, `(.L_x_110) ;  /* 0x000000f000007945 */ /* 0x000fe80003800200 */
[----:B------:R-:W-:Y:S05]  /*7fc0*/  @P5 BRA `(.L_x_111) ;  /* 0x0000000000345947 */ /* 0x000fea0003800000 */
[----:B------:R-:W5:Y:S01]  /*7fd0*/  LDS R0, [R22+0x6000] ;  /* 0x0060000016007984 */ /* 0x000f620000000800 */
[----:B------:R-:W5:Y:S01]  /*7fe0*/  LDCU UR5, c[0x0][0x3c4] ;  /* 0x00007880ff0577ac */ /* 0x000f620008000800 */
[----:B------:R-:W1:Y:S01]  /*7ff0*/  LDCU.64 UR8, c[0x0][0x3a0] ;  /* 0x00007400ff0877ac */ /* 0x000e620008000a00 */
[----:B-----5:R-:W-:-:S04]  /*8000*/  SHF.R.U32.HI R6, RZ, UR5, R0 ;  /* 0x00000005ff067c19 */ /* 0x020fc80008011600 */
[----:B------:R-:W-:-:S05]  /*8010*/  LOP3.LUT R6, R6, UR4, RZ, 0x30, !PT ;  /* 0x0000000406067c12 */ /* 0x000fca000f8e30ff */
[----:B0-----:R-:W-:-:S05]  /*8020*/  IMAD R8, R6, 0x8, R7 ;  /* 0x0000000806087824 */ /* 0x001fca00078e0207 */
[----:B------:R-:W0:Y:S02]  /*8030*/  LDS.64 R6, [R8+0x6600] ;  /* 0x0066000008067984 */ /* 0x000e240000000a00 */
[----:B0-----:R-:W-:-:S05]  /*8040*/  IADD3 R9, P1, PT, R6, R3, RZ ;  /* 0x0000000306097210 */ /* 0x001fca0007f3e0ff */
[----:B-1234-:R-:W-:Y:S01]  /*8050*/  IMAD.X R10, RZ, RZ, R7, P1 ;  /* 0x000000ffff0a7224 */ /* 0x01efe200008e0607 */
[----:B------:R-:W-:-:S04]  /*8060*/  LEA R6, P1, R9, UR8, 0x2 ;  /* 0x0000000809067c11 */ /* 0x000fc8000f8210ff */
[----:B------:R-:W-:Y:S02]  /*8070*/  LEA.HI.X R7, R9, UR9, R10, 0x2, P1 ;  /* 0x0000000909077c11 */ /* 0x000fe400088f140a */
[----:B------:R-:W-:-:S05]  /*8080*/  LOP3.LUT R9, R0, 0x80000000, RZ, 0x3c, !PT ;  /* 0x8000000000097812 */ /* 0x000fca00078e3cff */
[----:B------:R0:W-:Y:S02]  /*8090*/  STG.E desc[UR6][R6.64+0x6000], R9 ;  /* 0x0060000906007986 */ /* 0x0001e4000c101906 */
.L_x_111:
[----:B------:R-:W-:Y:S05]  /*80a0*/  BSYNC.RECONVERGENT B0 ;  /* 0x0000000000007941 */ /* 0x000fea0003800200 */
.L_x_110:
[----:B------:R-:W-:Y:S01]  /*80b0*/  NOP ;  /* 0x0000000000007918 */ /* 0x000fe20000000000 */
.L_x_77:
[----:B------:R-:W5:Y:S01]  /*80c0*/  LDS R0, [R22] ;  /* 0x0000000016007984 */ /* 0x000f620000000800 */
[----:B------:R-:W5:Y:S03]  /*80d0*/  LDCU UR5, c[0x0][0x3c4] ;  /* 0x00007880ff0577ac */ /* 0x000f660008000800 */
[----:B01----:R-:W0:Y:S04]  /*80e0*/  LDS R6, [R22+0x600] ;  /* 0x0006000016067984 */ /* 0x003e280000000800 */
[----:B------:R-:W1:Y:S04]  /*80f0*/  LDS R7, [R22+0xc00] ;  /* 0x000c000016077984 */ /* 0x000e680000000800 */
[----:B------:R-:W1:Y:S04]  /*8100*/  LDS R8, [R22+0x1200] ;  /* 0x0012000016087984 */ /* 0x000e680000000800 */
[----:B------:R-:W1:Y:S04]  /*8110*/  LDS R9, [R22+0x1800] ;  /* 0x0018000016097984 */ /* 0x000e680000000800 */
[----:B--234-:R-:W2:Y:S04]  /*8120*/  LDS R10, [R22+0x1e00] ;  /* 0x001e0000160a7984 */ /* 0x01cea80000000800 */
[----:B------:R-:W3:Y:S04]  /*8130*/  LDS R11, [R22+0x2400] ;  /* 0x00240000160b7984 */ /* 0x000ee80000000800 */
[----:B------:R-:W4:Y:S04]  /*8140*/  LDS R12, [R22+0x2a00] ;  /* 0x002a0000160c7984 */ /* 0x000f280000000800 */
[----:B------:R-:W4:Y:S04]  /*8150*/  LDS R13, [R22+0x3000] ;  /* 0x00300000160d7984 */ /* 0x000f280000000800 */
[----:B------:R-:W4:Y:S04]  /*8160*/  LDS R14, [R22+0x3600] ;  /* 0x00360000160e7984 */ /* 0x000f280000000800 */
[----:B------:R-:W4:Y:S01]  /*8170*/  LDS R15, [R22+0x3c00] ;  /* 0x003c0000160f7984 */ /* 0x000f220000000800 */
[----:B-----5:R-:W-:-:S03]  /*8180*/  SHF.R.U32.HI R0, RZ, UR5, R0 ;  /* 0x00000005ff007c19 */ /* 0x020fc60008011600 */
[----:B------:R-:W5:Y:S01]  /*8190*/  LDS R16, [R22+0x4200] ;  /* 0x0042000016107984 */ /* 0x000f620000000800 */
[----:B0-----:R-:W-:-:S03]  /*81a0*/  SHF.R.U32.HI R6, RZ, UR5, R6 ;  /* 0x00000005ff067c19 */ /* 0x001fc60008011606 */
[----:B------:R-:W0:Y:S01]  /*81b0*/  LDS R17, [R22+0x4800] ;  /* 0x0048000016117984 */ /* 0x000e220000000800 */
[----:B-1----:R-:W-:-:S03]  /*81c0*/  SHF.R.U32.HI R7, RZ, UR5, R7 ;  /* 0x00000005ff077c19 */ /* 0x002fc60008011607 */
[----:B------:R-:W1:Y:S01]  /*81d0*/  LDS R18, [R22+0x4e00] ;  /* 0x004e000016127984 */ /* 0x000e620000000800 */
[----:B------:R-:W-:-:S03]  /*81e0*/  SHF.R.U32.HI R8, RZ, UR5, R8 ;  /* 0x00000005ff087c19 */ /* 0x000fc60008011608 */
[----:B------:R-:W1:Y:S01]  /*81f0*/  LDS R19, [R22+0x5400] ;  /* 0x0054000016137984 */ /* 0x000e620000000800 */
[----:B------:R-:W-:-:S03]  /*8200*/  SHF.R.U32.HI R9, RZ, UR5, R9 ;  /* 0x00000005ff097c19 */ /* 0x000fc60008011609 */
[----:B------:R-:W1:Y:S01]  /*8210*/  LDS R20, [R22+0x5a00] ;  /* 0x005a000016147984 */ /* 0x000e620000000800 */
[----:B--2---:R-:W-:-:S03]  /*8220*/  SHF.R.U32.HI R10, RZ, UR5, R10 ;  /* 0x00000005ff0a7c19 */ /* 0x004fc6000801160a */
[----:B------:R-:W2:Y:S01]  /*8230*/  LDS R21, [R22+0x6000] ;  /* 0x0060000016157984 */ /* 0x000ea20000000800 */
[----:B---3--:R-:W-:Y:S02]  /*8240*/  SHF.R.U32.HI R11, RZ, UR5, R11 ;  /* 0x00000005ff0b7c19 */ /* 0x008fe4000801160b */
[----:B----4-:R-:W-:Y:S02]  /*8250*/  SHF.R.U32.HI R12, RZ, UR5, R12 ;  /* 0x00000005ff0c7c19 */ /* 0x010fe4000801160c */
[----:B------:R-:W-:Y:S02]  /*8260*/  SHF.R.U32.HI R13, RZ, UR5, R13 ;  /* 0x00000005ff0d7c19 */ /* 0x000fe4000801160d */
[----:B------:R-:W-:Y:S02]  /*8270*/  SHF.R.U32.HI R43, RZ, UR5, R14 ;  /* 0x00000005ff2b7c19 */ /* 0x000fe4000801160e */
[----:B------:R-:W-:Y:S02]  /*8280*/  LOP3.LUT R14, R12, UR4, RZ, 0x30, !PT ;  /* 0x000000040c0e7c12 */ /* 0x000fe4000f8e30ff */
[----:B------:R-:W-:-:S02]  /*8290*/  SHF.R.U32.HI R44, RZ, UR5, R15 ;  /* 0x00000005ff2c7c19 */ /* 0x000fc4000801160f */
[----:B------:R-:W-:Y:S02]  /*82a0*/  LOP3.LUT R15, R11, UR4, RZ, 0x30, !PT ;  /* 0x000000040b0f7c12 */ /* 0x000fe4000f8e30ff */
[----:B-----5:R-:W-:Y:S02]  /*82b0*/  SHF.R.U32.HI R45, RZ, UR5, R16 ;  /* 0x00000005ff2d7c19 */ /* 0x020fe40008011610 */
[----:B------:R-:W-:Y:S02]  /*82c0*/  LOP3.LUT R16, R10, UR4, RZ, 0x30, !PT ;  /* 0x000000040a107c12 */ /* 0x000fe4000f8e30ff */
[----:B0-----:R-:W-:Y:S02]  /*82d0*/  SHF.R.U32.HI R46, RZ, UR5, R17 ;  /* 0x00000005ff2e7c19 */ /* 0x001fe40008011611 */
[----:B------:R-:W-:Y:S02]  /*82e0*/  LOP3.LUT R17, R9, UR4, RZ, 0x30, !PT ;  /* 0x0000000409117c12 */ /* 0x000fe4000f8e30ff */
[----:B-1----:R-:W-:-:S02]  /*82f0*/  SHF.R.U32.HI R47, RZ, UR5, R18 ;  /* 0x00000005ff2f7c19 */ /* 0x002fc40008011612 */
[----:B------:R-:W-:Y:S02]  /*8300*/  LOP3.LUT R18, R8, UR4, RZ, 0x30, !PT ;  /* 0x0000000408127c12 */ /* 0x000fe4000f8e30ff */
[----:B------:R-:W-:Y:S02]  /*8310*/  SHF.R.U32.HI R48, RZ, UR5, R19 ;  /* 0x00000005ff307c19 */ /* 0x000fe40008011613 */
[----:B------:R-:W-:Y:S02]  /*8320*/  LOP3.LUT R19, R7, UR4, RZ, 0x30, !PT ;  /* 0x0000000407137c12 */ /* 0x000fe4000f8e30ff */
[----:B------:R-:W-:Y:S02]  /*8330*/  SHF.R.U32.HI R49, RZ, UR5, R20 ;  /* 0x00000005ff317c19 */ /* 0x000fe40008011614 */
[----:B------:R-:W-:Y:S02]  /*8340*/  LOP3.LUT R20, R6, UR4, RZ, 0x30, !PT ;  /* 0x0000000406147c12 */ /* 0x000fe4000f8e30ff */
[----:B--2---:R-:W-:-:S02]  /*8350*/  SHF.R.U32.HI R50, RZ, UR5, R21 ;  /* 0x00000005ff327c19 */ /* 0x004fc40008011615 */
[----:B------:R-:W-:Y:S02]  /*8360*/  LOP3.LUT R21, R0, UR4, RZ, 0x30, !PT ;  /* 0x0000000400157c12 */ /* 0x000fe4000f8e30ff */
[----:B------:R-:W-:Y:S02]  /*8370*/  LOP3.LUT R13, R13, UR4, RZ, 0x30, !PT ;  /* 0x000000040d0d7c12 */ /* 0x000fe4000f8e30ff */
[----:B------:R-:W-:Y:S02]  /*8380*/  LOP3.LUT R12, R43, UR4, RZ, 0x30, !PT ;  /* 0x000000042b0c7c12 */ /* 0x000fe4000f8e30ff */
[----:B------:R-:W-:Y:S02]  /*8390*/  LOP3.LUT R11, R44, UR4, RZ, 0x30, !PT ;  /* 0x000000042c0b7c12 */ /* 0x000fe4000f8e30ff */
[----:B------:R-:W-:Y:S02]  /*83a0*/  LOP3.LUT R10, R45, UR4, RZ, 0x30, !PT ;  /* 0x000000042d0a7c12 */ /* 0x000fe4000f8e30ff */
[----:B------:R-:W-:-:S02]  /*83b0*/  LOP3.LUT R9, R46, UR4, RZ, 0x30, !PT ;  /* 0x000000042e097c12 */ /* 0x000fc4000f8e30ff */
[----:B------:R-:W-:Y:S02]  /*83c0*/  LOP3.LUT R8, R47, UR4, RZ, 0x30, !PT ;  /* 0x000000042f087c12 */ /* 0x000fe4000f8e30ff */
[----:B------:R-:W-:Y:S02]  /*83d0*/  LOP3.LUT R7, R48, UR4, RZ, 0x30, !PT ;  /* 0x0000000430077c12 */ /* 0x000fe4000f8e30ff */
[----:B------:R-:W-:Y:S02]  /*83e0*/  LOP3.LUT R6, R49, UR4, RZ, 0x30, !PT ;  /* 0x0000000431067c12 */ /* 0x000fe4000f8e30ff */
[----:B------:R-:W-:Y:S01]  /*83f0*/  LOP3.LUT R0, R50, UR4, RZ, 0x30, !PT ;  /* 0x0000000432007c12 */ /* 0x000fe2000f8e30ff */
[----:B------:R-:W-:Y:S06]  /*8400*/  @P0 BRA `(.L_x_112) ;  /* 0x0000000000640947 */ /* 0x000fec0003800000 */
[----:B------:R-:W0:Y:S01]  /*8410*/  LDCU.64 UR4, c[0x0][0x3b8] ;  /* 0x00007700ff0477ac */ /* 0x000e220008000a00 */
[----:B------:R-:W-:Y:S01]  /*8420*/  IMAD R5, R42, 0x1980, RZ ;  /* 0x000019802a057824 */ /* 0x000fe200078e02ff */
[----:B------:R-:W-:-:S04]  /*8430*/  LOP3.LUT R2, R41, 0x1f, R3, 0xf8, !PT ;  /* 0x0000001f29027812 */ /* 0x000fc800078ef803 */
[----:B------:R-:W-:-:S04]  /*8440*/  IADD3 R3, P1, PT, R5, R2, RZ ;  /* 0x0000000205037210 */ /* 0x000fc80007f3e0ff */
[----:B------:R-:W-:Y:S02]  /*8450*/  LEA.HI.X.SX32 R4, R5, RZ, 0x1, P1 ;  /* 0x000000ff05047211 */ /* 0x000fe400008f0eff */
[----:B0-----:R-:W-:-:S04]  /*8460*/  LEA R2, P1, R3, UR4, 0x2 ;  /* 0x0000000403027c11 */ /* 0x001fc8000f8210ff */
        /* <DEDUP_REMOVED lines=19> */
.L_x_112:
[----:B------:R-:W-:Y:S01]  /*85a0*/  IMAD.IADD R60, R23, 0x1, -R54 ;  /* 0x00000001173c7824 */ /* 0x000fe200078e0a36 */
[----:B------:R-:W0:Y:S01]  /*85b0*/  LDCU.64 UR4, c[0x0][0x3b8] ;  /* 0x00007700ff0477ac */ /* 0x000e220008000a00 */
[----:B------:R-:W-:-:S03]  /*85c0*/  VIADD R3, R57, 0x20 ;  /* 0x0000002039037836 */ /* 0x000fc60000000000 */
[-C--:B------:R-:W-:Y:S02]  /*85d0*/  ISETP.GE.AND P2, PT, R57, R60.reuse, PT ;  /* 0x0000003c3900720c */ /* 0x080fe40003f46270 */
[----:B------:R-:W-:Y:S01]  /*85e0*/  ISETP.GE.AND P1, PT, R3, R60, PT ;  /* 0x0000003c0300720c */ /* 0x000fe20003f26270 */
[----:B------:R-:W-:-:S05]  /*85f0*/  VIADD R3, R57, 0x40 ;  /* 0x0000004039037836 */ /* 0x000fca0000000000 */
[----:B------:R-:W-:Y:S01]  /*8600*/  ISETP.GE.AND P5, PT, R3, R60, PT ;  /* 0x0000003c0300720c */ /* 0x000fe20003fa6270 */
[----:B------:R-:W-:-:S05]  /*8610*/  VIADD R3, R57, 0x60 ;  /* 0x0000006039037836 */ /* 0x000fca0000000000 */
[----:B------:R-:W-:Y:S01]  /*8620*/  ISETP.GE.AND P4, PT, R3, R60, PT ;  /* 0x0000003c0300720c */ /* 0x000fe20003f86270 */
[----:B------:R-:W-:Y:S01]  /*8630*/  VIADD R3, R57, 0x80 ;  /* 0x0000008039037836 */ /* 0x000fe20000000000 */
[----:B0-----:R-:W-:Y:S01]  /*8640*/  IADD3 R2, P6, PT, R5, UR4, RZ ;  /* 0x0000000405027c10 */ /* 0x001fe2000ffde0ff */
[----:B------:R-:W-:-:S03]  /*8650*/  VIADD R5, R57, 0xa0 ;  /* 0x000000a039057836 */ /* 0x000fc60000000000 */
[-C--:B------:R-:W-:Y:S02]  /*8660*/  ISETP.GE.AND P3, PT, R3, R60.reuse, PT ;  /* 0x0000003c0300720c */ /* 0x080fe40003f66270 */
[----:B------:R-:W-:Y:S02]  /*8670*/  IADD3.X R3, PT, PT, R4, UR5, RZ, P6, !PT ;  /* 0x0000000504037c10 */ /* 0x000fe4000b7fe4ff */
[-C--:B------:R-:W-:Y:S01]  /*8680*/  ISETP.GE.AND P6, PT, R5, R60.reuse, PT ;  /* 0x0000003c0500720c */ /* 0x080fe20003fc6270 */
[----:B------:R-:W-:Y:S02]  /*8690*/  VIADD R5, R57, 0xc0 ;  /* 0x000000c039057836 */ /* 0x000fe40000000000 */
[----:B------:R-:W5:Y:S03]  /*86a0*/  @!P2 LDG.E R41, desc[UR6][R2.64] ;  /* 0x000000060229a981 */ /* 0x000f66000c1e1900 */
[-C--:B------:R-:W-:Y:S01]  /*86b0*/  ISETP.GE.AND P2, PT, R5, R60.reuse, PT ;  /* 0x0000003c0500720c */ /* 0x080fe20003f46270 */
[----:B------:R-:W-:Y:S01]  /*86c0*/  VIADD R5, R57, 0xe0 ;  /* 0x000000e039057836 */ /* 0x000fe20000000000 */
[----:B------:R-:W5:Y:S04]  /*86d0*/  @!P1 LDG.E R44, desc[UR6][R2.64+0x80] ;  /* 0x00008006022c9981 */ /* 0x000f68000c1e1900 */
[----:B------:R-:W-:Y:S01]  /*86e0*/  ISETP.GE.AND P1, PT, R5, R60, PT ;  /* 0x0000003c0500720c */ /* 0x000fe20003f26270 */
[----:B------:R-:W-:Y:S01]  /*86f0*/  VIADD R59, R57, 0x100 ;  /* 0x00000100393b7836 */ /* 0x000fe20000000000 */
[----:B------:R-:W5:Y:S04]  /*8700*/  @!P5 LDG.E R43, desc[UR6][R2.64+0x100] ;  /* 0x00010006022bd981 */ /* 0x000f68000c1e1900 */
[----:B------:R-:W5:Y:S04]  /*8710*/  @!P4 LDG.E R46, desc[UR6][R2.64+0x180] ;  /* 0x00018006022ec981 */ /* 0x000f68000c1e1900 */
[----:B------:R-:W5:Y:S03]  /*8720*/  @!P2 LDG.E R47, desc[UR6][R2.64+0x300] ;  /* 0x00030006022fa981 */ /* 0x000f66000c1e1900 */
[C---:B------:R-:W-:Y:S01]  /*8730*/  @!P1 IADD3 R5, P2, PT, R54.reuse, R57, RZ ;  /* 0x0000003936059210 */ /* 0x040fe20007f5e0ff */
[----:B------:R-:W5:Y:S03]  /*8740*/  @!P3 LDG.E R45, desc[UR6][R2.64+0x200] ;  /* 0x00020006022db981 */ /* 0x000f66000c1e1900 */
[----:B------:R-:W-:Y:S01]  /*8750*/  @!P1 LEA.HI.X.SX32 R62, R54, RZ, 0x1, P2 ;  /* 0x000000ff363e9211 */ /* 0x000fe200010f0eff */
[----:B------:R0:W5:Y:S01]  /*8760*/  @!P6 LDG.E R48, desc[UR6][R2.64+0x280] ;  /* 0x000280060230e981 */ /* 0x000162000c1e1900 */
[----:B------:R-:W-:-:S04]  /*8770*/  @!P1 LEA R4, P2, R5, UR4, 0x2 ;  /* 0x0000000405049c11 */ /* 0x000fc8000f8410ff */
[----:B------:R-:W-:-:S05]  /*8780*/  @!P1 LEA.HI.X R5, R5, UR5, R62, 0x2, P2 ;  /* 0x0000000505059c11 */ /* 0x000fca00090f143e */
[----:B------:R1:W5:Y:S01]  /*8790*/  @!P1 LDG.E R50, desc[UR6][R4.64+0x380] ;  /* 0x0003800604329981 */ /* 0x000362000c1e1900 */
[----:B------:R-:W-:-:S13]  /*87a0*/  ISETP.GE.AND P1, PT, R59, R60, PT ;  /* 0x0000003c3b00720c */ /* 0x000fda0003f26270 */
[----:B------:R-:W-:-:S04]  /*87b0*/  @!P1 IADD3 R59, P2, PT, R54, R57, RZ ;  /* 0x00000039363b9210 */ /* 0x000fc80007f5e0ff */
[----:B------:R-:W-:Y:S02]  /*87c0*/  @!P1 LEA.HI.X.SX32 R62, R54, RZ, 0x1, P2 ;  /* 0x000000ff363e9211 */ /* 0x000fe400010f0eff */
[----:B0-----:R-:W-:-:S04]  /*87d0*/  @!P1 LEA R2, P2, R59, UR4, 0x2 ;  /* 0x000000043b029c11 */ /* 0x001fc8000f8410ff */
[----:B------:R-:W-:Y:S01]  /*87e0*/  @!P1 LEA.HI.X R3, R59, UR5, R62, 0x2, P2 ;  /* 0x000000053b039c11 */ /* 0x000fe200090f143e */
[----:B------:R-:W-:-:S04]  /*87f0*/  VIADD R59, R57, 0x120 ;  /* 0x00000120393b7836 */ /* 0x000fc80000000000 */
[----:B------:R0:W5:Y:S01]  /*8800*/  @!P1 LDG.E R49, desc[UR6][R2.64+0x400] ;  /* 0x0004000602319981 */ /* 0x000162000c1e1900 */
[----:B------:R-:W-:-:S13]  /*8810*/  ISETP.GE.AND P1, PT, R59, R60, PT ;  /* 0x0000003c3b00720c */ /* 0x000fda0003f26270 */
[----:B------:R-:W-:-:S04]  /*8820*/  @!P1 IADD3 R59, P2, PT, R54, R57, RZ ;  /* 0x00000039363b9210 */ /* 0x000fc80007f5e0ff */
[----:B------:R-:W-:Y:S02]  /*8830*/  @!P1 LEA.HI.X.SX32 R62, R54, RZ, 0x1, P2 ;  /* 0x000000ff363e9211 */ /* 0x000fe400010f0eff */
[----:B-1----:R-:W-:-:S04]  /*8840*/  @!P1 LEA R4, P2, R59, UR4, 0x2 ;  /* 0x000000043b049c11 */ /* 0x002fc8000f8410ff */
[----:B------:R-:W-:Y:S01]  /*8850*/  @!P1 LEA.HI.X R5, R59, UR5, R62, 0x2, P2 ;  /* 0x000000053b059c11 */ /* 0x000fe200090f143e */
[----:B------:R-:W-:-:S04]  /*8860*/  VIADD R59, R57, 0x140 ;  /* 0x00000140393b7836 */ /* 0x000fc80000000000 */
        /* <DEDUP_REMOVED lines=9> */
[----:B------:R-:W-:-:S05]  /*8900*/  @!P1 IMAD R62, R42, 0x1980, RZ ;  /* 0x000019802a3e9824 */ /* 0x000fca00078e02ff */
[----:B-1----:R-:W-:-:S04]  /*8910*/  @!P1 IADD3 R5, P2, PT, R62, R57, RZ ;  /* 0x000000393e059210 */ /* 0x002fc80007f5e0ff */
[----:B------:R-:W-:Y:S02]  /*8920*/  @!P1 LEA.HI.X.SX32 R62, R62, RZ, 0x1, P2 ;  /* 0x000000ff3e3e9211 */ /* 0x000fe400010f0eff */
[----:B------:R-:W-:Y:S01]  /*8930*/  @!P1 LEA R4, P2, R5, UR4, 0x2 ;  /* 0x0000000405049c11 */ /* 0x000fe2000f8410ff */
[----:B------:R-:W-:-:S03]  /*8940*/  VIADD R59, R57, 0x180 ;  /* 0x00000180393b7836 */ /* 0x000fc60000000000 */
[----:B------:R-:W-:-:S05]  /*8950*/  @!P1 LEA.HI.X R5, R5, UR5, R62, 0x2, P2 ;  /* 0x0000000505059c11 */ /* 0x000fca00090f143e */
[----:B------:R1:W5:Y:S01]  /*8960*/  @!P1 LDG.E R56, desc[UR6][R4.64+0x580] ;  /* 0x0005800604389981 */ /* 0x000362000c1e1900 */
[----:B------:R-:W-:-:S13]  /*8970*/  ISETP.GE.AND P1, PT, R59, R60, PT ;  /* 0x0000003c3b00720c */ /* 0x000fda0003f26270 */
[----:B0-----:R-:W-:-:S05]  /*8980*/  @!P1 IMAD R2, R42, 0x1980, RZ ;  /* 0x000019802a029824 */ /* 0x001fca00078e02ff */
[----:B------:R-:W-:-:S04]  /*8990*/  @!P1 IADD3 R3, P2, PT, R2, R57, RZ ;  /* 0x0000003902039210 */ /* 0x000fc80007f5e0ff */
[----:B------:R-:W-:Y:S02]  /*89a0*/  @!P1 LEA.HI.X.SX32 R62, R2, RZ, 0x1, P2 ;  /* 0x000000ff023e9211 */ /* 0x000fe400010f0eff */
[----:B------:R-:W-:Y:S01]  /*89b0*/  @!P1 LEA R2, P2, R3, UR4, 0x2 ;  /* 0x0000000403029c11 */ /* 0x000fe2000f8410ff */
[----:B------:R-:W-:-:S03]  /*89c0*/  VIADD R59, R57, 0x1a0 ;  /* 0x000001a0393b7836 */ /* 0x000fc60000000000 */
[----:B------:R-:W-:-:S05]  /*89d0*/  @!P1 LEA.HI.X R3, R3, UR5, R62, 0x2, P2 ;  /* 0x0000000503039c11 */ /* 0x000fca00090f143e */
[----:B------:R0:W5:Y:S01]  /*89e0*/  @!P1 LDG.E R53, desc[UR6][R2.64+0x600] ;  /* 0x0006000602359981 */ /* 0x000162000c1e1900 */
[----:B------:R-:W-:-:S13]  /*89f0*/  ISETP.GE.AND P1, PT, R59, R60, PT ;  /* 0x0000003c3b00720c */ /* 0x000fda0003f26270 */
[----:B-1----:R-:W-:-:S05]  /*8a00*/  @!P1 IMAD R4, R42, 0x1980, RZ ;  /* 0x000019802a049824 */ /* 0x002fca00078e02ff */
[----:B------:R-:W-:-:S04]  /*8a10*/  @!P1 IADD3 R5, P2, PT, R4, R57, RZ ;  /* 0x0000003904059210 */ /* 0x000fc80007f5e0ff */
[----:B------:R-:W-:Y:S02]  /*8a20*/  @!P1 LEA.HI.X.SX32 R62, R4, RZ, 0x1, P2 ;  /* 0x000000ff043e9211 */ /* 0x000fe400010f0eff */
[----:B------:R-:W-:Y:S01]  /*8a30*/  @!P1 LEA R4, P2, R5, UR4, 0x2 ;  /* 0x0000000405049c11 */ /* 0x000fe2000f8410ff */
[----:B------:R-:W-:-:S03]  /*8a40*/  VIADD R59, R57, 0x1c0 ;  /* 0x000001c0393b7836 */ /* 0x000fc60000000000 */
[----:B------:R-:W-:-:S05]  /*8a50*/  @!P1 LEA.HI.X R5, R5, UR5, R62, 0x2, P2 ;  /* 0x0000000505059c11 */ /* 0x000fca00090f143e */
[----:B------:R1:W5:Y:S01]  /*8a60*/  @!P1 LDG.E R54, desc[UR6][R4.64+0x680] ;  /* 0x0006800604369981 */ /* 0x000362000c1e1900 */
[----:B------:R-:W-:Y:S01]  /*8a70*/  ISETP.GE.AND P1, PT, R59, R60, PT ;  /* 0x0000003c3b00720c */ /* 0x000fe20003f26270 */
[----:B------:R-:W-:-:S05]  /*8a80*/  VIADD R59, R57, 0x200 ;  /* 0x00000200393b7836 */ /* 0x000fca0000000000 */
[----:B------:R-:W-:-:S07]  /*8a90*/  ISETP.GE.AND P3, PT, R59, R60, PT ;  /* 0x0000003c3b00720c */ /* 0x000fce0003f66270 */
[----:B0-----:R-:W-:-:S05]  /*8aa0*/  @!P1 IMAD R2, R42, 0x1980, RZ ;  /* 0x000019802a029824 */ /* 0x001fca00078e02ff */
[C---:B------:R-:W-:Y:S01]  /*8ab0*/  @!P1 IADD3 R3, P2, PT, R2.reuse, R57, RZ ;  /* 0x0000003902039210 */ /* 0x040fe20007f5e0ff */
[----:B------:R-:W0:Y:S03]  /*8ac0*/  @!P3 S2R R59, SR_TID.X ;  /* 0x00000000003bb919 */ /* 0x000e260000002100 */
[----:B------:R-:W-:Y:S02]  /*8ad0*/  @!P1 LEA.HI.X.SX32 R62, R2, RZ, 0x1, P2 ;  /* 0x000000ff023e9211 */ /* 0x000fe400010f0eff */
[----:B------:R-:W-:Y:S01]  /*8ae0*/  @!P1 LEA R2, P2, R3, UR4, 0x2 ;  /* 0x0000000403029c11 */ /* 0x000fe2000f8410ff */
[----:B-1----:R-:W-:-:S03]  /*8af0*/  VIADD R5, R57, 0x1e0 ;  /* 0x000001e039057836 */ /* 0x002fc60000000000 */
[----:B------:R-:W-:-:S05]  /*8b00*/  @!P1 LEA.HI.X R3, R3, UR5, R62, 0x2, P2 ;  /* 0x0000000503039c11 */ /* 0x000fca00090f143e */
[----:B------:R0:W5:Y:S01]  /*8b10*/  @!P1 LDG.E R51, desc[UR6][R2.64+0x700] ;  /* 0x0007000602339981 */ /* 0x000162000c1e1900 */
[----:B------:R-:W-:-:S13]  /*8b20*/  ISETP.GE.AND P1, PT, R5, R60, PT ;  /* 0x0000003c0500720c */ /* 0x000fda0003f26270 */
[----:B------:R-:W-:-:S05]  /*8b30*/  @!P1 IMAD R4, R42, 0x1980, RZ ;  /* 0x000019802a049824 */ /* 0x000fca00078e02ff */
[C---:B------:R-:W-:Y:S02]  /*8b40*/  @!P1 IADD3 R5, P2, PT, R4.reuse, R57, RZ ;  /* 0x0000003904059210 */ /* 0x040fe40007f5e0ff */
[----:B0-----:R-:W-:Y:S02]  /*8b50*/  @!P3 LOP3.LUT R2, R59, 0x3e0, RZ, 0xc0, !PT ;  /* 0x000003e03b02b812 */ /* 0x001fe400078ec0ff */
[----:B------:R-:W-:Y:S02]  /*8b60*/  @!P1 LEA.HI.X.SX32 R60, R4, RZ, 0x1, P2 ;  /* 0x000000ff043c9211 */ /* 0x000fe400010f0eff */
[----:B------:R-:W-:Y:S02]  /*8b70*/  @!P1 LEA R4, P2, R5, UR4, 0x2 ;  /* 0x0000000405049c11 */ /* 0x000fe4000f8410ff */
[----:B------:R-:W-:Y:S01]  /*8b80*/  @!P3 LOP3.LUT R59, R59, 0x1f, RZ, 0xc0, !PT ;  /* 0x0000001f3b3bb812 */ /* 0x000fe200078ec0ff */
[----:B------:R-:W-:Y:S01]  /*8b90*/  @!P3 IMAD R3, R42, 0x1980, RZ ;  /* 0x000019802a03b824 */ /* 0x000fe200078e02ff */
[----:B------:R-:W-:-:S03]  /*8ba0*/  @!P1 LEA.HI.X R5, R5, UR5, R60, 0x2, P2 ;  /* 0x0000000505059c11 */ /* 0x000fc600090f143c */
[----:B------:R-:W-:Y:S02]  /*8bb0*/  @!P3 IMAD R2, R2, 0x11, R59 ;  /* 0x000000110202b824 */ /* 0x000fe400078e023b */
[----:B------:R1:W5:Y:S03]  /*8bc0*/  @!P1 LDG.E R58, desc[UR6][R4.64+0x780] ;  /* 0x00078006043a9981 */ /* 0x000366000c1e1900 */
[----:B------:R-:W-:-:S04]  /*8bd0*/  @!P3 IADD3 R59, P1, PT, R3, R2, RZ ;  /* 0x00000002033bb210 */ /* 0x000fc80007f3e0ff */
[----:B------:R-:W-:Y:S02]  /*8be0*/  @!P3 LEA.HI.X.SX32 R60, R3, RZ, 0x1, P1 ;  /* 0x000000ff033cb211 */ /* 0x000fe400008f0eff */
[----:B------:R-:W-:-:S04]  /*8bf0*/  @!P3 LEA R2, P1, R59, UR4, 0x2 ;  /* 0x000000043b02bc11 */ /* 0x000fc8000f8210ff */
[----:B------:R-:W-:-:S05]  /*8c00*/  @!P3 LEA.HI.X R3, R59, UR5, R60, 0x2, P1 ;  /* 0x000000053b03bc11 */ /* 0x000fca00088f143c */
[----:B------:R1:W5:Y:S04]  /*8c10*/  @!P3 LDG.E R57, desc[UR6][R2.64+0x800] ;  /* 0x000800060239b981 */ /* 0x000368000c1e1900 */
.L_x_113:
[----:B------:R-:W-:Y:S08]  /*8c20*/  BAR.SYNC.DEFER_BLOCKING 0x0 ;  /* 0x0000000000007b1d */ /* 0x000ff00000010000 */
[----:B------:R-:W2:Y:S01]  /*8c30*/  S2UR UR5, SR_CgaCtaId ;  /* 0x00000000000579c3 */ /* 0x000ea20000008800 */
[----:B------:R-:W-:Y:S01]  /*8c40*/  UMOV UR4, 0x400 ;  /* 0x0000040000047882 */ /* 0x000fe20000000000 */
[----:B01----:R-:W0:Y:S01]  /*8c50*/  S2R R2, SR_TID.X ;  /* 0x0000000000027919 */ /* 0x003e220000002100 */
[----:B-----5:R1:W-:Y:S04]  /*8c60*/  STS [R40+-0x4], R41 ;  /* 0xfffffc2928007388 */ /* 0x0203e80000000800 */
[----:B------:R1:W-:Y:S01]  /*8c70*/  STS [R39+-0x4], R44 ;  /* 0xfffffc2c27007388 */ /* 0x0003e20000000800 */
[----:B--2---:R-:W-:-:S03]  /*8c80*/  ULEA UR4, UR5, UR4, 0x18 ;  /* 0x0000000405047291 */ /* 0x004fc6000f8ec0ff */
[----:B------:R1:W-:Y:S04]  /*8c90*/  STS [R38+-0x4], R43 ;  /* 0xfffffc2b26007388 */ /* 0x0003e80000000800 */
        /* <DEDUP_REMOVED lines=13> */
[----:B------:R1:W-:Y:S01]  /*8d70*/  STS [R24+-0x4], R57 ;  /* 0xfffffc3918007388 */ /* 0x0003e20000000800 */
[----:B------:R-:W-:Y:S06]  /*8d80*/  BAR.SYNC.DEFER_BLOCKING 0x0 ;  /* 0x0000000000007b1d */ /* 0x000fec0000010000 */
[----:B0-----:R-:W-:Y:S05]  /*8d90*/  @P0 BRA `(.L_x_114) ;  /* 0x00000008006c0947 */ /* 0x001fea0003800000 */
[----:B------:R-:W-:Y:S01]  /*8da0*/  LEA R21, R21, UR4, 0x3 ;  /* 0x0000000415157c11 */ /* 0x000fe2000f8e18ff */
[----:B------:R-:W-:Y:S01]  /*8db0*/  LDS R3, [R22] ;  /* 0x0000000016037984 */ /* 0x000fe20000000800 */
[----:B------:R-:W0:Y:S01]  /*8dc0*/  LDCU.64 UR8, c[0x0][0x3b0] ;  /* 0x00007600ff0877ac */ /* 0x000e220008000a00 */
[----:B-1----:R-:W-:Y:S02]  /*8dd0*/  LEA R26, R20, UR4, 0x3 ;  /* 0x00000004141a7c11 */ /* 0x002fe4000f8e18ff */
[----:B------:R-:W1:Y:S01]  /*8de0*/  LDS.64 R4, [R21+0x6600] ;  /* 0x0066000015047984 */ /* 0x000e620000000a00 */
[----:B------:R-:W-:Y:S02]  /*8df0*/  LEA R19, R19, UR4, 0x3 ;  /* 0x0000000413137c11 */ /* 0x000fe4000f8e18ff */
[----:B------:R-:W-:Y:S02]  /*8e00*/  LEA R17, R17, UR4, 0x3 ;  /* 0x0000000411117c11 */ /* 0x000fe4000f8e18ff */
[----:B------:R-:W-:-:S02]  /*8e10*/  LEA R15, R15, UR4, 0x3 ;  /* 0x000000040f0f7c11 */ /* 0x000fc4000f8e18ff */
[----:B------:R-:W-:Y:S02]  /*8e20*/  LEA R13, R13, UR4, 0x3 ;  /* 0x000000040d0d7c11 */ /* 0x000fe4000f8e18ff */
[----:B------:R-:W-:Y:S02]  /*8e30*/  LEA R11, R11, UR4, 0x3 ;  /* 0x000000040b0b7c11 */ /* 0x000fe4000f8e18ff */
[----:B------:R-:W-:Y:S02]  /*8e40*/  LEA R9, R9, UR4, 0x3 ;  /* 0x0000000409097c11 */ /* 0x000fe4000f8e18ff */
[----:B------:R-:W-:Y:S02]  /*8e50*/  LEA R7, R7, UR4, 0x3 ;  /* 0x0000000407077c11 */ /* 0x000fe4000f8e18ff */
[----:B-1----:R-:W-:-:S05]  /*8e60*/  IADD3 R4, P0, PT, R4, R2, RZ ;  /* 0x0000000204047210 */ /* 0x002fca0007f1e0ff */
[----:B------:R-:W-:Y:S01]  /*8e70*/  IMAD.X R5, RZ, RZ, R5, P0 ;  /* 0x000000ffff057224 */ /* 0x000fe200000e0605 */
[----:B0-----:R-:W-:-:S04]  /*8e80*/  LEA R24, P0, R4, UR8, 0x2 ;  /* 0x0000000804187c11 */ /* 0x001fc8000f8010ff */
[----:B------:R-:W-:-:S05]  /*8e90*/  LEA.HI.X R25, R4, UR9, R5, 0x2, P0 ;  /* 0x0000000904197c11 */ /* 0x000fca00080f1405 */
[----:B------:R-:W-:Y:S01]  /*8ea0*/  STG.E desc[UR6][R24.64], R3 ;  /* 0x0000000318007986 */ /* 0x000fe2000c101906 */
[----:B------:R-:W-:-:S03]  /*8eb0*/  NOP ;  /* 0x0000000000007918 */ /* 0x000fc60000000000 */
[----:B------:R0:W1:Y:S04]  /*8ec0*/  LDS.64 R4, [R26+0x6600] ;  /* 0x006600001a047984 */ /* 0x0000680000000a00 */
[----:B------:R-:W2:Y:S01]  /*8ed0*/  LDS R23, [R22+0x600] ;  /* 0x0006000016177984 */ /* 0x000ea20000000800 */
[----:B0-----:R-:W-:Y:S02]  /*8ee0*/  LEA R26, R18, UR4, 0x3 ;  /* 0x00000004121a7c11 */ /* 0x001fe4000f8e18ff */
[----:B-1----:R-:W-:-:S05]  /*8ef0*/  IADD3 R4, P0, PT, R4, R2, RZ ;  /* 0x0000000204047210 */ /* 0x002fca0007f1e0ff */
[----:B------:R-:W-:Y:S01]  /*8f00*/  IMAD.X R5, RZ, RZ, R5, P0 ;  /* 0x000000ffff057224 */ /* 0x000fe200000e0605 */
[----:B------:R-:W-:-:S04]  /*8f10*/  LEA R20, P0, R4, UR8, 0x2 ;  /* 0x0000000804147c11 */ /* 0x000fc8000f8010ff */
[----:B------:R-:W-:-:S05]  /*8f20*/  LEA.HI.X R21, R4, UR9, R5, 0x2, P0 ;  /* 0x0000000904157c11 */ /* 0x000fca00080f1405 */
[----:B--2---:R-:W-:Y:S01]  /*8f30*/  STG.E desc[UR6][R20.64+0x600], R23 ;  /* 0x0006001714007986 */ /* 0x004fe2000c101906 */
[----:B------:R-:W-:-:S03]  /*8f40*/  NOP ;  /* 0x0000000000007918 */ /* 0x000fc60000000000 */
[----:B------:R-:W0:Y:S04]  /*8f50*/  LDS.64 R4, [R19+0x6600] ;  /* 0x0066000013047984 */ /* 0x000e280000000a00 */
[----:B------:R-:W1:Y:S01]  /*8f60*/  LDS R3, [R22+0xc00] ;  /* 0x000c000016037984 */ /* 0x000e620000000800 */
[----:B0-----:R-:W-:-:S05]  /*8f70*/  IADD3 R4, P0, PT, R4, R2, RZ ;  /* 0x0000000204047210 */ /* 0x001fca0007f1e0ff */
[----:B------:R-:W-:Y:S01]  /*8f80*/  IMAD.X R5, RZ, RZ, R5, P0 ;  /* 0x000000ffff057224 */ /* 0x000fe200000e0605 */
[----:B------:R-:W-:-:S04]  /*8f90*/  LEA R24, P0, R4, UR8, 0x2 ;  /* 0x0000000804187c11 */ /* 0x000fc8000f8010ff */
[----:B------:R-:W-:-:S05]  /*8fa0*/  LEA.HI.X R25, R4, UR9, R5, 0x2, P0 ;  /* 0x0000000904197c11 */ /* 0x000fca00080f1405 */
[----:B-1----:R0:W-:Y:S01]  /*8fb0*/  STG.E desc[UR6][R24.64+0xc00], R3 ;  /* 0x000c000318007986 */ /* 0x0021e2000c101906 */
[----:B------:R-:W-:-:S03]  /*8fc0*/  NOP ;  /* 0x0000000000007918 */ /* 0x000fc60000000000 */
[----:B------:R-:W1:Y:S04]  /*8fd0*/  LDS.64 R4, [R26+0x6600] ;  /* 0x006600001a047984 */ /* 0x000e680000000a00 */
        /* <DEDUP_REMOVED lines=99> */
[----:B-1----:R-:W-:Y:S01]  /*9610*/  STG.E desc[UR6][R10.64+0x5400], R3 ;  /* 0x005400030a007986 */ /* 0x002fe2000c101906 */
[----:B------:R-:W-:-:S03]  /*9620*/  NOP ;  /* 0x0000000000007918 */ /* 0x000fc60000000000 */
[----:B------:R-:W0:Y:S04]  /*9630*/  LDS.64 R4, [R12+0x6600] ;  /* 0x006600000c047984 */ /* 0x000e280000000a00 */
[----:B------:R-:W1:Y:S01]  /*9640*/  LDS R9, [R22+0x5a00] ;  /* 0x005a000016097984 */ /* 0x000e620000000800 */
[----:B0-----:R-:W-:-:S05]  /*9650*/  IADD3 R4, P0, PT, R4, R2, RZ ;  /* 0x0000000204047210 */ /* 0x001fca0007f1e0ff */
[----:B------:R-:W-:Y:S01]  /*9660*/  IMAD.X R5, RZ, RZ, R5, P0 ;  /* 0x000000ffff057224 */ /* 0x000fe200000e0605 */
[----:B------:R-:W-:-:S04]  /*9670*/  LEA R6, P0, R4, UR8, 0x2 ;  /* 0x0000000804067c11 */ /* 0x000fc8000f8010ff */
[----:B------:R-:W-:Y:S02]  /*9680*/  LEA.HI.X R7, R4, UR9, R5, 0x2, P0 ;  /* 0x0000000904077c11 */ /* 0x000fe400080f1405 */
[----:B------:R-:W-:-:S03]  /*9690*/  LEA R4, R0, UR4, 0x3 ;  /* 0x0000000400047c11 */ /* 0x000fc6000f8e18ff */
[----:B-1----:R-:W-:Y:S01]  /*96a0*/  STG.E desc[UR6][R6.64+0x5a00], R9 ;  /* 0x005a000906007986 */ /* 0x002fe2000c101906 */
        /* <DEDUP_REMOVED lines=8> */
[----:B------:R-:W-:Y:S01]  /*9730*/  NOP ;  /* 0x0000000000007918 */ /* 0x000fe20000000000 */
[----:B------:R-:W-:Y:S05]  /*9740*/  EXIT ;  /* 0x000000000000794d */ /* 0x000fea0003800000 */
.L_x_114:
[----:B------:R-:W-:Y:S01]  /*9750*/  LEA R21, R21, UR4, 0x3 ;  /* 0x0000000415157c11 */ /* 0x000fe2000f8e18ff */
[----:B------:R-:W-:Y:S01]  /*9760*/  IMAD R23, R42, -0x1980, R23 ;  /* 0xffffe6802a177824 */ /* 0x000fe200078e0217 */
[----:B-1----:R-:W-:Y:S01]  /*9770*/  LEA R26, R20, UR4, 0x3 ;  /* 0x00000004141a7c11 */ /* 0x002fe2000f8e18ff */
[C---:B------:R-:W-:Y:S01]  /*9780*/  VIADD R20, R2.reuse, 0x180 ;  /* 0x0000018002147836 */ /* 0x040fe20000000000 */
[----:B------:R-:W-:Y:S01]  /*9790*/  LEA R19, R19, UR4, 0x3 ;  /* 0x0000000413137c11 */ /* 0x000fe2000f8e18ff */
[----:B------:R-:W0:Y:S01]  /*97a0*/  LDS.64 R4, [R21+0x6600] ;  /* 0x0066000015047984 */ /* 0x000e220000000a00 */
[----:B------:R-:W-:Y:S02]  /*97b0*/  ISETP.GE.AND P1, PT, R2, R23, PT ;  /* 0x000000170200720c */ /* 0x000fe40003f26270 */
[----:B------:R-:W-:Y:S02]  /*97c0*/  LEA R17, R17, UR4, 0x3 ;  /* 0x0000000411117c11 */ /* 0x000fe4000f8e18ff */
[----:B------:R-:W-:-:S02]  /*97d0*/  LEA R15, R15, UR4, 0x3 ;  /* 0x000000040f0f7c11 */ /* 0x000fc4000f8e18ff */
[----:B------:R-:W-:Y:S02]  /*97e0*/  LEA R13, R13, UR4, 0x3 ;  /* 0x000000040d0d7c11 */ /* 0x000fe4000f8e18ff */
[----:B------:R-:W-:Y:S02]  /*97f0*/  LEA R11, R11, UR4, 0x3 ;  /* 0x000000040b0b7c11 */ /* 0x000fe4000f8e18ff */
[----:B------:R-:W-:Y:S02]  /*9800*/  LEA R9, R9, UR4, 0x3 ;  /* 0x0000000409097c11 */ /* 0x000fe4000f8e18ff */
[----:B------:R-:W-:Y:S01]  /*9810*/  LEA R7, R7, UR4, 0x3 ;  /* 0x0000000407077c11 */ /* 0x000fe2000f8e18ff */
[----:B------:R-:W1:Y:S01]  /*9820*/  @!P1 LDS R3, [R22] ;  /* 0x0000000016039984 */ /* 0x000e620000000800 */
[----:B------:R-:W2:Y:S01]  /*9830*/  @!P1 LDC.64 R24, c[0x0][0x3b0] ;  /* 0x0000ec00ff189b82 */ /* 0x000ea20000000a00 */
[----:B0-----:R-:W-:-:S05]  /*9840*/  @!P1 IADD3 R4, P0, PT, R4, R2, RZ ;  /* 0x0000000204049210 */ /* 0x001fca0007f1e0ff */
[----:B------:R-:W-:Y:S01]  /*9850*/  @!P1 IMAD.X R5, RZ, RZ, R5, P0 ;  /* 0x000000ffff059224 */ /* 0x000fe200000e0605 */
[----:B--2---:R-:W-:-:S04]  /*9860*/  @!P1 LEA R24, P0, R4, R24, 0x2 ;  /* 0x0000001804189211 */ /* 0x004fc800078010ff */
[----:B------:R-:W-:-:S05]  /*9870*/  @!P1 LEA.HI.X R25, R4, R25, R5, 0x2, P0 ;  /* 0x0000001904199211 */ /* 0x000fca00000f1405 */
[----:B-1----:R0:W-:Y:S01]  /*9880*/  @!P1 STG.E desc[UR6][R24.64], R3 ;  /* 0x0000000318009986 */ /* 0x0021e2000c101906 */
[----:B------:R-:W-:-:S03]  /*9890*/  NOP ;  /* 0x0000000000007918 */ /* 0x000fc60000000000 */
[----:B------:R1:W2:Y:S01]  /*98a0*/  LDS.64 R4, [R26+0x6600] ;  /* 0x006600001a047984 */ /* 0x0002a20000000a00 */
[----:B------:R-:W-:Y:S01]  /*98b0*/  ISETP.GE.AND P1, PT, R20, R23, PT ;  /* 0x000000171400720c */ /* 0x000fe20003f26270 */
[----:B0-----:R-:W-:Y:S01]  /*98c0*/  VIADD R24, R2, 0x300 ;  /* 0x0000030002187836 */ /* 0x001fe20000000000 */
[----:B-1----:R-:W-:Y:S01]  /*98d0*/  LEA R26, R18, UR4, 0x3 ;  /* 0x00000004121a7c11 */ /* 0x002fe2000f8e18ff */
[----:B------:R-:W-:-:S10]  /*98e0*/  VIADD R18, R2, 0x480 ;  /* 0x0000048002127836 */ /* 0x000fd40000000000 */
[----:B------:R-:W0:Y:S01]  /*98f0*/  @!P1 LDS R27, [R22+0x600] ;  /* 0x00060000161b9984 */ /* 0x000e220000000800 */
[----:B------:R-:W1:Y:S01]  /*9900*/  @!P1 LDC.64 R20, c[0x0][0x3b0] ;  /* 0x0000ec00ff149b82 */ /* 0x000e620000000a00 */
[----:B--2---:R-:W-:-:S05]  /*9910*/  @!P1 IADD3 R4, P0, PT, R4, R2, RZ ;  /* 0x0000000204049210 */ /* 0x004fca0007f1e0ff */
[----:B------:R-:W-:Y:S01]  /*9920*/  @!P1 IMAD.X R5, RZ, RZ, R5, P0 ;  /* 0x000000ffff059224 */ /* 0x000fe200000e0605 */
[----:B-1----:R-:W-:-:S04]  /*9930*/  @!P1 LEA R20, P0, R4, R20, 0x2 ;  /* 0x0000001404149211 */ /* 0x002fc800078010ff */
[----:B------:R-:W-:-:S05]  /*9940*/  @!P1 LEA.HI.X R21, R4, R21, R5, 0x2, P0 ;  /* 0x0000001504159211 */ /* 0x000fca00000f1405 */
[----:B0-----:R0:W-:Y:S01]  /*9950*/  @!P1 STG.E desc[UR6][R20.64+0x600], R27 ;  /* 0x0006001b14009986 */ /* 0x0011e2000c101906 */
[----:B------:R-:W-:-:S03]  /*9960*/  NOP ;  /* 0x0000000000007918 */ /* 0x000fc60000000000 */
[----:B------:R-:W1:Y:S01]  /*9970*/  LDS.64 R4, [R19+0x6600] ;  /* 0x0066000013047984 */ /* 0x000e620000000a00 */
[----:B------:R-:W-:Y:S01]  /*9980*/  ISETP.GE.AND P1, PT, R24, R23, PT ;  /* 0x000000171800720c */ /* 0x000fe20003f26270 */
[----:B0-----:R-:W-:-:S12]  /*9990*/  VIADD R20, R2, 0x600 ;  /* 0x0000060002147836 */ /* 0x001fd80000000000 */
[----:B------:R-:W0:Y:S01]  /*99a0*/  @!P1 LDS R3, [R22+0xc00] ;  /* 0x000c000016039984 */ /* 0x000e220000000800 */
[----:B------:R-:W2:Y:S01]  /*99b0*/  @!P1 LDC.64 R24, c[0x0][0x3b0] ;  /* 0x0000ec00ff189b82 */ /* 0x000ea20000000a00 */
[----:B-1----:R-:W-:-:S05]  /*99c0*/  @!P1 IADD3 R4, P0, PT, R4, R2, RZ ;  /* 0x0000000204049210 */ /* 0x002fca0007f1e0ff */
[----:B------:R-:W-:Y:S01]  /*99d0*/  @!P1 IMAD.X R5, RZ, RZ, R5, P0 ;  /* 0x000000ffff059224 */ /* 0x000fe200000e0605 */
[----:B--2---:R-:W-:-:S04]  /*99e0*/  @!P1 LEA R24, P0, R4, R24, 0x2 ;  /* 0x0000001804189211 */ /* 0x004fc800078010ff */
[----:B------:R-:W-:-:S05]  /*99f0*/  @!P1 LEA.HI.X R25, R4, R25, R5, 0x2, P0 ;  /* 0x0000001904199211 */ /* 0x000fca00000f1405 */
[----:B0-----:R0:W-:Y:S01]  /*9a00*/  @!P1 STG.E desc[UR6][R24.64+0xc00], R3 ;  /* 0x000c000318009986 */ /* 0x0011e2000c101906 */
[----:B------:R-:W-:-:S03]  /*9a10*/  NOP ;  /* 0x0000000000007918 */ /* 0x000fc60000000000 */
[----:B------:R-:W1:Y:S01]  /*9a20*/  LDS.64 R4, [R26+0x6600] ;  /* 0x006600001a047984 */ /* 0x000e620000000a00 */
[----:B------:R-:W-:Y:S02]  /*9a30*/  ISETP.GE.AND P1, PT, R18, R23, PT ;  /* 0x000000171200720c */ /* 0x000fe40003f26270 */
[----:B0-----:R-:W-:Y:S01]  /*9a40*/  LEA R24, R16, UR4, 0x3 ;  /* 0x0000000410187c11 */ /* 0x001fe2000f8e18ff */
[----:B------:R-:W-:-:S10]  /*9a50*/  VIADD R16, R2, 0x780 ;  /* 0x0000078002107836 */ /* 0x000fd40000000000 */
        /* <DEDUP_REMOVED lines=33> */
[----:B0-----:R-:W-:-:S11]  /*9c70*/  LOP3.LUT R16, R2, 0xc00, RZ, 0xfc, !PT ;  /* 0x00000c0002107812 */ /* 0x001fd600078efcff */
        /* <DEDUP_REMOVED lines=87> */
[----:B0-----:R-:W-:Y:S01]  /*a1f0*/  @!P1 STG.E desc[UR6][R8.64+0x4e00], R15 ;  /* 0x004e000f08009986 */ /* 0x001fe2000c101906 */
[----:B------:R-:W-:-:S03]  /*a200*/  NOP ;  /* 0x0000000000007918 */ /* 0x000fc60000000000 */
[----:B------:R-:W0:Y:S01]  /*a210*/  LDS.64 R4, [R7+0x6600] ;  /* 0x0066000007047984 */ /* 0x000e220000000a00 */
[----:B------:R-:W-:-:S13]  /*a220*/  ISETP.GE.AND P1, PT, R10, R23, PT ;  /* 0x000000170a00720c */ /* 0x000fda0003f26270 */
[----:B------:R-:W1:Y:S01]  /*a230*/  @!P1 LDS R3, [R22+0x5400] ;  /* 0x0054000016039984 */ /* 0x000e620000000800 */
[----:B------:R-:W2:Y:S01]  /*a240*/  @!P1 LDC.64 R10, c[0x0][0x3b0] ;  /* 0x0000ec00ff0a9b82 */ /* 0x000ea20000000a00 */
[----:B0-----:R-:W-:-:S05]  /*a250*/  @!P1 IADD3 R4, P0, PT, R4, R2, RZ ;  /* 0x0000000204049210 */ /* 0x001fca0007f1e0ff */
[----:B------:R-:W-:Y:S01]  /*a260*/  @!P1 IMAD.X R5, RZ, RZ, R5, P0 ;  /* 0x000000ffff059224 */ /* 0x000fe200000e0605 */
[----:B--2---:R-:W-:-:S04]  /*a270*/  @!P1 LEA R10, P0, R4, R10, 0x2 ;  /* 0x0000000a040a9211 */ /* 0x004fc800078010ff */
[----:B------:R-:W-:-:S05]  /*a280*/  @!P1 LEA.HI.X R11, R4, R11, R5, 0x2, P0 ;  /* 0x0000000b040b9211 */ /* 0x000fca00000f1405 */
[----:B-1----:R-:W-:Y:S01]  /*a290*/  @!P1 STG.E desc[UR6][R10.64+0x5400], R3 ;  /* 0x005400030a009986 */ /* 0x002fe2000c101906 */
        /* <DEDUP_REMOVED lines=8> */
[----:B------:R-:W-:Y:S02]  /*a320*/  @!P1 LEA.HI.X R7, R4, R7, R5, 0x2, P0 ;  /* 0x0000000704079211 */ /* 0x000fe400000f1405 */
[----:B------:R-:W-:Y:S02]  /*a330*/  LEA R5, R0, UR4, 0x3 ;  /* 0x0000000400057c11 */ /* 0x000fe4000f8e18ff */
[----:B------:R-:W-:Y:S01]  /*a340*/  LOP3.LUT R0, R2, 0x1800, RZ, 0xfc, !PT ;  /* 0x0000180002007812 */ /* 0x000fe200078efcff */
[----:B-1----:R-:W-:Y:S01]  /*a350*/  @!P1 STG.E desc[UR6][R6.64+0x5a00], R9 ;  /* 0x005a000906009986 */ /* 0x002fe2000c101906 */
[----:B------:R-:W-:-:S03]  /*a360*/  NOP ;  /* 0x0000000000007918 */ /* 0x000fc60000000000 */
[----:B------:R-:W0:Y:S01]  /*a370*/  LDS.64 R4, [R5+0x6600] ;  /* 0x0066000005047984 */ /* 0x000e220000000a00 */
[----:B------:R-:W-:-:S13]  /*a380*/  ISETP.GE.AND P1, PT, R0, R23, PT ;  /* 0x000000170000720c */ /* 0x000fda0003f26270 */
[----:B------:R-:W1:Y:S01]  /*a390*/  @!P1 LDS R11, [R22+0x6000] ;  /* 0x00600000160b9984 */ /* 0x000e620000000800 */
[----:B------:R-:W2:Y:S01]  /*a3a0*/  @!P1 LDC.64 R12, c[0x0][0x3b0] ;  /* 0x0000ec00ff0c9b82 */ /* 0x000ea20000000a00 */
[----:B0-----:R-:W-:-:S05]  /*a3b0*/  IADD3 R0, P0, PT, R4, R2, RZ ;  /* 0x0000000204007210 */ /* 0x001fca0007f1e0ff */
[----:B------:R-:W-:Y:S01]  /*a3c0*/  IMAD.X R4, RZ, RZ, R5, P0 ;  /* 0x000000ffff047224 */ /* 0x000fe200000e0605 */
[----:B--2---:R-:W-:-:S04]  /*a3d0*/  @!P1 LEA R2, P0, R0, R12, 0x2 ;  /* 0x0000000c00029211 */ /* 0x004fc800078010ff */
[----:B------:R-:W-:-:S05]  /*a3e0*/  @!P1 LEA.HI.X R3, R0, R13, R4, 0x2, P0 ;  /* 0x0000000d00039211 */ /* 0x000fca00000f1404 */
[----:B-1----:R-:W-:Y:S01]  /*a3f0*/  @!P1 STG.E desc[UR6][R2.64+0x6000], R11 ;  /* 0x0060000b02009986 */ /* 0x002fe2000c101906 */
[----:B------:R-:W-:Y:S01]  /*a400*/  NOP ;  /* 0x0000000000007918 */ /* 0x000fe20000000000 */
[----:B------:R-:W-:Y:S05]  /*a410*/  EXIT ;  /* 0x000000000000794d */ /* 0x000fea0003800000 */
.L_x_30:
[----:B------:R-:W-:Y:S02]  /*a420*/  IMAD.MOV.U32 R58, RZ, RZ, R39 ;  /* 0x000000ffff3a7224 */ /* 0x000fe400078e0027 */
[----:B------:R-:W-:Y:S02]  /*a430*/  IMAD.MOV.U32 R49, RZ, RZ, 0x1 ;  /* 0x00000001ff317424 */ /* 0x000fe400078e00ff */
[----:B------:R-:W-:Y:S02]  /*a440*/  IMAD.MOV.U32 R60, RZ, RZ, RZ ;  /* 0x000000ffff3c7224 */ /* 0x000fe400078e00ff */
[----:B------:R-:W-:-:S07]  /*a450*/  IMAD.MOV.U32 R47, RZ, RZ, -0x1 ;  /* 0xffffffffff2f7424 */ /* 0x000fce00078e00ff */
[----:B------:R-:W-:Y:S05]  /*a460*/  WARPSYNC.COLLECTIVE R47, `(.L_x_115) ;  /* 0x000000002f087348 */ /* 0x000fea0003c00000 */
[----:B------:R0:W1:Y:S02]  /*a470*/  SHFL.UP P0, R46, R58, R49, R60 ;  /* 0x040000313a2e7389 */ /* 0x000064000000003c */
[----:B01----:R-:W-:Y:S05]  /*a480*/  ENDCOLLECTIVE ;  /* 0x000000000000791b */ /* 0x003fea0003800000 */
.L_x_115:
[----:B------:R-:W-:Y:S02]  /*a490*/  IMAD.MOV.U32 R49, RZ, RZ, 0x2 ;  /* 0x00000002ff317424 */ /* 0x000fe400078e00ff */
[----:B------:R-:W-:-:S04]  /*a4a0*/  IMAD.MOV.U32 R40, RZ, RZ, R46 ;  /* 0x000000ffff287224 */ /* 0x000fc800078e002e */
[----:B------:R-:W-:-:S04]  /*a4b0*/  @P0 IMAD.IADD R40, R39, 0x1, R40 ;  /* 0x0000000127280824 */ /* 0x000fc800078e0228 */
[----:B------:R-:W-:-:S07]  /*a4c0*/  IMAD.MOV.U32 R58, RZ, RZ, R40 ;  /* 0x000000ffff3a7224 */ /* 0x000fce00078e0028 */
[----:B------:R-:W-:Y:S05]  /*a4d0*/  WARPSYNC.COLLECTIVE R47, `(.L_x_116) ;  /* 0x000000002f087348 */ /* 0x000fea0003c00000 */
[----:B------:R0:W1:Y:S02]  /*a4e0*/  SHFL.UP P0, R46, R58, R49, R60 ;  /* 0x040000313a2e7389 */ /* 0x000064000000003c */
[----:B01----:R-:W-:Y:S05]  /*a4f0*/  ENDCOLLECTIVE ;  /* 0x000000000000791b */ /* 0x003fea0003800000 */
.L_x_116:
[----:B------:R-:W-:Y:S02]  /*a500*/  IMAD.MOV.U32 R49, RZ, RZ, 0x4 ;  /* 0x00000004ff317424 */ /* 0x000fe400078e00ff */
[----:B------:R-:W-:-:S04]  /*a510*/  IMAD.MOV.U32 R43, RZ, RZ, R46 ;  /* 0x000000ffff2b7224 */ /* 0x000fc800078e002e */
[----:B------:R-:W-:-:S04]  /*a520*/  @P0 IMAD.IADD R43, R40, 0x1, R43 ;  /* 0x00000001282b0824 */ /* 0x000fc800078e022b */
[----:B------:R-:W-:-:S07]  /*a530*/  IMAD.MOV.U32 R58, RZ, RZ, R43 ;  /* 0x000000ffff3a7224 */ /* 0x000fce00078e002b */
[----:B------:R-:W-:Y:S05]  /*a540*/  WARPSYNC.COLLECTIVE R47, `(.L_x_117) ;  /* 0x000000002f087348 */ /* 0x000fea0003c00000 */
[----:B------:R0:W1:Y:S02]  /*a550*/  SHFL.UP P0, R46, R58, R49, R60 ;  /* 0x040000313a2e7389 */ /* 0x000064000000003c */
[----:B01----:R-:W-:Y:S05]  /*a560*/  ENDCOLLECTIVE ;  /* 0x000000000000791b */ /* 0x003fea0003800000 */
.L_x_117:
[----:B------:R-:W-:Y:S02]  /*a570*/  IMAD.MOV.U32 R49, RZ, RZ, 0x8 ;  /* 0x00000008ff317424 */ /* 0x000fe400078e00ff */
[----:B------:R-:W-:-:S04]  /*a580*/  IMAD.MOV.U32 R44, RZ, RZ, R46 ;  /* 0x000000ffff2c7224 */ /* 0x000fc800078e002e */
[----:B------:R-:W-:-:S04]  /*a590*/  @P0 IMAD.IADD R44, R43, 0x1, R44 ;  /* 0x000000012b2c0824 */ /* 0x000fc800078e022c */
[----:B------:R-:W-:-:S07]  /*a5a0*/  IMAD.MOV.U32 R58, RZ, RZ, R44 ;  /* 0x000000ffff3a7224 */ /* 0x000fce00078e002c */
[----:B------:R-:W-:Y:S05]  /*a5b0*/  WARPSYNC.COLLECTIVE R47, `(.L_x_118) ;  /* 0x000000002f087348 */ /* 0x000fea0003c00000 */
[----:B------:R0:W1:Y:S02]  /*a5c0*/  SHFL.UP P0, R46, R58, R49, R60 ;  /* 0x040000313a2e7389 */ /* 0x000064000000003c */
[----:B01----:R-:W-:Y:S05]  /*a5d0*/  ENDCOLLECTIVE ;  /* 0x000000000000791b */ /* 0x003fea0003800000 */
.L_x_118:
[----:B------:R-:W-:Y:S02]  /*a5e0*/  IMAD.MOV.U32 R49, RZ, RZ, 0x10 ;  /* 0x00000010ff317424 */ /* 0x000fe400078e00ff */
[----:B------:R-:W-:-:S04]  /*a5f0*/  IMAD.MOV.U32 R45, RZ, RZ, R46 ;  /* 0x000000ffff2d7224 */ /* 0x000fc800078e002e */
[----:B------:R-:W-:-:S04]  /*a600*/  @P0 IMAD.IADD R45, R44, 0x1, R45 ;  /* 0x000000012c2d0824 */ /* 0x000fc800078e022d */
[----:B------:R-:W-:-:S07]  /*a610*/  IMAD.MOV.U32 R58, RZ, RZ, R45 ;  /* 0x000000ffff3a7224 */ /* 0x000fce00078e002d */
[----:B------:R-:W-:Y:S05]  /*a620*/  WARPSYNC.COLLECTIVE R47, `(.L_x_119) ;  /* 0x000000002f087348 */ /* 0x000fea0003c00000 */
[----:B------:R0:W1:Y:S02]  /*a630*/  SHFL.UP P0, R46, R58, R49, R60 ;  /* 0x040000313a2e7389 */ /* 0x000064000000003c */
[----:B01----:R-:W-:Y:S05]  /*a640*/  ENDCOLLECTIVE ;  /* 0x000000000000791b */ /* 0x003fea0003800000 */
.L_x_119:
[----:B------:R-:W-:Y:S05]  /*a650*/  BRA `(.L_x_120) ;  /* 0xffffff8400407947 */ /* 0x000fea000383ffff */
.L_x_121:
[----:B------:R-:W-:-:S00]  /*a660*/  BRA `(.L_x_121) ;  /* 0xfffffffc00fc7947 */ /* 0x000fc0000383ffff */
[----:B------:R-:W-:-:S00]  /*a670*/  NOP ;  /* 0x0000000000007918 */ /* 0x000fc00000000000 */
        /* <DEDUP_REMOVED lines=8> */
.L_x_231:


//--------------------- .text._ZN3cub18CUB_300001_SM_10006detail10radix_sort33DeviceRadixSortExclusiveSumKernelINS1_5radix10policy_hubIiiyE10Policy1000EyEEvPT0_ --------------------------
	.section	.text._ZN3cub18CUB_300001_SM_10006detail10radix_sort33DeviceRadixSortExclusiveSumKernelINS1_5radix10policy_hubIiiyE10Policy1000EyEEvPT0_,"ax",@progbits
	.align	128
        .global         _ZN3cub18CUB_300001_SM_10006detail10radix_sort33DeviceRadixSortExclusiveSumKernelINS1_5radix10policy_hubIiiyE10Policy1000EyEEvPT0_
        .type           _ZN3cub18CUB_300001_SM_10006detail10radix_sort33DeviceRadixSortExclusiveSumKernelINS1_5radix10policy_hubIiiyE10Policy1000EyEEvPT0_,@function
        .size           _ZN3cub18CUB_300001_SM_10006detail10radix_sort33DeviceRadixSortExclusiveSumKernelINS1_5radix10policy_hubIiiyE10Policy1000EyEEvPT0_,(.L_x_232 - _ZN3cub18CUB_300001_SM_10006detail10radix_sort33DeviceRadixSortExclusiveSumKernelINS1_5radix10policy_hubIiiyE10Policy1000EyEEvPT0_)
        .other          _ZN3cub18CUB_300001_SM_10006detail10radix_sort33DeviceRadixSortExclusiveSumKernelINS1_5radix10policy_hubIiiyE10Policy1000EyEEvPT0_,@"STO_CUDA_ENTRY STV_DEFAULT"
_ZN3cub18CUB_300001_SM_10006detail10radix_sort33DeviceRadixSortExclusiveSumKernelINS1_5radix10policy_hubIiiyE10Policy1000EyEEvPT0_:
.text._ZN3cub18CUB_300001_SM_10006detail10radix_sort33DeviceRadixSortExclusiveSumKernelINS1_5radix10policy_hubIiiyE10Policy1000EyEEvPT0_:
[----:B------:R-:W-:Y:S01]  /*0000*/  LDC R1, c[0x0][0x37c] ;  /* 0x0000df00ff017b82 */ /* 0x000fe20000000800 */
[----:B------:R-:W0:Y:S07]  /*0010*/  S2R R18, SR_TID.X ;  /* 0x0000000000127919 */ /* 0x000e2e0000002100 */
[----:B------:R-:W1:Y:S01]  /*0020*/  LDC.64 R16, c[0x0][0x380] ;  /* 0x0000e000ff107b82 */ /* 0x000e620000000a00 */
[----:B------:R-:W2:Y:S01]  /*0030*/  LDCU.64 UR4, c[0x0][0x358] ;  /* 0x00006b00ff0477ac */ /* 0x000ea20008000a00 */
[----:B------:R-:W3:Y:S01]  /*0040*/  S2R R5, SR_CTAID.X ;  /* 0x0000000000057919 */ /* 0x000ee20000002500 */
[----:B0-----:R-:W-:Y:S01]  /*0050*/  ISETP.GT.U32.AND P1, PT, R18, 0xff, PT ;  /* 0x000000ff1200780c */ /* 0x001fe20003f24070 */
[----:B---3--:R-:W-:-:S04]  /*0060*/  IMAD R5, R5, 0x100, R18 ;  /* 0x0000010005057824 */ /* 0x008fc800078e0212 */
[----:B-1----:R-:W-:-:S08]  /*0070*/  IMAD.WIDE R16, R5, 0x8, R16 ;  /* 0x0000000805107825 */ /* 0x002fd000078e0210 */
[----:B--2---:R-:W2:Y:S01]  /*0080*/  @!P1 LDG.E.64 R2, desc[UR4][R16.64] ;  /* 0x0000000410029981 */ /* 0x004ea2000c1e1b00 */
[----:B------:R-:W-:Y:S02]  /*0090*/  MOV R0, 0x400 ;  /* 0x0000040000007802 */ /* 0x000fe40000000f00 */
[C---:B------:R-:W-:Y:S01]  /*00a0*/  ISETP.GT.U32.AND P0, PT, R18.reuse, 0x1f, PT ;  /* 0x0000001f1200780c */ /* 0x040fe20003f04070 */
[----:B------:R-:W0:Y:S02]  /*00b0*/  S2R R5, SR_CgaCtaId ;  /* 0x0000000000057919 */ /* 0x000e240000008800 */
[----:B0-----:R-:W-:Y:S02]  /*00c0*/  LEA R5, R5, R0, 0x18 ;  /* 0x0000000005057211 */ /* 0x001fe400078ec0ff */
[----:B------:R-:W-:-:S05]  /*00d0*/  LEA.HI R0, R18, R18, RZ, 0x1d ;  /* 0x0000001212007211 */ /* 0x000fca00078fe8ff */
[----:B------:R-:W-:-:S05]  /*00e0*/  IMAD R0, R0, 0x8, R5 ;  /* 0x0000000800007824 */ /* 0x000fca00078e0205 */
[----:B--2---:R0:W-:Y:S01]  /*00f0*/  STS.64 [R0+0x10], R2 ;  /* 0x0000100200007388 */ /* 0x0041e20000000a00 */
[----:B------:R-:W-:Y:S06]  /*0100*/  BAR.SYNC.DEFER_BLOCKING 0x0 ;  /* 0x0000000000007b1d */ /* 0x000fec0000010000 */
[----:B------:R-:W-:Y:S05]  /*0110*/  @P0 BRA `(.L_x_122) ;  /* 0x0000000400240947 */ /* 0x000fea0003800000 */
[----:B------:R-:W-:Y:S01]  /*0120*/  IMAD R18, R18, 0x48, R5 ;  /* 0x0000004812127824 */ /* 0x000fe200078e0205 */
[----:B------:R-:W-:-:S04]  /*0130*/  UMOV UR6, 0xffffffff ;  /* 0xffffffff00067882 */ /* 0x000fc80000000000 */
[----:B------:R-:W-:Y:S04]  /*0140*/  LDS.64 R14, [R18+0x10] ;  /* 0x00001000120e7984 */ /* 0x000fe80000000a00 */
[----:B------:R-:W-:Y:S04]  /*0150*/  LDS.64 R12, [R18+0x18] ;  /* 0x00001800120c7984 */ /* 0x000fe80000000a00 */
[----:B------:R-:W1:Y:S04]  /*0160*/  LDS.64 R10, [R18+0x20] ;  /* 0x00002000120a7984 */ /* 0x000e680000000a00 */
[----:B------:R-:W-:Y:S04]  /*0170*/  LDS.64 R8, [R18+0x28] ;  /* 0x0000280012087984 */ /* 0x000fe80000000a00 */
[----:B------:R-:W2:Y:S04]  /*0180*/  LDS.64 R6, [R18+0x30] ;  /* 0x0000300012067984 */ /* 0x000ea80000000a00 */
[----:B------:R-:W-:Y:S04]  /*0190*/  LDS.64 R4, [R18+0x38] ;  /* 0x0000380012047984 */ /* 0x000fe80000000a00 */
[----:B0-----:R-:W0:Y:S04]  /*01a0*/  LDS.64 R2, [R18+0x40] ;  /* 0x0000400012027984 */ /* 0x001e280000000a00 */
[----:B------:R-:W3:Y:S01]  /*01b0*/  LDS.64 R20, [R18+0x48] ;  /* 0x0000480012147984 */ /* 0x000ee20000000a00 */
[----:B-1----:R-:W-:-:S04]  /*01c0*/  IADD3 R19, P3, P4, R10, R12, R14 ;  /* 0x0000000c0a137210 */ /* 0x002fc80007c7e00e */
[----:B------:R-:W-:Y:S02]  /*01d0*/  IADD3.X R23, PT, PT, R11, R13, R15, P3, P4 ;  /* 0x0000000d0b177210 */ /* 0x000fe40001fe840f */
[----:B--2---:R-:W-:-:S04]  /*01e0*/  IADD3 R19, P0, P2, R6, R19, R8 ;  /* 0x0000001306137210 */ /* 0x004fc80007a1e008 */
[----:B------:R-:W-:Y:S02]  /*01f0*/  IADD3.X R23, PT, PT, R7, R23, R9, P0, P2 ;  /* 0x0000001707177210 */ /* 0x000fe400007e4409 */
[----:B0-----:R-:W-:-:S04]  /*0200*/  IADD3 R19, P3, P4, R2, R19, R4 ;  /* 0x0000001302137210 */ /* 0x001fc80007c7e004 */
[----:B---3--:R-:W-:Y:S02]  /*0210*/  IADD3 R20, P0, PT, R20, R19, RZ ;  /* 0x0000001314147210 */ /* 0x008fe40007f1e0ff */
[----:B------:R-:W-:-:S05]  /*0220*/  IADD3.X R19, PT, PT, R3, R23, R5, P3, P4 ;  /* 0x0000001703137210 */ /* 0x000fca0001fe8405 */
[----:B------:R-:W-:Y:S01]  /*0230*/  IMAD.X R19, R21, 0x1, R19, P0 ;  /* 0x0000000115137824 */ /* 0x000fe200000e0613 */
[----:B------:R-:W-:Y:S06]  /*0240*/  BRA.DIV UR6, `(.L_x_123) ;  /* 0x0000000206f07947 */ /* 0x000fec000b800000 */
[----:B------:R-:W0:Y:S04]  /*0250*/  SHFL.UP PT, R27, R20, 0x1, RZ ;  /* 0x04200000141b7989 */ /* 0x000e2800000e00ff */
[----:B------:R-:W1:Y:S01]  /*0260*/  SHFL.UP P0, R25, R19, 0x1, RZ ;  /* 0x0420000013197989 */ /* 0x000e6200000000ff */
[----:B0-----:R-:W-:-:S04]  /*0270*/  IADD3 R22, P2, PT, R27, R20, RZ ;  /* 0x000000141b167210 */ /* 0x001fc80007f5e0ff */
[----:B-1----:R-:W-:Y:S01]  /*0280*/  SEL R27, R22, R27, P0 ;  /* 0x0000001b161b7207 */ /* 0x002fe20000000000 */
[----:B------:R-:W-:-:S04]  /*0290*/  IMAD.X R26, R25, 0x1, R19, P2 ;  /* 0x00000001191a7824 */ /* 0x000fc800010e0613 */
[----:B------:R-:W0:Y:S01]  /*02a0*/  SHFL.UP PT, R28, R27, 0x2, RZ ;  /* 0x044000001b1c7989 */ /* 0x000e2200000e00ff */
[----:B------:R-:W-:-:S05]  /*02b0*/  SEL R26, R26, R25, P0 ;  /* 0x000000191a1a7207 */ /* 0x000fca0000000000 */
[----:B------:R-:W1:Y:S01]  /*02c0*/  SHFL.UP P0, R25, R26, 0x2, RZ ;  /* 0x044000001a197989 */ /* 0x000e6200000000ff */
[----:B0-----:R-:W-:-:S05]  /*02d0*/  IADD3 R21, P2, PT, R28, R27, RZ ;  /* 0x0000001b1c157210 */ /* 0x001fca0007f5e0ff */
[----:B-1----:R-:W-:Y:S01]  /*02e0*/  IMAD.X R22, R25, 0x1, R26, P2 ;  /* 0x0000000119167824 */ /* 0x002fe200010e061a */
[----:B------:R-:W-:-:S04]  /*02f0*/  SEL R28, R21, R28, P0 ;  /* 0x0000001c151c7207 */ /* 0x000fc80000000000 */
[----:B------:R-:W-:Y:S01]  /*0300*/  SEL R29, R22, R25, P0 ;  /* 0x00000019161d7207 */ /* 0x000fe20000000000 */
        /* <DEDUP_REMOVED lines=12> */
[----:B------:R0:W1:Y:S04]  /*03d0*/  SHFL.UP PT, R28, R27, 0x10, RZ ;  /* 0x060000001b1c7989 */ /* 0x00006800000e00ff */
[----:B------:R0:W2:Y:S02]  /*03e0*/  SHFL.UP P0, R25, R26, 0x10, RZ ;  /* 0x060000001a197989 */ /* 0x0000a400000000ff */
.L_x_134:
[----:B-1----:R-:W-:-:S04]  /*03f0*/  IADD3 R21, P2, PT, R28, R27, RZ ;  /* 0x0000001b1c157210 */ /* 0x002fc80007f5e0ff */
[----:B--2---:R-:W-:Y:S01]  /*0400*/  SEL R21, R21, R28, P0 ;  /* 0x0000001c15157207 */ /* 0x004fe20000000000 */
[----:B------:R-:W-:-:S05]  /*0410*/  IMAD.X R22, R25, 0x1, R26, P2 ;  /* 0x0000000119167824 */ /* 0x000fca00010e061a */
[----:B------:R-:W-:Y:S02]  /*0420*/  SEL R22, R22, R25, P0 ;  /* 0x0000001916167207 */ /* 0x000fe40000000000 */
[----:B------:R-:W-:-:S05]  /*0430*/  IADD3 R20, P0, PT, R21, -R20, RZ ;  /* 0x8000001415147210 */ /* 0x000fca0007f1e0ff */
[----:B------:R-:W-:Y:S01]  /*0440*/  IMAD.X R21, R22, 0x1, ~R19, P0 ;  /* 0x0000000116157824 */ /* 0x000fe200000e0e13 */
[----:B------:R-:W-:-:S04]  /*0450*/  IADD3 R14, P0, PT, R14, R20, RZ ;  /* 0x000000140e0e7210 */ /* 0x000fc80007f1e0ff */
[----:B------:R1:W-:Y:S01]  /*0460*/  STS.64 [R18+0x10], R20 ;  /* 0x0000101412007388 */ /* 0x0003e20000000a00 */
[----:B------:R-:W-:Y:S01]  /*0470*/  IMAD.X R15, R15, 0x1, R21, P0 ;  /* 0x000000010f0f7824 */ /* 0x000fe200000e0615 */
        /* <DEDUP_REMOVED lines=17> */
[----:B------:R-:W-:-:S05]  /*0590*/  IMAD.X R3, R3, 0x1, R5, P0 ;  /* 0x0000000103037824 */ /* 0x000fca00000e0605 */
[----:B------:R1:W-:Y:S03]  /*05a0*/  STS.64 [R18+0x48], R2 ;  /* 0x0000480212007388 */ /* 0x0003e60000000a00 */
.L_x_122:
[----:B------:R-:W-:Y:S05]  /*05b0*/  WARPSYNC.ALL ;  /* 0x0000000000007948 */ /* 0x000fea0003800000 */
[----:B------:R-:W-:Y:S06]  /*05c0*/  BAR.SYNC.DEFER_BLOCKING 0x0 ;  /* 0x0000000000007b1d */ /* 0x000fec0000010000 */
[----:B------:R-:W-:Y:S05]  /*05d0*/  @P1 EXIT ;  /* 0x000000000000194d */ /* 0x000fea0003800000 */
[----:B01----:R-:W0:Y:S04]  /*05e0*/  LDS.64 R2, [R0+0x10] ;  /* 0x0000100000027984 */ /* 0x003e280000000a00 */
[----:B0-----:R-:W-:Y:S01]  /*05f0*/  STG.E.64 desc[UR4][R16.64], R2 ;  /* 0x0000000210007986 */ /* 0x001fe2000c101b04 */
[----:B------:R-:W-:Y:S05]  /*0600*/  EXIT ;  /* 0x000000000000794d */ /* 0x000fea0003800000 */
.L_x_123:
[----:B------:R-:W-:Y:S02]  /*0610*/  IMAD.MOV.U32 R24, RZ, RZ, R20 ;  /* 0x000000ffff187224 */ /* 0x000fe400078e0014 */
[----:B------:R-:W-:Y:S02]  /*0620*/  IMAD.MOV.U32 R23, RZ, RZ, 0x1 ;  /* 0x00000001ff177424 */ /* 0x000fe400078e00ff */
[----:B------:R-:W-:Y:S02]  /*0630*/  IMAD.MOV.U32 R22, RZ, RZ, RZ ;  /* 0x000000ffff167224 */ /* 0x000fe400078e00ff */
[----:B------:R-:W-:-:S07]  /*0640*/  IMAD.MOV.U32 R21, RZ, RZ, -0x1 ;  /* 0xffffffffff157424 */ /* 0x000fce00078e00ff */
[----:B------:R-:W-:Y:S05]  /*0650*/  WARPSYNC.COLLECTIVE R21, `(.L_x_124) ;  /* 0x0000000015087348 */ /* 0x000fea0003c00000 */
[----:B------:R0:W1:Y:S02]  /*0660*/  SHFL.UP P0, R25, R24, R23, R22 ;  /* 0x0400001718197389 */ /* 0x0000640000000016 */
[----:B01----:R-:W-:Y:S05]  /*0670*/  ENDCOLLECTIVE ;  /* 0x000000000000791b */ /* 0x003fea0003800000 */
.L_x_124:
[----:B------:R-:W-:Y:S02]  /*0680*/  IMAD.MOV.U32 R24, RZ, RZ, R19 ;  /* 0x000000ffff187224 */ /* 0x000fe400078e0013 */
[----:B------:R-:W-:-:S07]  /*0690*/  IMAD.MOV.U32 R27, RZ, RZ, R25 ;  /* 0x000000ffff1b7224 */ /* 0x000fce00078e0019 */
[----:B------:R-:W-:Y:S05]  /*06a0*/  WARPSYNC.COLLECTIVE R21, `(.L_x_125) ;  /* 0x0000000015087348 */ /* 0x000fea0003c00000 */
[----:B------:R0:W1:Y:S02]  /*06b0*/  SHFL.UP P0, R25, R24, R23, R22 ;  /* 0x0400001718197389 */ /* 0x0000640000000016 */
[----:B01----:R-:W-:Y:S05]  /*06c0*/  ENDCOLLECTIVE ;  /* 0x000000000000791b */ /* 0x003fea0003800000 */
.L_x_125:
[----:B------:R-:W-:Y:S01]  /*06d0*/  IADD3 R26, P2, PT, R27, R20, RZ ;  /* 0x000000141b1a7210 */ /* 0x000fe20007f5e0ff */
[----:B------:R-:W-:-:S03]  /*06e0*/  IMAD.MOV.U32 R23, RZ, RZ, 0x2 ;  /* 0x00000002ff177424 */ /* 0x000fc600078e00ff */
[----:B------:R-:W-:Y:S01]  /*06f0*/  SEL R27, R26, R27, P0 ;  /* 0x0000001b1a1b7207 */ /* 0x000fe20000000000 */
[----:B------:R-:W-:-:S04]  /*0700*/  IMAD.X R26, R25, 0x1, R19, P2 ;  /* 0x00000001191a7824 */ /* 0x000fc800010e0613 */
[----:B------:R-:W-:Y:S01]  /*0710*/  IMAD.MOV.U32 R24, RZ, RZ, R27 ;  /* 0x000000ffff187224 */ /* 0x000fe200078e001b */
[----:B------:R-:W-:-:S07]  /*0720*/  SEL R26, R26, R25, P0 ;  /* 0x000000191a1a7207 */ /* 0x000fce0000000000 */
[----:B------:R-:W-:Y:S05]  /*0730*/  WARPSYNC.COLLECTIVE R21, `(.L_x_126) ;  /* 0x0000000015087348 */ /* 0x000fea0003c00000 */
[----:B------:R0:W1:Y:S02]  /*0740*/  SHFL.UP P0, R25, R24, R23, R22 ;  /* 0x0400001718197389 */ /* 0x0000640000000016 */
[----:B01----:R-:W-:Y:S05]  /*0750*/  ENDCOLLECTIVE ;  /* 0x000000000000791b */ /* 0x003fea0003800000 */
.L_x_126:
[----:B------:R-:W-:Y:S02]  /*0760*/  IMAD.MOV.U32 R24, RZ, RZ, R26 ;  /* 0x000000ffff187224 */ /* 0x000fe400078e001a */
[----:B------:R-:W-:-:S07]  /*0770*/  IMAD.MOV.U32 R28, RZ, RZ, R25 ;  /* 0x000000ffff1c7224 */ /* 0x000fce00078e0019 */
[----:B------:R-:W-:Y:S05]  /*0780*/  WARPSYNC.COLLECTIVE R21, `(.L_x_127) ;  /* 0x0000000015087348 */ /* 0x000fea0003c00000 */
[----:B------:R0:W1:Y:S02]  /*0790*/  SHFL.UP P0, R25, R24, R23, R22 ;  /* 0x0400001718197389 */ /* 0x0000640000000016 */
[----:B01----:R-:W-:Y:S05]  /*07a0*/  ENDCOLLECTIVE ;  /* 0x000000000000791b */ /* 0x003fea0003800000 */
.L_x_127:
        /* <DEDUP_REMOVED lines=9> */
.L_x_128:
[----:B------:R-:W-:Y:S02]  /*0840*/  IMAD.MOV.U32 R24, RZ, RZ, R29 ;  /* 0x000000ffff187224 */ /* 0x000fe400078e001d */
[----:B------:R-:W-:-:S07]  /*0850*/  IMAD.MOV.U32 R27, RZ, RZ, R25 ;  /* 0x000000ffff1b7224 */ /* 0x000fce00078e0019 */
[----:B------:R-:W-:Y:S05]  /*0860*/  WARPSYNC.COLLECTIVE R21, `(.L_x_129) ;  /* 0x0000000015087348 */ /* 0x000fea0003c00000 */
[----:B------:R0:W1:Y:S02]  /*0870*/  SHFL.UP P0, R25, R24, R23, R22 ;  /* 0x0400001718197389 */ /* 0x0000640000000016 */
[----:B01----:R-:W-:Y:S05]  /*0880*/  ENDCOLLECTIVE ;  /* 0x000000000000791b */ /* 0x003fea0003800000 */
.L_x_129:
        /* <DEDUP_REMOVED lines=9> */
.L_x_130:
[----:B------:R-:W-:Y:S02]  /*0920*/  IMAD.MOV.U32 R24, RZ, RZ, R29 ;  /* 0x000000ffff187224 */ /* 0x000fe400078e001d */
[----:B------:R-:W-:-:S07]  /*0930*/  IMAD.MOV.U32 R27, RZ, RZ, R25 ;  /* 0x000000ffff1b7224 */ /* 0x000fce00078e0019 */
[----:B------:R-:W-:Y:S05]  /*0940*/  WARPSYNC.COLLECTIVE R21, `(.L_x_131) ;  /* 0x0000000015087348 */ /* 0x000fea0003c00000 */
[----:B------:R0:W1:Y:S02]  /*0950*/  SHFL.UP P0, R25, R24, R23, R22 ;  /* 0x0400001718197389 */ /* 0x0000640000000016 */
[----:B01----:R-:W-:Y:S05]  /*0960*/  ENDCOLLECTIVE ;  /* 0x000000000000791b */ /* 0x003fea0003800000 */
.L_x_131:
        /* <DEDUP_REMOVED lines=9> */
.L_x_132:
[----:B------:R-:W-:Y:S02]  /*0a00*/  IMAD.MOV.U32 R24, RZ, RZ, R26 ;  /* 0x000000ffff187224 */ /* 0x000fe400078e001a */
[----:B------:R-:W-:-:S07]  /*0a10*/  IMAD.MOV.U32 R28, RZ, RZ, R25 ;  /* 0x000000ffff1c7224 */ /* 0x000fce00078e0019 */
[----:B------:R-:W-:Y:S05]  /*0a20*/  WARPSYNC.COLLECTIVE R21, `(.L_x_133) ;  /* 0x0000000015087348 */ /* 0x000fea0003c00000 */
[----:B------:R0:W1:Y:S02]  /*0a30*/  SHFL.UP P0, R25, R24, R23, R22 ;  /* 0x0400001718197389 */ /* 0x0000640000000016 */
[----:B01----:R-:W-:Y:S05]  /*0a40*/  ENDCOLLECTIVE ;  /* 0x000000000000791b */ /* 0x003fea0003800000 */
.L_x_133:
[----:B------:R-:W-:Y:S05]  /*0a50*/  BRA `(.L_x_134) ;  /* 0xfffffff800647947 */ /* 0x000fea000383ffff */
.L_x_135:
        /* <DEDUP_REMOVED lines=10> */
.L_x_232:


//--------------------- .text._ZN3cub18CUB_300001_SM_10006detail10radix_sort30DeviceRadixSortHistogramKernelINS1_5radix10policy_hubIiiyE10Policy1000ELNS0_9SortOrderE0EiyNS1_21identity_decomposer_tEEEvPT2_PKT1_SA_iiT3_ --------------------------
	.section	.text._ZN3cub18CUB_300001_SM_10006detail10radix_sort30DeviceRadixSortHistogramKernelINS1_5radix10policy_hubIiiyE10Policy1000ELNS0_9SortOrderE0EiyNS1_21identity_decomposer_tEEEvPT2_PKT1_SA_iiT3_,"ax",@progbits
	.align	128
        .global         _ZN3cub18CUB_300001_SM_10006detail10radix_sort30DeviceRadixSortHistogramKernelINS1_5radix10policy_hubIiiyE10Policy1000ELNS0_9SortOrderE0EiyNS1_21identity_decomposer_tEEEvPT2_PKT1_SA_iiT3_
        .type           _ZN3cub18CUB_300001_SM_10006detail10radix_sort30DeviceRadixSortHistogramKernelINS1_5radix10policy_hubIiiyE10Policy1000ELNS0_9SortOrderE0EiyNS1_21identity_decomposer_tEEEvPT2_PKT1_SA_iiT3_,@function
        .size           _ZN3cub18CUB_300001_SM_10006detail10radix_sort30DeviceRadixSortHistogramKernelINS1_5radix10policy_hubIiiyE10Policy1000ELNS0_9SortOrderE0EiyNS1_21identity_decomposer_tEEEvPT2_PKT1_SA_iiT3_,(.L_x_233 - _ZN3cub18CUB_300001_SM_10006detail10radix_sort30DeviceRadixSortHistogramKernelINS1_5radix10policy_hubIiiyE10Policy1000ELNS0_9SortOrderE0EiyNS1_21identity_decomposer_tEEEvPT2_PKT1_SA_iiT3_)
        .other          _ZN3cub18CUB_300001_SM_10006detail10radix_sort30DeviceRadixSortHistogramKernelINS1_5radix10policy_hubIiiyE10Policy1000ELNS0_9SortOrderE0EiyNS1_21identity_decomposer_tEEEvPT2_PKT1_SA_iiT3_,@"STO_CUDA_ENTRY STV_DEFAULT"
_ZN3cub18CUB_300001_SM_10006detail10radix_sort30DeviceRadixSortHistogramKernelINS1_5radix10policy_hubIiiyE10Policy1000ELNS0_9SortOrderE0EiyNS1_21identity_decomposer_tEEEvPT2_PKT1_SA_iiT3_:
.text._ZN3cub18CUB_300001_SM_10006detail10radix_sort30DeviceRadixSortHistogramKernelINS1_5radix10policy_hubIiiyE10Policy1000ELNS0_9SortOrderE0EiyNS1_21identity_decomposer_tEEEvPT2_PKT1_SA_iiT3_:
[----:B------:R-:W-:Y:S01]  /*0000*/  LDC R1, c[0x0][0x37c] ;  /* 0x0000df00ff017b82 */ /* 0x000fe20000000800 */
[----:B------:R-:W0:Y:S02]  /*0010*/  LDCU.64 UR14, c[0x0][0x390] ;  /* 0x00007200ff0e77ac */ /* 0x000e240008000a00 */
[----:B0-----:R-:W-:-:S04]  /*0020*/  ISETP.NE.U32.AND P0, PT, RZ, UR14, PT ;  /* 0x0000000eff007c0c */ /* 0x001fc8000bf05070 */
[----:B------:R-:W-:-:S13]  /*0030*/  ISETP.NE.AND.EX P0, PT, RZ, UR15, PT, P0 ;  /* 0x0000000fff007c0c */ /* 0x000fda000bf05300 */
[----:B------:R-:W-:Y:S05]  /*0040*/  @!P0 EXIT ;  /* 0x000000000000894d */ /* 0x000fea0003800000 */
[----:B------:R-:W-:Y:S01]  /*0050*/  UIADD3 UR11, UP0, UPT, UR14, -0x1, URZ ;  /* 0xffffffff0e0b7890 */ /* 0x000fe2000ff1e0ff */
[----:B------:R-:W0:Y:S01]  /*0060*/  S2R R4, SR_TID.X ;  /* 0x0000000000047919 */ /* 0x000e220000002100 */
[----:B------:R-:W1:Y:S01]  /*0070*/  LDCU.64 UR4, c[0x0][0x398] ;  /* 0x00007300ff0477ac */ /* 0x000e620008000a00 */
[----:B------:R-:W2:Y:S01]  /*0080*/  S2UR UR7, SR_CgaCtaId ;  /* 0x00000000000779c3 */ /* 0x000ea20000008800 */
[----:B------:R-:W-:Y:S01]  /*0090*/  UIADD3.X UR12, UPT, UPT, UR15, -0x1, URZ, UP0, !UPT ;  /* 0xffffffff0f0c7890 */ /* 0x000fe200087fe4ff */
[----:B------:R-:W-:Y:S01]  /*00a0*/  UMOV UR6, 0x400 ;  /* 0x0000040000067882 */ /* 0x000fe20000000000 */
[----:B------:R-:W3:Y:S05]  /*00b0*/  LDCU.64 UR20, c[0x0][0x358] ;  /* 0x00006b00ff1477ac */ /* 0x000eea0008000a00 */
[----:B------:R-:W4:Y:S01]  /*00c0*/  S2UR UR8, SR_CTAID.X ;  /* 0x00000000000879c3 */ /* 0x000f220000002500 */
[----:B------:R-:W-:Y:S01]  /*00d0*/  USHF.R.U64 UR11, UR11, 0x1e, UR12 ;  /* 0x0000001e0b0b7899 */ /* 0x000fe2000800120c */
[----:B------:R-:W0:Y:S03]  /*00e0*/  LDCU UR28, c[0x0][0x370] ;  /* 0x00006e00ff1c77ac */ /* 0x000e260008000800 */
[----:B------:R-:W-:-:S02]  /*00f0*/  UIADD3 UR11, UP0, UPT, UR11, 0x1, URZ ;  /* 0x000000010b0b7890 */ /* 0x000fc4000ff1e0ff */
[----:B-1----:R-:W-:Y:S02]  /*0100*/  UIADD3 UR4, UPT, UPT, UR5, 0x7, -UR4 ;  /* 0x0000000705047890 */ /* 0x002fe4000fffe804 */
[----:B------:R-:W-:Y:S02]  /*0110*/  ULEA.HI.X UR12, UR12, URZ, URZ, 0x2, UP0 ;  /* 0x000000ff0c0c7291 */ /* 0x000fe400080f14ff */
[----:B------:R-:W-:Y:S02]  /*0120*/  UISETP.LT.U32.AND UP0, UPT, UR11, UR14, UPT ;  /* 0x0000000e0b00728c */ /* 0x000fe4000bf01070 */
[----:B------:R-:W-:Y:S02]  /*0130*/  USHF.R.S32.HI UR5, URZ, 0x1f, UR4 ;  /* 0x0000001fff057899 */ /* 0x000fe40008011404 */
[----:B------:R-:W-:Y:S02]  /*0140*/  UISETP.LT.U32.AND.EX UP0, UPT, UR12, UR15, UPT, UP0 ;  /* 0x0000000f0c00728c */ /* 0x000fe4000bf01100 */
[----:B------:R-:W-:-:S02]  /*0150*/  ULEA.HI UR5, UR5, UR4, URZ, 0x3 ;  /* 0x0000000405057291 */ /* 0x000fc4000f8f18ff */
[----:B------:R-:W-:Y:S01]  /*0160*/  USEL UR11, UR11, UR14, UP0 ;  /* 0x0000000e0b0b7287 */ /* 0x000fe20008000000 */
[C---:B0-----:R-:W-:Y:S01]  /*0170*/  VIADD R21, R4.reuse, 0x780 ;  /* 0x0000078004157836 */ /* 0x041fe20000000000 */
[----:B------:R-:W-:Y:S02]  /*0180*/  USEL UR12, UR12, UR15, UP0 ;  /* 0x0000000f0c0c7287 */ /* 0x000fe40008000000 */
[----:B------:R-:W-:Y:S02]  /*0190*/  UISETP.GE.AND UP0, UPT, UR4, 0x8, UPT ;  /* 0x000000080400788c */ /* 0x000fe4000bf06270 */
[----:B--2---:R-:W-:Y:S02]  /*01a0*/  ULEA UR6, UR7, UR6, 0x18 ;  /* 0x0000000607067291 */ /* 0x004fe4000f8ec0ff */
[----:B------:R-:W-:Y:S02]  /*01b0*/  USHF.R.S32.HI UR5, URZ, 0x3, UR5 ;  /* 0x00000003ff057899 */ /* 0x000fe40008011405 */
[----:B------:R-:W-:Y:S01]  /*01c0*/  PLOP3.LUT P0, PT, PT, PT, UP0, 0x80, 0x8 ;  /* 0x000000000008781c */ /* 0x000fe20003f0f008 */
[----:B----4-:R-:W-:Y:S01]  /*01d0*/  USHF.L.U32 UR8, UR8, 0xb, URZ ;  /* 0x0000000b08087899 */ /* 0x010fe200080006ff */
[C---:B------:R-:W-:Y:S01]  /*01e0*/  LEA R0, R4.reuse, UR6, 0x2 ;  /* 0x0000000604007c11 */ /* 0x040fe2000f8e10ff */
[----:B------:R-:W-:Y:S01]  /*01f0*/  UIADD3 UR22, UPT, UPT, UR5, -0x1, URZ ;  /* 0xffffffff05167890 */ /* 0x000fe2000fffe0ff */
[----:B------:R-:W-:Y:S01]  /*0200*/  ISETP.GT.U32.OR P0, PT, R4, 0xff, !P0 ;  /* 0x000000ff0400780c */ /* 0x000fe20004704470 */
[----:B------:R-:W-:-:S02]  /*0210*/  ULOP3.LUT UR23, UR5, 0xf, URZ, 0xc0, !UPT ;  /* 0x0000000f05177892 */ /* 0x000fc4000f8ec0ff */
[----:B------:R-:W-:Y:S01]  /*0220*/  ULOP3.LUT UR24, UR5, 0x7, URZ, 0xc0, !UPT ;  /* 0x0000000705187892 */ /* 0x000fe2000f8ec0ff */
[----:B------:R-:W-:Y:S01]  /*0230*/  P2R R20, PR, RZ, 0x1 ;  /* 0x00000001ff147803 */ /* 0x000fe20000000000 */
[----:B------:R-:W-:Y:S02]  /*0240*/  ULOP3.LUT UR25, UR5, 0x3, URZ, 0xc0, !UPT ;  /* 0x0000000305197892 */ /* 0x000fe4000f8ec0ff */
[----:B------:R-:W-:Y:S02]  /*0250*/  ULOP3.LUT UR26, UR5, 0xffffff0, URZ, 0xc0, !UPT ;  /* 0x0ffffff0051a7892 */ /* 0x000fe4000f8ec0ff */
[----:B------:R-:W-:Y:S02]  /*0260*/  ULOP3.LUT UR27, UR5, 0xffffff8, URZ, 0xc0, !UPT ;  /* 0x0ffffff8051b7892 */ /* 0x000fe4000f8ec0ff */
[----:B------:R-:W-:Y:S01]  /*0270*/  ULOP3.LUT UR9, UR5, 0x1, URZ, 0xc0, !UPT ;  /* 0x0000000105097892 */ /* 0x000fe2000f8ec0ff */
[----:B------:R-:W-:Y:S01]  /*0280*/  UMOV UR6, URZ ;  /* 0x000000ff00067c82 */ /* 0x000fe20008000000 */
[----:B---3--:R-:W-:-:S10]  /*0290*/  UMOV UR7, URZ ;  /* 0x000000ff00077c82 */ /* 0x008fd40008000000 */
.L_x_219:
[----:B------:R-:W-:Y:S01]  /*02a0*/  ISETP.NE.AND P0, PT, R20, RZ, PT ;  /* 0x000000ff1400720c */ /* 0x000fe20003f05270 */
[----:B------:R-:W-:-:S12]  /*02b0*/  BSSY.RECONVERGENT B0, `(.L_x_136) ;  /* 0x000007c000007945 */ /* 0x000fd80003800200 */
[----:B012345:R-:W-:Y:S05]  /*02c0*/  @P0 BRA `(.L_x_137) ;  /* 0x0000000400e80947 */ /* 0x03ffea0003800000 */
[----:B------:R-:W-:Y:S02]  /*02d0*/  IMAD.U32 R2, RZ, RZ, UR22 ;  /* 0x00000016ff027e24 */ /* 0x000fe4000f8e00ff */
[----:B------:R-:W-:-:S03]  /*02e0*/  IMAD.MOV.U32 R3, RZ, RZ, RZ ;  /* 0x000000ffff037224 */ /* 0x000fc600078e00ff */
[----:B------:R-:W-:-:S13]  /*02f0*/  ISETP.GE.U32.AND P1, PT, R2, 0xf, PT ;  /* 0x0000000f0200780c */ /* 0x000fda0003f26070 */
[----:B------:R-:W-:Y:S05]  /*0300*/  @!P1 BRA `(.L_x_138) ;  /* 0x00000000005c9947 */ /* 0x000fea0003800000 */
[----:B------:R-:W-:Y:S01]  /*0310*/  VIADD R2, R0, 0x2000 ;  /* 0x0000200000027836 */ /* 0x000fe20000000000 */
[----:B------:R-:W-:-:S12]  /*0320*/  UIADD3 UR4, UPT, UPT, -UR26, URZ, URZ ;  /* 0x000000ff1a047290 */ /* 0x000fd8000fffe1ff */
.L_x_139:
[----:B------:R-:W-:Y:S01]  /*0330*/  UIADD3 UR4, UPT, UPT, UR4, 0x10, URZ ;  /* 0x0000001004047890 */ /* 0x000fe2000fffe0ff */
[----:B------:R-:W-:Y:S03]  /*0340*/  STS [R2+-0x2000], RZ ;  /* 0xffe000ff02007388 */ /* 0x000fe60000000800 */
[----:B------:R-:W-:Y:S01]  /*0350*/  UISETP.NE.AND UP0, UPT, UR4, URZ, UPT ;  /* 0x000000ff0400728c */ /* 0x000fe2000bf05270 */
        /* <DEDUP_REMOVED lines=16> */
[----:B------:R-:W-:Y:S06]  /*0460*/  BRA.U UP0, `(.L_x_139) ;  /* 0xfffffffd00b07547 */ /* 0x000fec000b83ffff */
[----:B------:R-:W-:-:S07]  /*0470*/  IMAD.U32 R3, RZ, RZ, UR26 ;  /* 0x0000001aff037e24 */ /* 0x000fce000f8e00ff */
.L_x_138:
[----:B------:R-:W-:Y:S01]  /*0480*/  ISETP.NE.AND P0, PT, RZ, UR23, PT ;  /* 0x00000017ff007c0c */ /* 0x000fe2000bf05270 */
[----:B------:R-:W-:Y:S01]  /*0490*/  IMAD.U32 R6, RZ, RZ, UR24 ;  /* 0x00000018ff067e24 */ /* 0x000fe2000f8e00ff */
[----:B------:R-:W-:-:S03]  /*04a0*/  MOV R2, UR23 ;  /* 0x0000001700027c02 */ /* 0x000fc60008000f00 */
[----:B------:R-:W-:Y:S02]  /*04b0*/  VIADD R6, R6, 0xffffffff ;  /* 0xffffffff06067836 */ /* 0x000fe40000000000 */
[----:B------:R-:W-:-:S06]  /*04c0*/  VIADD R2, R2, 0xffffffff ;  /* 0xffffffff02027836 */ /* 0x000fcc0000000000 */
[----:B------:R-:W-:Y:S05]  /*04d0*/  @!P0 BRA `(.L_x_140) ;  /* 0x00000000007c8947 */ /* 0x000fea0003800000 */
[----:B------:R-:W-:Y:S01]  /*04e0*/  ISETP.GE.U32.AND P2, PT, R2, 0x7, PT ;  /* 0x000000070200780c */ /* 0x000fe20003f46070 */
[----:B------:R-:W-:-:S12]  /*04f0*/  UISETP.NE.AND UP0, UPT, UR24, URZ, UPT ;  /* 0x000000ff1800728c */ /* 0x000fd8000bf05270 */
[----:B------:R-:W-:Y:S05]  /*0500*/  @!P2 BRA `(.L_x_141) ;  /* 0x000000000028a947 */ /* 0x000fea0003800000 */
        /* <DEDUP_REMOVED lines=10> */
.L_x_141:
[----:B------:R-:W-:Y:S05]  /*05b0*/  BRA.U !UP0, `(.L_x_140) ;  /* 0x0000000108447547 */ /* 0x000fea000b800000 */
[----:B------:R-:W-:Y:S01]  /*05c0*/  ISETP.GE.U32.AND P2, PT, R6, 0x3, PT ;  /* 0x000000030600780c */ /* 0x000fe20003f46070 */
[----:B------:R-:W-:-:S12]  /*05d0*/  UISETP.NE.AND UP0, UPT, UR25, URZ, UPT ;  /* 0x000000ff1900728c */ /* 0x000fd8000bf05270 */
[C---:B0-----:R-:W-:Y:S02]  /*05e0*/  @P2 IMAD R5, R3.reuse, 0x400, R0 ;  /* 0x0000040003052824 */ /* 0x041fe400078e0200 */
[----:B------:R-:W-:-:S03]  /*05f0*/  @P2 VIADD R3, R3, 0x4 ;  /* 0x0000000403032836 */ /* 0x000fc60000000000 */
[----:B------:R1:W-:Y:S04]  /*0600*/  @P2 STS [R5], RZ ;  /* 0x000000ff05002388 */ /* 0x0003e80000000800 */
[----:B------:R1:W-:Y:S04]  /*0610*/  @P2 STS [R5+0x400], RZ ;  /* 0x000400ff05002388 */ /* 0x0003e80000000800 */
[----:B------:R1:W-:Y:S04]  /*0620*/  @P2 STS [R5+0x800], RZ ;  /* 0x000800ff05002388 */ /* 0x0003e80000000800 */
[----:B------:R1:W-:Y:S01]  /*0630*/  @P2 STS [R5+0xc00], RZ ;  /* 0x000c00ff05002388 */ /* 0x0003e20000000800 */
[----:B------:R-:W-:Y:S05]  /*0640*/  BRA.U !UP0, `(.L_x_140) ;  /* 0x0000000108207547 */ /* 0x000fea000b800000 */
[----:B------:R-:W-:Y:S01]  /*0650*/  IMAD R3, R3, 0x400, R0 ;  /* 0x0000040003037824 */ /* 0x000fe200078e0200 */
[----:B------:R-:W-:-:S04]  /*0660*/  UISETP.NE.AND UP0, UPT, UR25, 0x1, UPT ;  /* 0x000000011900788c */ /* 0x000fc8000bf05270 */
[----:B------:R2:W-:Y:S05]  /*0670*/  STS [R3], RZ ;  /* 0x000000ff03007388 */ /* 0x0005ea0000000800 */
[----:B------:R-:W-:Y:S05]  /*0680*/  BRA.U !UP0, `(.L_x_140) ;  /* 0x0000000108107547 */ /* 0x000fea000b800000 */
[----:B------:R-:W-:Y:S01]  /*0690*/  UISETP.NE.AND UP0, UPT, UR25, 0x2, UPT ;  /* 0x000000021900788c */ /* 0x000fe2000bf05270 */
[----:B------:R3:W-:Y:S05]  /*06a0*/  STS [R3+0x400], RZ ;  /* 0x000400ff03007388 */ /* 0x0007ea0000000800 */
[----:B------:R-:W-:-:S13]  /*06b0*/  PLOP3.LUT P2, PT, PT, PT, UP0, 0x80, 0x8 ;  /* 0x000000000008781c */ /* 0x000fda0003f4f008 */
[----:B------:R3:W-:Y:S02]  /*06c0*/  @P2 STS [R3+0x800], RZ ;  /* 0x000800ff03002388 */ /* 0x0007e40000000800 */
.L_x_140:
[----:B------:R-:W-:-:S13]  /*06d0*/  ISETP.GT.U32.AND P2, PT, R4, 0x7f, PT ;  /* 0x0000007f0400780c */ /* 0x000fda0003f44070 */
[----:B------:R-:W-:Y:S05]  /*06e0*/  @P2 BRA `(.L_x_137) ;  /* 0x0000000000e02947 */ /* 0x000fea0003800000 */
[----:B--23--:R-:W-:Y:S01]  /*06f0*/  HFMA2 R3, -RZ, RZ, 0, 0 ;  /* 0x00000000ff037431 */ /* 0x00cfe200000001ff */
[----:B------:R-:W-:Y:S06]  /*0700*/  @!P1 BRA `(.L_x_142) ;  /* 0x0000000000589947 */ /* 0x000fec0003800000 */
[----:B------:R-:W-:-:S07]  /*0710*/  IMAD.MOV.U32 R3, RZ, RZ, RZ ;  /* 0x000000ffff037224 */ /* 0x000fce00078e00ff */
.L_x_143:
[C---:B012---:R-:W-:Y:S02]  /*0720*/  IMAD R5, R3.reuse, 0x400, R0 ;  /* 0x0000040003057824 */ /* 0x047fe400078e0200 */
[----:B------:R-:W-:-:S03]  /*0730*/  VIADD R3, R3, 0x10 ;  /* 0x0000001003037836 */ /* 0x000fc60000000000 */
[----:B------:R2:W-:Y:S02]  /*0740*/  STS [R5+0x200], RZ ;  /* 0x000200ff05007388 */ /* 0x0005e40000000800 */
[----:B------:R-:W-:Y:S02]  /*0750*/  ISETP.NE.AND P1, PT, R3, UR26, PT ;  /* 0x0000001a03007c0c */ /* 0x000fe4000bf25270 */
[----:B------:R2:W-:Y:S04]  /*0760*/  STS [R5+0x600], RZ ;  /* 0x000600ff05007388 */ /* 0x0005e80000000800 */
        /* <DEDUP_REMOVED lines=13> */
[----:B------:R2:W-:Y:S01]  /*0840*/  STS [R5+0x3e00], RZ ;  /* 0x003e00ff05007388 */ /* 0x0005e20000000800 */
[----:B------:R-:W-:Y:S05]  /*0850*/  @P1 BRA `(.L_x_143) ;  /* 0xfffffffc00b01947 */ /* 0x000fea000383ffff */
[----:B------:R-:W-:-:S07]  /*0860*/  IMAD.U32 R3, RZ, RZ, UR26 ;  /* 0x0000001aff037e24 */ /* 0x000fce000f8e00ff */
.L_x_142:
[----:B------:R-:W-:Y:S05]  /*0870*/  @!P0 BRA `(.L_x_137) ;  /* 0x00000000007c8947 */ /* 0x000fea0003800000 */
[----:B------:R-:W-:Y:S01]  /*0880*/  ISETP.GE.U32.AND P0, PT, R2, 0x7, PT ;  /* 0x000000070200780c */ /* 0x000fe20003f06070 */
[----:B------:R-:W-:-:S12]  /*0890*/  UISETP.NE.AND UP0, UPT, UR24, URZ, UPT ;  /* 0x000000ff1800728c */ /* 0x000fd8000bf05270 */
[----:B------:R-:W-:Y:S05]  /*08a0*/  @!P0 BRA `(.L_x_144) ;  /* 0x0000000000288947 */ /* 0x000fea0003800000 */
[C---:B------:R-:W-:Y:S02]  /*08b0*/  IMAD R2, R3.reuse, 0x400, R0 ;  /* 0x0000040003027824 */ /* 0x040fe400078e0200 */
[----:B------:R-:W-:-:S03]  /*08c0*/  VIADD R3, R3, 0x8 ;  /* 0x0000000803037836 */ /* 0x000fc60000000000 */
[----:B------:R3:W-:Y:S04]  /*08d0*/  STS [R2+0x200], RZ ;  /* 0x000200ff02007388 */ /* 0x0007e80000000800 */
[----:B------:R3:W-:Y:S04]  /*08e0*/  STS [R2+0x600], RZ ;  /* 0x000600ff02007388 */ /* 0x0007e80000000800 */
[----:B------:R3:W-:Y:S04]  /*08f0*/  STS [R2+0xa00], RZ ;  /* 0x000a00ff02007388 */ /* 0x0007e80000000800 */
[----:B------:R3:W-:Y:S04]  /*0900*/  STS [R2+0xe00], RZ ;  /* 0x000e00ff02007388 */ /* 0x0007e80000000800 */
[----:B------:R3:W-:Y:S04]  /*0910*/  STS [R2+0x1200], RZ ;  /* 0x001200ff02007388 */ /* 0x0007e80000000800 */
[----:B------:R3:W-:Y:S04]  /*0920*/  STS [R2+0x1600], RZ ;  /* 0x001600ff02007388 */ /* 0x0007e80000000800 */
[----:B------:R3:W-:Y:S04]  /*0930*/  STS [R2+0x1a00], RZ ;  /* 0x001a00ff02007388 */ /* 0x0007e80000000800 */
[----:B------:R3:W-:Y:S02]  /*0940*/  STS [R2+0x1e00], RZ ;  /* 0x001e00ff02007388 */ /* 0x0007e40000000800 */
.L_x_144:
[----:B------:R-:W-:Y:S05]  /*0950*/  BRA.U !UP0, `(.L_x_137) ;  /* 0x0000000108447547 */ /* 0x000fea000b800000 */
[----:B------:R-:W-:Y:S01]  /*0960*/  ISETP.GE.U32.AND P0, PT, R6, 0x3, PT ;  /* 0x000000030600780c */ /* 0x000fe20003f06070 */
[----:B------:R-:W-:-:S12]  /*0970*/  UISETP.NE.AND UP0, UPT, UR25, URZ, UPT ;  /* 0x000000ff1900728c */ /* 0x000fd8000bf05270 */
[C---:B---3--:R-:W-:Y:S01]  /*0980*/  @P0 IMAD R2, R3.reuse, 0x400, R0 ;  /* 0x0000040003020824 */ /* 0x048fe200078e0200 */
[----:B------:R-:W-:-:S04]  /*0990*/  @P0 IADD3 R3, PT, PT, R3, 0x4, RZ ;  /* 0x0000000403030810 */ /* 0x000fc80007ffe0ff */
[----:B------:R4:W-:Y:S04]  /*09a0*/  @P0 STS [R2+0x200], RZ ;  /* 0x000200ff02000388 */ /* 0x0009e80000000800 */
[----:B------:R4:W-:Y:S04]  /*09b0*/  @P0 STS [R2+0x600], RZ ;  /* 0x000600ff02000388 */ /* 0x0009e80000000800 */
[----:B------:R4:W-:Y:S04]  /*09c0*/  @P0 STS [R2+0xa00], RZ ;  /* 0x000a00ff02000388 */ /* 0x0009e80000000800 */
[----:B------:R4:W-:Y:S01]  /*09d0*/  @P0 STS [R2+0xe00], RZ ;  /* 0x000e00ff02000388 */ /* 0x0009e20000000800 */
[----:B------:R-:W-:Y:S05]  /*09e0*/  BRA.U !UP0, `(.L_x_137) ;  /* 0x0000000108207547 */ /* 0x000fea000b800000 */
[----:B------:R-:W-:Y:S01]  /*09f0*/  IMAD R3, R3, 0x400, R0 ;  /* 0x0000040003037824 */ /* 0x000fe200078e0200 */
[----:B------:R-:W-:-:S04]  /*0a00*/  UISETP.NE.AND UP0, UPT, UR25, 0x1, UPT ;  /* 0x000000011900788c */ /* 0x000fc8000bf05270 */
[----:B------:R3:W-:Y:S05]  /*0a10*/  STS [R3+0x200], RZ ;  /* 0x000200ff03007388 */ /* 0x0007ea0000000800 */
[----:B------:R-:W-:Y:S05]  /*0a20*/  BRA.U !UP0, `(.L_x_137) ;  /* 0x0000000108107547 */ /* 0x000fea000b800000 */
[----:B------:R-:W-:Y:S01]  /*0a30*/  UISETP.NE.AND UP0, UPT, UR25, 0x2, UPT ;  /* 0x000000021900788c */ /* 0x000fe2000bf05270 */
[----:B------:R0:W-:Y:S05]  /*0a40*/  STS [R3+0x600], RZ ;  /* 0x000600ff03007388 */ /* 0x0001ea0000000800 */
[----:B------:R-:W-:-:S13]  /*0a50*/  PLOP3.LUT P0, PT, PT, PT, UP0, 0x80, 0x8 ;  /* 0x000000000008781c */ /* 0x000fda0003f0f008 */
[----:B------:R0:W-:Y:S02]  /*0a60*/  @P0 STS [R3+0xa00], RZ ;  /* 0x000a00ff03000388 */ /* 0x0001e40000000800 */
.L_x_137:
[----:B------:R-:W-:Y:S05]  /*0a70*/  BSYNC.RECONVERGENT B0 ;  /* 0x0000000000007941 */ /* 0x000fea0003800200 */
.L_x_136:
[----:B------:R-:W5:Y:S01]  /*0a80*/  LDCU.64 UR14, c[0x0][0x390] ;  /* 0x00007200ff0e77ac */ /* 0x000f620008000a00 */
[----:B------:R-:W-:Y:S02]  /*0a90*/  USHF.L.U32 UR4, UR6, 0x1e, URZ ;  /* 0x0000001e06047899 */ /* 0x000fe400080006ff */
[----:B------:R-:W-:Y:S02]  /*0aa0*/  USHF.L.U64.HI UR5, UR6, 0x1e, UR7 ;  /* 0x0000001e06057899 */ /* 0x000fe40008010207 */
[----:B-----5:R-:W-:-:S04]  /*0ab0*/  UIADD3 UR4, UP0, UPT, -UR4, UR14, URZ ;  /* 0x0000000e04047290 */ /* 0x020fc8000ff1e1ff */
[----:B------:R-:W-:Y:S02]  /*0ac0*/  UIADD3.X UR5, UPT, UPT, ~UR5, UR15, URZ, UP0, !UPT ;  /* 0x0000000f05057290 */ /* 0x000fe400087fe5ff */
[----:B------:R-:W-:-:S04]  /*0ad0*/  UISETP.LT.U32.AND UP0, UPT, UR4, 0x40000000, UPT ;  /* 0x400000000400788c */ /* 0x000fc8000bf01070 */
[----:B------:R-:W-:-:S04]  /*0ae0*/  UISETP.LT.U32.AND.EX UP0, UPT, UR5, URZ, UPT, UP0 ;  /* 0x000000ff0500728c */ /* 0x000fc8000bf01100 */
[----:B------:R-:W-:Y:S02]  /*0af0*/  USEL UR13, UR4, 0x40000000, UP0 ;  /* 0x40000000040d7887 */ /* 0x000fe40008000000 */
[----:B------:R-:W-:Y:S02]  /*0b00*/  USEL UR14, UR5, URZ, UP0 ;  /* 0x000000ff050e7287 */ /* 0x000fe40008000000 */
[----:B------:R-:W-:-:S04]  /*0b10*/  UISETP.GT.U32.AND UP0, UPT, UR13, UR8, UPT ;  /* 0x000000080d00728c */ /* 0x000fc8000bf04070 */
[----:B------:R-:W-:Y:S01]  /*0b20*/  UISETP.GT.U32.AND.EX UP0, UPT, UR14, URZ, UPT, UP0 ;  /* 0x000000ff0e00728c */ /* 0x000fe2000bf04100 */
[----:B------:R-:W-:Y:S08]  /*0b30*/  BAR.SYNC.DEFER_BLOCKING 0x0 ;  /* 0x0000000000007b1d */ /* 0x000ff00000010000 */
[----:B------:R-:W-:Y:S06]  /*0b40*/  BAR.SYNC.DEFER_BLOCKING 0x0 ;  /* 0x0000000000007b1d */ /* 0x000fec0000010000 */
[----:B------:R-:W-:Y:S05]  /*0b50*/  BRA.U !UP0, `(.L_x_145) ;  /* 0x0000000d082c7547 */ /* 0x000fea000b800000 */
[----:B------:R-:W-:Y:S01]  /*0b60*/  UMOV UR10, UR8 ;  /* 0x00000008000a7c82 */ /* 0x000fe20008000000 */
[----:B------:R-:W-:-:S05]  /*0b70*/  UMOV UR5, URZ ;  /* 0x000000ff00057c82 */ /* 0x000fca0008000000 */
.L_x_150:
[----:B-----5:R-:W5:Y:S01]  /*0b80*/  LDCU.64 UR18, c[0x0][0x390] ;  /* 0x00007200ff1277ac */ /* 0x020f620008000a00 */
[----:B------:R-:W-:Y:S02]  /*0b90*/  USHF.L.U32 UR15, UR6, 0x1e, URZ ;  /* 0x0000001e060f7899 */ /* 0x000fe400080006ff */
[----:B------:R-:W-:Y:S02]  /*0ba0*/  USHF.L.U64.HI UR16, UR6, 0x1e, UR7 ;  /* 0x0000001e06107899 */ /* 0x000fe40008010207 */
[----:B------:R-:W-:-:S04]  /*0bb0*/  UIADD3 UR15, UP0, UPT, UR10, UR15, URZ ;  /* 0x0000000f0a0f7290 */ /* 0x000fc8000ff1e0ff */
[----:B------:R-:W-:Y:S02]  /*0bc0*/  UIADD3.X UR16, UPT, UPT, UR5, UR16, URZ, UP0, !UPT ;  /* 0x0000001005107290 */ /* 0x000fe400087fe4ff */
[----:B------:R-:W-:Y:S02]  /*0bd0*/  ULEA UR10, UP0, UR28, UR10, 0xb ;  /* 0x0000000a1c0a7291 */ /* 0x000fe4000f8058ff */
[----:B-----5:R-:W-:Y:S02]  /*0be0*/  UIADD3 UR17, UP1, UPT, -UR15, UR18, URZ ;  /* 0x000000120f117290 */ /* 0x020fe4000ff3e1ff */
[----:B------:R-:W-:Y:S02]  /*0bf0*/  UIADD3.X UR5, UPT, UPT, URZ, UR5, URZ, UP0, !UPT ;  /* 0x00000005ff057290 */ /* 0x000fe400087fe4ff */
[----:B------:R-:W-:Y:S02]  /*0c00*/  UIADD3.X UR4, UPT, UPT, ~UR16, UR19, URZ, UP1, !UPT ;  /* 0x0000001310047290 */ /* 0x000fe40008ffe5ff */
[----:B------:R-:W-:-:S02]  /*0c10*/  UISETP.GE.U32.AND UP1, UPT, UR17, 0x800, UPT ;  /* 0x000008001100788c */ /* 0x000fc4000bf26070 */
[----:B------:R-:W-:Y:S02]  /*0c20*/  UISETP.GE.U32.AND UP0, UPT, UR10, UR13, UPT ;  /* 0x0000000d0a00728c */ /* 0x000fe4000bf06070 */
[----:B------:R-:W-:Y:S02]  /*0c30*/  UISETP.GE.U32.AND.EX UP1, UPT, UR4, URZ, UPT, UP1 ;  /* 0x000000ff0400728c */ /* 0x000fe4000bf26110 */
[----:B------:R-:W-:-:S07]  /*0c40*/  UISETP.GE.U32.AND.EX UP0, UPT, UR5, UR14, UPT, UP0 ;  /* 0x0000000e0500728c */ /* 0x000fce000bf06100 */
[----:B0-----:R-:W-:Y:S05]  /*0c50*/  BRA.U !UP1, `(.L_x_146) ;  /* 0x0000000109587547 */ /* 0x001fea000b800000 */
[----:B------:R-:W4:Y:S01]  /*0c60*/  LDCU.64 UR18, c[0x0][0x388] ;  /* 0x00007100ff1277ac */ /* 0x000f220008000a00 */
[----:B0-23--:R-:W-:-:S05]  /*0c70*/  IADD3 R3, P0, PT, R4, UR15, RZ ;  /* 0x0000000f04037c10 */ /* 0x00dfca000ff1e0ff */
[----:B------:R-:W-:Y:S01]  /*0c80*/  IMAD.X R6, RZ, RZ, UR16, P0 ;  /* 0x00000010ff067e24 */ /* 0x000fe200080e06ff */
[----:B----4-:R-:W-:-:S04]  /*0c90*/  LEA R2, P0, R3, UR18, 0x2 ;  /* 0x0000001203027c11 */ /* 0x010fc8000f8010ff */
        /* <DEDUP_REMOVED lines=18> */
.L_x_146:
[----:B------:R-:W4:Y:S01]  /*0dc0*/  LDCU.64 UR18, c[0x0][0x388] ;  /* 0x00007100ff1277ac */ /* 0x000f220008000a00 */
[C---:B012---:R-:W-:Y:S01]  /*0dd0*/  VIADD R5, R4.reuse, 0x100 ;  /* 0x0000010004057836 */ /* 0x047fe20000000000 */
[C---:B---3--:R-:W-:Y:S01]  /*0de0*/  IADD3 R3, P0, PT, R4.reuse, UR15, RZ ;  /* 0x0000000f04037c10 */ /* 0x048fe2000ff1e0ff */
[C---:B----4-:R-:W-:Y:S01]  /*0df0*/  VIADD R2, R4.reuse, 0x80 ;  /* 0x0000008004027836 */ /* 0x050fe20000000000 */
[C---:B------:R-:W-:Y:S01]  /*0e00*/  ISETP.GE.AND P1, PT, R4.reuse, UR17, PT ;  /* 0x0000001104007c0c */ /* 0x040fe2000bf26270 */
[----:B------:R-:W-:Y:S01]  /*0e10*/  VIADD R7, R4, 0x180 ;  /* 0x0000018004077836 */ /* 0x000fe20000000000 */
[----:B------:R-:W-:Y:S01]  /*0e20*/  ISETP.GE.AND P3, PT, R5, UR17, PT ;  /* 0x0000001105007c0c */ /* 0x000fe2000bf66270 */
[----:B------:R-:W-:Y:S01]  /*0e30*/  IMAD.X R6, RZ, RZ, UR16, P0 ;  /* 0x00000010ff067e24 */ /* 0x000fe200080e06ff */
[----:B------:R-:W-:Y:S01]  /*0e40*/  ISETP.GE.AND P2, PT, R2, UR17, PT ;  /* 0x0000001102007c0c */ /* 0x000fe2000bf46270 */
[----:B------:R-:W-:Y:S01]  /*0e50*/  VIADD R5, R4, 0x200 ;  /* 0x0000020004057836 */ /* 0x000fe20000000000 */
[----:B------:R-:W-:Y:S01]  /*0e60*/  ISETP.GE.AND P4, PT, R7, UR17, PT ;  /* 0x0000001107007c0c */ /* 0x000fe2000bf86270 */
[----:B------:R-:W-:-:S03]  /*0e70*/  IMAD.MOV.U32 R12, RZ, RZ, 0x7fffffff ;  /* 0x7fffffffff0c7424 */ /* 0x000fc600078e00ff */
[----:B------:R-:W-:Y:S01]  /*0e80*/  ISETP.GE.AND P5, PT, R5, UR17, PT ;  /* 0x0000001105007c0c */ /* 0x000fe2000bfa6270 */
[----:B------:R-:W-:Y:S01]  /*0e90*/  VIADD R5, R4, 0x300 ;  /* 0x0000030004057836 */ /* 0x000fe20000000000 */
[----:B------:R-:W-:-:S04]  /*0ea0*/  LEA R2, P0, R3, UR18, 0x2 ;  /* 0x0000001203027c11 */ /* 0x000fc8000f8010ff */
[----:B------:R-:W-:Y:S01]  /*0eb0*/  LEA.HI.X R3, R3, UR19, R6, 0x2, P0 ;  /* 0x0000001303037c11 */ /* 0x000fe200080f1406 */
[----:B------:R-:W-:Y:S01]  /*0ec0*/  IMAD.MOV.U32 R11, RZ, RZ, 0x7fffffff ;  /* 0x7fffffffff0b7424 */ /* 0x000fe200078e00ff */
[----:B------:R-:W-:-:S03]  /*0ed0*/  IADD3 R6, PT, PT, R4, 0x280, RZ ;  /* 0x0000028004067810 */ /* 0x000fc60007ffe0ff */
[----:B------:R1:W5:Y:S01]  /*0ee0*/  @!P1 LDG.E R12, desc[UR20][R2.64] ;  /* 0x00000014020c9981 */ /* 0x000362000c1e1900 */
[----:B------:R-:W-:Y:S01]  /*0ef0*/  ISETP.GE.AND P1, PT, R5, UR17, PT ;  /* 0x0000001105007c0c */ /* 0x000fe2000bf26270 */
[----:B------:R-:W-:Y:S01]  /*0f00*/  VIADD R5, R4, 0x380 ;  /* 0x0000038004057836 */ /* 0x000fe20000000000 */
[----:B------:R-:W-:Y:S01]  /*0f10*/  ISETP.GE.AND P0, PT, R6, UR17, PT ;  /* 0x0000001106007c0c */ /* 0x000fe2000bf06270 */
[----:B------:R-:W-:Y:S01]  /*0f20*/  IMAD.MOV.U32 R9, RZ, RZ, 0x7fffffff ;  /* 0x7fffffffff097424 */ /* 0x000fe200078e00ff */
[----:B------:R1:W5:Y:S02]  /*0f30*/  @!P2 LDG.E R11, desc[UR20][R2.64+0x200] ;  /* 0x00020014020ba981 */ /* 0x000364000c1e1900 */
[----:B------:R-:W-:Y:S01]  /*0f40*/  ISETP.GE.AND P2, PT, R5, UR17, PT ;  /* 0x0000001105007c0c */ /* 0x000fe2000bf46270 */
[----:B------:R-:W-:Y:S02]  /*0f50*/  VIADD R5, R4, 0x480 ;  /* 0x0000048004057836 */ /* 0x000fe40000000000 */
[----:B------:R-:W-:Y:S01]  /*0f60*/  IMAD.MOV.U32 R10, RZ, RZ, 0x7fffffff ;  /* 0x7fffffffff0a7424 */ /* 0x000fe200078e00ff */
[----:B------:R1:W5:Y:S01]  /*0f70*/  @!P4 LDG.E R9, desc[UR20][R2.64+0x600] ;  /* 0x000600140209c981 */ /* 0x000362000c1e1900 */
[----:B------:R-:W-:-:S02]  /*0f80*/  MOV R8, 0x7fffffff ;  /* 0x7fffffff00087802 */ /* 0x000fc40000000f00 */
[C---:B------:R-:W-:Y:S02]  /*0f90*/  LOP3.LUT R6, R4.reuse, 0x400, RZ, 0xfc, !PT ;  /* 0x0000040004067812 */ /* 0x040fe400078efcff */
[----:B------:R-:W-:Y:S01]  /*0fa0*/  ISETP.GE.AND P4, PT, R5, UR17, PT ;  /* 0x0000001105007c0c */ /* 0x000fe2000bf86270 */
[----:B------:R-:W-:Y:S01]  /*0fb0*/  VIADD R5, R4, 0x500 ;  /* 0x0000050004057836 */ /* 0x000fe20000000000 */
[----:B------:R1:W5:Y:S01]  /*0fc0*/  @!P3 LDG.E R10, desc[UR20][R2.64+0x400] ;  /* 0x00040014020ab981 */ /* 0x000362000c1e1900 */
[----:B------:R-:W-:Y:S01]  /*0fd0*/  ISETP.GE.AND P3, PT, R6, UR17, PT ;  /* 0x0000001106007c0c */ /* 0x000fe2000bf66270 */
[----:B------:R-:W-:Y:S02]  /*0fe0*/  IMAD.MOV.U32 R6, RZ, RZ, 0x7fffffff ;  /* 0x7fffffffff067424 */ /* 0x000fe400078e00ff */
[----:B------:R1:W5:Y:S01]  /*0ff0*/  @!P5 LDG.E R8, desc[UR20][R2.64+0x800] ;  /* 0x000800140208d981 */ /* 0x000362000c1e1900 */
[----:B------:R-:W-:Y:S01]  /*1000*/  ISETP.GE.AND P5, PT, R5, UR17, PT ;  /* 0x0000001105007c0c */ /* 0x000fe2000bfa6270 */
[----:B------:R-:W-:-:S02]  /*1010*/  VIADD R5, R4, 0x600 ;  /* 0x0000060004057836 */ /* 0x000fc40000000000 */
[----:B------:R-:W-:Y:S01]  /*1020*/  IMAD.MOV.U32 R7, RZ, RZ, 0x7fffffff ;  /* 0x7fffffffff077424 */ /* 0x000fe200078e00ff */
[----:B------:R1:W5:Y:S01]  /*1030*/  @!P1 LDG.E R6, desc[UR20][R2.64+0xc00] ;  /* 0x000c001402069981 */ /* 0x000362000c1e1900 */
[C---:B------:R-:W-:Y:S01]  /*1040*/  VIADD R13, R4.reuse, 0x580 ;  /* 0x00000580040d7836 */ /* 0x040fe20000000000 */
[----:B------:R-:W-:Y:S01]  /*1050*/  ISETP.GE.AND P1, PT, R5, UR17, PT ;  /* 0x0000001105007c0c */ /* 0x000fe2000bf26270 */
[----:B------:R-:W-:Y:S02]  /*1060*/  IMAD.MOV.U32 R5, RZ, RZ, 0x7fffffff ;  /* 0x7fffffffff057424 */ /* 0x000fe400078e00ff */
[----:B------:R-:W-:Y:S01]  /*1070*/  IMAD.MOV.U32 R19, RZ, RZ, 0x7fffffff ;  /* 0x7fffffffff137424 */ /* 0x000fe200078e00ff */
[----:B------:R1:W5:Y:S01]  /*1080*/  @!P0 LDG.E R7, desc[UR20][R2.64+0xa00] ;  /* 0x000a001402078981 */ /* 0x000362000c1e1900 */
[----:B------:R-:W-:Y:S01]  /*1090*/  IMAD.MOV.U32 R18, RZ, RZ, 0x7fffffff ;  /* 0x7fffffffff127424 */ /* 0x000fe200078e00ff */
[----:B------:R-:W-:Y:S01]  /*10a0*/  ISETP.GE.AND P0, PT, R13, UR17, PT ;  /* 0x000000110d007c0c */ /* 0x000fe2000bf06270 */
[C---:B------:R-:W-:Y:S01]  /*10b0*/  VIADD R14, R4.reuse, 0x700 ;  /* 0x00000700040e7836 */ /* 0x040fe20000000000 */
[----:B------:R-:W-:Y:S01]  /*10c0*/  IADD3 R13, PT, PT, R4, 0x680, RZ ;  /* 0x00000680040d7810 */ /* 0x000fe20007ffe0ff */
[----:B------:R1:W5:Y:S03]  /*10d0*/  @!P2 LDG.E R5, desc[UR20][R2.64+0xe00] ;  /* 0x000e00140205a981 */ /* 0x000366000c1e1900 */
[----:B------:R-:W-:Y:S01]  /*10e0*/  ISETP.GE.AND P2, PT, R13, UR17, PT ;  /* 0x000000110d007c0c */ /* 0x000fe2000bf46270 */
[----:B------:R1:W5:Y:S01]  /*10f0*/  @!P3 LDG.E R19, desc[UR20][R2.64+0x1000] ;  /* 0x001000140213b981 */ /* 0x000362000c1e1900 */
[----:B------:R-:W-:-:S03]  /*1100*/  ISETP.GE.AND P3, PT, R14, UR17, PT ;  /* 0x000000110e007c0c */ /* 0x000fc6000bf66270 */
[----:B------:R1:W5:Y:S01]  /*1110*/  @!P4 LDG.E R18, desc[UR20][R2.64+0x1200] ;  /* 0x001200140212c981 */ /* 0x000362000c1e1900 */
[----:B------:R-:W-:Y:S01]  /*1120*/  ISETP.GE.AND P4, PT, R21, UR17, PT ;  /* 0x0000001115007c0c */ /* 0x000fe2000bf86270 */
[----:B------:R-:W-:Y:S01]  /*1130*/  IMAD.MOV.U32 R17, RZ, RZ, 0x7fffffff ;  /* 0x7fffffffff117424 */ /* 0x000fe200078e00ff */
[----:B------:R-:W-:Y:S01]  /*1140*/  MOV R14, 0x7fffffff ;  /* 0x7fffffff000e7802 */ /* 0x000fe20000000f00 */
[----:B------:R-:W-:Y:S02]  /*1150*/  IMAD.MOV.U32 R16, RZ, RZ, 0x7fffffff ;  /* 0x7fffffffff107424 */ /* 0x000fe400078e00ff */
[----:B------:R-:W-:Y:S02]  /*1160*/  IMAD.MOV.U32 R22, RZ, RZ, 0x7fffffff ;  /* 0x7fffffffff167424 */ /* 0x000fe400078e00ff */
        /* <DEDUP_REMOVED lines=8> */
.L_x_147:
[----:B01----:R-:W0:Y:S02]  /*11f0*/  LDC.64 R2, c[0x0][0x398] ;  /* 0x0000e600ff027b82 */ /* 0x003e240000000a00 */
[----:B0-----:R-:W-:-:S13]  /*1200*/  ISETP.GT.AND P0, PT, R3, R2, PT ;  /* 0x000000020300720c */ /* 0x001fda0003f04270 */
[----:B------:R-:W-:Y:S05]  /*1210*/  @!P0 BRA `(.L_x_148) ;  /* 0x0000000400788947 */ /* 0x000fea0003800000 */
[----:B------:R-:W0:Y:S01]  /*1220*/  S2UR UR15, SR_CgaCtaId ;  /* 0x00000000000f79c3 */ /* 0x000e220000008800 */
[----:B-----5:R-:W-:Y:S01]  /*1230*/  LOP3.LUT R15, R15, 0x80000000, RZ, 0x3c, !PT ;  /* 0x800000000f0f7812 */ /* 0x020fe200078e3cff */
[----:B------:R-:W-:Y:S01]  /*1240*/  UMOV UR4, 0x400 ;  /* 0x0000040000047882 */ /* 0x000fe20000000000 */
[----:B------:R-:W-:Y:S01]  /*1250*/  LOP3.LUT R14, R14, 0x80000000, RZ, 0x3c, !PT ;  /* 0x800000000e0e7812 */ /* 0x000fe200078e3cff */
[----:B------:R-:W1:Y:S01]  /*1260*/  LDCU UR16, c[0x0][0x398] ;  /* 0x00007300ff1077ac */ /* 0x000e620008000800 */
[----:B------:R-:W-:Y:S02]  /*1270*/  LOP3.LUT R13, R13, 0x80000000, RZ, 0x3c, !PT ;  /* 0x800000000d0d7812 */ /* 0x000fe400078e3cff */
[----:B------:R-:W-:Y:S02]  /*1280*/  LOP3.LUT R2, R22, 0x80000000, RZ, 0x3c, !PT ;  /* 0x8000000016027812 */ /* 0x000fe400078e3cff */
[----:B------:R-:W-:Y:S02]  /*1290*/  LOP3.LUT R16, R16, 0x80000000, RZ, 0x3c, !PT ;  /* 0x8000000010107812 */ /* 0x000fe400078e3cff */
[----:B------:R-:W-:-:S02]  /*12a0*/  LOP3.LUT R17, R17, 0x80000000, RZ, 0x3c, !PT ;  /* 0x8000000011117812 */ /* 0x000fc400078e3cff */
[----:B------:R-:W-:Y:S02]  /*12b0*/  LOP3.LUT R18, R18, 0x80000000, RZ, 0x3c, !PT ;  /* 0x8000000012127812 */ /* 0x000fe400078e3cff */
[----:B------:R-:W-:Y:S02]  /*12c0*/  LOP3.LUT R19, R19, 0x80000000, RZ, 0x3c, !PT ;  /* 0x8000000013137812 */ /* 0x000fe400078e3cff */
[----:B------:R-:W-:Y:S02]  /*12d0*/  LOP3.LUT R5, R5, 0x80000000, RZ, 0x3c, !PT ;  /* 0x8000000005057812 */ /* 0x000fe400078e3cff */
[----:B------:R-:W-:Y:S02]  /*12e0*/  LOP3.LUT R6, R6, 0x80000000, RZ, 0x3c, !PT ;  /* 0x8000000006067812 */ /* 0x000fe400078e3cff */
[----:B------:R-:W-:Y:S02]  /*12f0*/  LOP3.LUT R7, R7, 0x80000000, RZ, 0x3c, !PT ;  /* 0x8000000007077812 */ /* 0x000fe400078e3cff */
[----:B------:R-:W-:Y:S01]  /*1300*/  LOP3.LUT R8, R8, 0x80000000, RZ, 0x3c, !PT ;  /* 0x8000000008087812 */ /* 0x000fe200078e3cff */
[----:B0-----:R-:W-:Y:S01]  /*1310*/  ULEA UR15, UR15, UR4, 0x18 ;  /* 0x000000040f0f7291 */ /* 0x001fe2000f8ec0ff */
[----:B------:R-:W-:-:S02]  /*1320*/  LOP3.LUT R9, R9, 0x80000000, RZ, 0x3c, !PT ;  /* 0x8000000009097812 */ /* 0x000fc400078e3cff */
[----:B------:R-:W-:Y:S01]  /*1330*/  LOP3.LUT R10, R10, 0x80000000, RZ, 0x3c, !PT ;  /* 0x800000000a0a7812 */ /* 0x000fe200078e3cff */
[----:B------:R-:W-:Y:S01]  /*1340*/  UMOV UR4, URZ ;  /* 0x000000ff00047c82 */ /* 0x000fe20008000000 */
[----:B------:R-:W-:Y:S02]  /*1350*/  LOP3.LUT R11, R11, 0x80000000, RZ, 0x3c, !PT ;  /* 0x800000000b0b7812 */ /* 0x000fe400078e3cff */
[----:B-1----:R-:W-:-:S07]  /*1360*/  LOP3.LUT R12, R12, 0x80000000, RZ, 0x3c, !PT ;  /* 0x800000000c0c7812 */ /* 0x002fce00078e3cff */
.L_x_149:
[----:B------:R-:W-:Y:S01]  /*1370*/  IMAD R22, RZ, RZ, -UR16 ;  /* 0x80000010ff167e24 */ /* 0x000fe2000f8e02ff */
[----:B0-----:R-:W-:Y:S01]  /*1380*/  SHF.R.U32.HI R23, RZ, UR16, R12 ;  /* 0x00000010ff177c19 */ /* 0x001fe2000801160c */
[----:B------:R-:W-:Y:S01]  /*1390*/  IMAD.MOV.U32 R25, RZ, RZ, -0x1 ;  /* 0xffffffffff197424 */ /* 0x000fe200078e00ff */
[----:B------:R-:W-:Y:S01]  /*13a0*/  ULEA UR17, UR4, UR15, 0xa ;  /* 0x0000000f04117291 */ /* 0x000fe2000f8e50ff */
[----:B------:R-:W-:Y:S01]  /*13b0*/  SHF.R.U32.HI R27, RZ, UR16, R10 ;  /* 0x00000010ff1b7c19 */ /* 0x000fe2000801160a */
[----:B------:R-:W-:Y:S01]  /*13c0*/  UIADD3 UR4, UPT, UPT, UR4, 0x1, URZ ;  /* 0x0000000104047890 */ /* 0x000fe2000fffe0ff */
[----:B------:R-:W-:Y:S02]  /*13d0*/  VIADDMNMX R22, R22, R3, 0x8, PT ;  /* 0x0000000816167446 */ /* 0x000fe40003800103 */
[----:B------:R-:W-:Y:S02]  /*13e0*/  SHF.R.U32.HI R29, RZ, UR16, R9 ;  /* 0x00000010ff1d7c19 */ /* 0x000fe40008011609 */
[----:B------:R-:W-:-:S02]  /*13f0*/  SHF.L.U32 R22, R25, R22, RZ ;  /* 0x0000001619167219 */ /* 0x000fc400000006ff */
[----:B------:R-:W-:Y:S02]  /*1400*/  SHF.R.U32.HI R25, RZ, UR16, R11 ;  /* 0x00000010ff197c19 */ /* 0x000fe4000801160b */
[-C--:B------:R-:W-:Y:S02]  /*1410*/  LOP3.LUT R23, R23, R22.reuse, RZ, 0x30, !PT ;  /* 0x0000001617177212 */ /* 0x080fe400078e30ff */
[-C--:B------:R-:W-:Y:S02]  /*1420*/  LOP3.LUT R25, R25, R22.reuse, RZ, 0x30, !PT ;  /* 0x0000001619197212 */ /* 0x080fe400078e30ff */
[----:B------:R-:W-:Y:S02]  /*1430*/  LOP3.LUT R27, R27, R22, RZ, 0x30, !PT ;  /* 0x000000161b1b7212 */ /* 0x000fe400078e30ff */
[----:B------:R-:W-:Y:S02]  /*1440*/  LEA R23, R23, UR17, 0x2 ;  /* 0x0000001117177c11 */ /* 0x000fe4000f8e10ff */
[----:B------:R-:W-:-:S02]  /*1450*/  LEA R25, R25, UR17, 0x2 ;  /* 0x0000001119197c11 */ /* 0x000fc4000f8e10ff */
[----:B------:R-:W-:Y:S01]  /*1460*/  LEA R27, R27, UR17, 0x2 ;  /* 0x000000111b1b7c11 */ /* 0x000fe2000f8e10ff */
[----:B------:R0:W-:Y:S01]  /*1470*/  ATOMS.POPC.INC.32 RZ, [R23+URZ] ;  /* 0x0000000017ff7f8c */ /* 0x0001e2000d8000ff */
[----:B------:R-:W-:Y:S02]  /*1480*/  SHF.R.U32.HI R24, RZ, UR16, R8 ;  /* 0x00000010ff187c19 */ /* 0x000fe40008011608 */
[----:B------:R-:W-:Y:S01]  /*1490*/  SHF.R.U32.HI R26, RZ, UR16, R7 ;  /* 0x00000010ff1a7c19 */ /* 0x000fe20008011607 */
[----:B------:R1:W-:Y:S01]  /*14a0*/  ATOMS.POPC.INC.32 RZ, [R25+URZ] ;  /* 0x0000000019ff7f8c */ /* 0x0003e2000d8000ff */
[-C--:B------:R-:W-:Y:S02]  /*14b0*/  LOP3.LUT R29, R29, R22.reuse, RZ, 0x30, !PT ;  /* 0x000000161d1d7212 */ /* 0x080fe400078e30ff */
[----:B------:R-:W-:Y:S01]  /*14c0*/  LOP3.LUT R24, R24, R22, RZ, 0x30, !PT ;  /* 0x0000001618187212 */ /* 0x000fe200078e30ff */
[----:B------:R2:W-:Y:S01]  /*14d0*/  ATOMS.POPC.INC.32 RZ, [R27+URZ] ;  /* 0x000000001bff7f8c */ /* 0x0005e2000d8000ff */
[----:B0-----:R-:W-:-:S02]  /*14e0*/  SHF.R.U32.HI R23, RZ, UR16, R6 ;  /* 0x00000010ff177c19 */ /* 0x001fc40008011606 */
[-C--:B------:R-:W-:Y:S02]  /*14f0*/  LOP3.LUT R26, R26, R22.reuse, RZ, 0x30, !PT ;  /* 0x000000161a1a7212 */ /* 0x080fe400078e30ff */
[----:B-1----:R-:W-:Y:S02]  /*1500*/  SHF.R.U32.HI R25, RZ, UR16, R5 ;  /* 0x00000010ff197c19 */ /* 0x002fe40008011605 */
[-C--:B------:R-:W-:Y:S02]  /*1510*/  LOP3.LUT R23, R23, R22.reuse, RZ, 0x30, !PT ;  /* 0x0000001617177212 */ /* 0x080fe400078e30ff */
[----:B--2---:R-:W-:Y:S02]  /*1520*/  SHF.R.U32.HI R27, RZ, UR16, R19 ;  /* 0x00000010ff1b7c19 */ /* 0x004fe40008011613 */
[----:B------:R-:W-:Y:S02]  /*1530*/  LEA R29, R29, UR17, 0x2 ;  /* 0x000000111d1d7c11 */ /* 0x000fe4000f8e10ff */
[----:B------:R-:W-:-:S02]  /*1540*/  LOP3.LUT R25, R25, R22, RZ, 0x30, !PT ;  /* 0x0000001619197212 */ /* 0x000fc400078e30ff */
[----:B------:R-:W-:Y:S01]  /*1550*/  LEA R24, R24, UR17, 0x2 ;  /* 0x0000001118187c11 */ /* 0x000fe2000f8e10ff */
[----:B------:R0:W-:Y:S01]  /*1560*/  ATOMS.POPC.INC.32 RZ, [R29+URZ] ;  /* 0x000000001dff7f8c */ /* 0x0001e2000d8000ff */
[----:B------:R-:W-:Y:S02]  /*1570*/  LOP3.LUT R27, R27, R22, RZ, 0x30, !PT ;  /* 0x000000161b1b7212 */ /* 0x000fe400078e30ff */
[----:B------:R-:W-:Y:S01]  /*1580*/  LEA R26, R26, UR17, 0x2 ;  /* 0x000000111a1a7c11 */ /* 0x000fe2000f8e10ff */
[----:B------:R1:W-:Y:S01]  /*1590*/  ATOMS.POPC.INC.32 RZ, [R24+URZ] ;  /* 0x0000000018ff7f8c */ /* 0x0003e2000d8000ff */
[----:B------:R-:W-:Y:S02]  /*15a0*/  LEA R23, R23, UR17, 0x2 ;  /* 0x0000001117177c11 */ /* 0x000fe4000f8e10ff */
[----:B------:R-:W-:Y:S01]  /*15b0*/  LEA R25, R25, UR17, 0x2 ;  /* 0x0000001119197c11 */ /* 0x000fe2000f8e10ff */
[----:B------:R2:W-:Y:S01]  /*15c0*/  ATOMS.POPC.INC.32 RZ, [R26+URZ] ;  /* 0x000000001aff7f8c */ /* 0x0005e2000d8000ff */
[----:B------:R-:W-:-:S02]  /*15d0*/  LEA R27, R27, UR17, 0x2 ;  /* 0x000000111b1b7c11 */ /* 0x000fc4000f8e10ff */
[----:B0-----:R-:W-:Y:S01]  /*15e0*/  SHF.R.U32.HI R29, RZ, UR16, R18 ;  /* 0x00000010ff1d7c19 */ /* 0x001fe20008011612 */
[----:B------:R0:W-:Y:S01]  /*15f0*/  ATOMS.POPC.INC.32 RZ, [R23+URZ] ;  /* 0x0000000017ff7f8c */ /* 0x0001e2000d8000ff */
[----:B-1----:R-:W-:Y:S02]  /*1600*/  SHF.R.U32.HI R24, RZ, UR16, R17 ;  /* 0x00000010ff187c19 */ /* 0x002fe40008011611 */
[----:B------:R-:W-:Y:S01]  /*1610*/  SHF.R.U32.HI R28, RZ, UR16, R15 ;  /* 0x00000010ff1c7c19 */ /* 0x000fe2000801160f */
[----:B------:R1:W-:Y:S01]  /*1620*/  ATOMS.POPC.INC.32 RZ, [R25+URZ] ;  /* 0x0000000019ff7f8c */ /* 0x0003e2000d8000ff */
[----:B--2---:R-:W-:Y:S02]  /*1630*/  SHF.R.U32.HI R26, RZ, UR16, R16 ;  /* 0x00000010ff1a7c19 */ /* 0x004fe40008011610 */
[----:B------:R-:W-:Y:S01]  /*1640*/  LOP3.LUT R29, R29, R22, RZ, 0x30, !PT ;  /* 0x000000161d1d7212 */ /* 0x000fe200078e30ff */
[----:B------:R2:W-:Y:S01]  /*1650*/  ATOMS.POPC.INC.32 RZ, [R27+URZ] ;  /* 0x000000001bff7f8c */ /* 0x0005e2000d8000ff */
[----:B0-----:R-:W-:-:S02]  /*1660*/  SHF.R.U32.HI R23, RZ, UR16, R2 ;  /* 0x00000010ff177c19 */ /* 0x001fc40008011602 */
[-C--:B------:R-:W-:Y:S02]  /*1670*/  LOP3.LUT R24, R24, R22.reuse, RZ, 0x30, !PT ;  /* 0x0000001618187212 */ /* 0x080fe400078e30ff */
[----:B-1----:R-:W-:Y:S02]  /*1680*/  SHF.R.U32.HI R25, RZ, UR16, R13 ;  /* 0x00000010ff197c19 */ /* 0x002fe4000801160d */
[-C--:B------:R-:W-:Y:S02]  /*1690*/  LOP3.LUT R26, R26, R22.reuse, RZ, 0x30, !PT ;  /* 0x000000161a1a7212 */ /* 0x080fe400078e30ff */
[----:B--2---:R-:W-:Y:S01]  /*16a0*/  SHF.R.U32.HI R27, RZ, UR16, R14 ;  /* 0x00000010ff1b7c19 */ /* 0x004fe2000801160e */
[----:B------:R-:W-:Y:S01]  /*16b0*/  UIADD3 UR16, UPT, UPT, UR16, 0x8, URZ ;  /* 0x0000000810107890 */ /* 0x000fe2000fffe0ff */
[----:B------:R-:W-:Y:S02]  /*16c0*/  LOP3.LUT R23, R23, R22, RZ, 0x30, !PT ;  /* 0x0000001617177212 */ /* 0x000fe400078e30ff */
[----:B------:R-:W-:-:S02]  /*16d0*/  LEA R29, R29, UR17, 0x2 ;  /* 0x000000111d1d7c11 */ /* 0x000fc4000f8e10ff */
[-C--:B------:R-:W-:Y:S02]  /*16e0*/  LOP3.LUT R25, R25, R22.reuse, RZ, 0x30, !PT ;  /* 0x0000001619197212 */ /* 0x080fe400078e30ff */
[----:B------:R-:W-:Y:S01]  /*16f0*/  ISETP.LE.AND P0, PT, R3, UR16, PT ;  /* 0x0000001003007c0c */ /* 0x000fe2000bf03270 */
[----:B------:R0:W-:Y:S01]  /*1700*/  ATOMS.POPC.INC.32 RZ, [R29+URZ] ;  /* 0x000000001dff7f8c */ /* 0x0001e2000d8000ff */
[----:B------:R-:W-:Y:S02]  /*1710*/  LEA R24, R24, UR17, 0x2 ;  /* 0x0000001118187c11 */ /* 0x000fe4000f8e10ff */
[-C--:B------:R-:W-:Y:S02]  /*1720*/  LOP3.LUT R27, R27, R22.reuse, RZ, 0x30, !PT ;  /* 0x000000161b1b7212 */ /* 0x080fe400078e30ff */
[----:B------:R-:W-:Y:S01]  /*1730*/  LEA R26, R26, UR17, 0x2 ;  /* 0x000000111a1a7c11 */ /* 0x000fe2000f8e10ff */
[----:B------:R0:W-:Y:S01]  /*1740*/  ATOMS.POPC.INC.32 RZ, [R24+URZ] ;  /* 0x0000000018ff7f8c */ /* 0x0001e2000d8000ff */
[----:B------:R-:W-:-:S02]  /*1750*/  LOP3.LUT R28, R28, R22, RZ, 0x30, !PT ;  /* 0x000000161c1c7212 */ /* 0x000fc400078e30ff */
[----:B------:R-:W-:Y:S01]  /*1760*/  LEA R23, R23, UR17, 0x2 ;  /* 0x0000001117177c11 */ /* 0x000fe2000f8e10ff */
[----:B------:R0:W-:Y:S01]  /*1770*/  ATOMS.POPC.INC.32 RZ, [R26+URZ] ;  /* 0x000000001aff7f8c */ /* 0x0001e2000d8000ff */
[----:B------:R-:W-:Y:S02]  /*1780*/  LEA R25, R25, UR17, 0x2 ;  /* 0x0000001119197c11 */ /* 0x000fe4000f8e10ff */
[----:B------:R-:W-:Y:S01]  /*1790*/  LEA R27, R27, UR17, 0x2 ;  /* 0x000000111b1b7c11 */ /* 0x000fe2000f8e10ff */
[----:B------:R0:W-:Y:S01]  /*17a0*/  ATOMS.POPC.INC.32 RZ, [R23+URZ] ;  /* 0x0000000017ff7f8c */ /* 0x0001e2000d8000ff */
[----:B------:R-:W-:-:S03]  /*17b0*/  LEA R28, R28, UR17, 0x2 ;  /* 0x000000111c1c7c11 */ /* 0x000fc6000f8e10ff */
[----:B------:R0:W-:Y:S04]  /*17c0*/  ATOMS.POPC.INC.32 RZ, [R25+URZ] ;  /* 0x0000000019ff7f8c */ /* 0x0001e8000d8000ff */
[----:B------:R0:W-:Y:S04]  /*17d0*/  ATOMS.POPC.INC.32 RZ, [R27+URZ] ;  /* 0x000000001bff7f8c */ /* 0x0001e8000d8000ff */
[----:B------:R0:W-:Y:S01]  /*17e0*/  ATOMS.POPC.INC.32 RZ, [R28+URZ] ;  /* 0x000000001cff7f8c */ /* 0x0001e2000d8000ff */
[----:B------:R-:W-:Y:S05]  /*17f0*/  @!P0 BRA `(.L_x_149) ;  /* 0xfffffff800dc8947 */ /* 0x000fea000383ffff */
.L_x_148:
[----:B------:R-:W-:Y:S05]  /*1800*/  BRA.U !UP0, `(.L_x_150) ;  /* 0xfffffff108dc7547 */ /* 0x000fea000b83ffff */
.L_x_145:
[----:B------:R-:W-:Y:S01]  /*1810*/  BAR.SYNC.DEFER_BLOCKING 0x0 ;  /* 0x0000000000007b1d */ /* 0x000fe20000010000 */
[----:B------:R-:W-:-:S05]  /*1820*/  ISETP.NE.AND P0, PT, R20, RZ, PT ;  /* 0x000000ff1400720c */ /* 0x000fca0003f05270 */
[----:B------:R-:W-:Y:S08]  /*1830*/  BSSY.RECONVERGENT B0, `(.L_x_151) ;  /* 0x0000164000007945 */ /* 0x000ff00003800200 */
[----:B------:R-:W-:Y:S05]  /*1840*/  @P0 BRA `(.L_x_152) ;  /* 0x0000001400880947 */ /* 0x000fea0003800000 */
[----:B------:R-:W-:Y:S01]  /*1850*/  UISETP.GE.U32.AND UP0, UPT, UR22, 0x7, UPT ;  /* 0x000000071600788c */ /* 0x000fe2000bf06070 */
[----:B0-23--:R-:W-:-:S08]  /*1860*/  IMAD.MOV.U32 R3, RZ, RZ, RZ ;  /* 0x000000ffff037224 */ /* 0x00dfd000078e00ff */
[----:B------:R-:W-:Y:S05]  /*1870*/  BRA.U !UP0, `(.L_x_153) ;  /* 0x00000005085c7547 */ /* 0x000fea000b800000 */
[----:B----4-:R-:W0:Y:S01]  /*1880*/  LDC.64 R2, c[0x0][0x380] ;  /* 0x0000e000ff027b82 */ /* 0x010e220000000a00 */
[----:B-1---5:R-:W-:-:S07]  /*1890*/  IMAD.MOV.U32 R5, RZ, RZ, RZ ;  /* 0x000000ffff057224 */ /* 0x022fce00078e00ff */
.L_x_170:
[----:B----4-:R-:W-:Y:S01]  /*18a0*/  IMAD R7, R5, 0x400, R0 ;  /* 0x0000040005077824 */ /* 0x010fe200078e0200 */
[----:B------:R-:W-:Y:S04]  /*18b0*/  BSSY.RECONVERGENT B1, `(.L_x_154) ;  /* 0x000000f000017945 */ /* 0x000fe80003800200 */
[----:B01----:R-:W1:Y:S04]  /*18c0*/  LDS R18, [R7] ;  /* 0x0000000007127984 */ /* 0x003e680000000800 */
[----:B--23--:R2:W3:Y:S04]  /*18d0*/  LDS R9, [R7+0x400] ;  /* 0x0004000007097984 */ /* 0x00c4e80000000800 */
[----:B------:R2:W4:Y:S04]  /*18e0*/  LDS R22, [R7+0x800] ;  /* 0x0008000007167984 */ /* 0x0005280000000800 */
[----:B------:R2:W0:Y:S04]  /*18f0*/  LDS R14, [R7+0xc00] ;  /* 0x000c0000070e7984 */ /* 0x0004280000000800 */
[----:B------:R2:W0:Y:S04]  /*1900*/  LDS R12, [R7+0x1000] ;  /* 0x00100000070c7984 */ /* 0x0004280000000800 */
[----:B------:R2:W0:Y:S04]  /*1910*/  LDS R6, [R7+0x1400] ;  /* 0x0014000007067984 */ /* 0x0004280000000800 */
[----:B------:R2:W0:Y:S04]  /*1920*/  LDS R8, [R7+0x1800] ;  /* 0x0018000007087984 */ /* 0x0004280000000800 */
[----:B------:R2:W0:Y:S01]  /*1930*/  LDS R10, [R7+0x1c00] ;  /* 0x001c0000070a7984 */ /* 0x0004220000000800 */
[----:B-1----:R-:W-:-:S13]  /*1940*/  ISETP.NE.AND P0, PT, R18, RZ, PT ;  /* 0x000000ff1200720c */ /* 0x002fda0003f05270 */
[----:B--234-:R-:W-:Y:S05]  /*1950*/  @!P0 BRA `(.L_x_155) ;  /* 0x0000000000108947 */ /* 0x01cfea0003800000 */
[----:B------:R-:W-:Y:S01]  /*1960*/  LEA R17, R5, R4, 0x8 ;  /* 0x0000000405117211 */ /* 0x000fe200078e40ff */
[----:B------:R-:W-:-:S04]  /*1970*/  IMAD.MOV.U32 R19, RZ, RZ, RZ ;  /* 0x000000ffff137224 */ /* 0x000fc800078e00ff */
[----:B0-----:R-:W-:-:S05]  /*1980*/  IMAD.WIDE.U32 R16, R17, 0x8, R2 ;  /* 0x0000000811107825 */ /* 0x001fca00078e0002 */
[----:B------:R1:W-:Y:S02]  /*1990*/  REDG.E.ADD.64.STRONG.GPU desc[UR20][R16.64], R18 ;  /* 0x000000121000798e */ /* 0x0003e4000c12e514 */
.L_x_155:
[----:B------:R-:W-:Y:S05]  /*19a0*/  BSYNC.RECONVERGENT B1 ;  /* 0x0000000000017941 */ /* 0x000fea0003800200 */
.L_x_154:
[----:B------:R-:W-:Y:S01]  /*19b0*/  ISETP.NE.AND P6, PT, R9, RZ, PT ;  /* 0x000000ff0900720c */ /* 0x000fe20003fc5270 */
[----:B------:R-:W-:Y:S01]  /*19c0*/  BSSY.RECONVERGENT B1, `(.L_x_156) ;  /* 0x000000e000017945 */ /* 0x000fe20003800200 */
[----:B------:R-:W-:Y:S02]  /*19d0*/  ISETP.NE.AND P0, PT, R22, RZ, PT ;  /* 0x000000ff1600720c */ /* 0x000fe40003f05270 */
[----:B0-----:R-:W-:Y:S02]  /*19e0*/  ISETP.NE.AND P1, PT, R14, RZ, PT ;  /* 0x000000ff0e00720c */ /* 0x001fe40003f25270 */
[----:B------:R-:W-:Y:S02]  /*19f0*/  ISETP.NE.AND P2, PT, R12, RZ, PT ;  /* 0x000000ff0c00720c */ /* 0x000fe40003f45270 */
[----:B------:R-:W-:Y:S02]  /*1a00*/  ISETP.NE.AND P3, PT, R6, RZ, PT ;  /* 0x000000ff0600720c */ /* 0x000fe40003f65270 */
[----:B------:R-:W-:-:S02]  /*1a10*/  ISETP.NE.AND P4, PT, R8, RZ, PT ;  /* 0x000000ff0800720c */ /* 0x000fc40003f85270 */
[----:B------:R-:W-:Y:S01]  /*1a20*/  ISETP.NE.AND P5, PT, R10, RZ, PT ;  /* 0x000000ff0a00720c */ /* 0x000fe20003fa5270 */
[----:B------:R-:W-:-:S12]  /*1a30*/  @!P6 BRA `(.L_x_157) ;  /* 0x000000000018e947 */ /* 0x000fd80003800000 */
[----:B-1----:R-:W-:Y:S02]  /*1a40*/  IMAD R17, R5, 0x100, R4 ;  /* 0x0000010005117824 */ /* 0x002fe400078e0204 */
[----:B------:R-:W-:Y:S02]  /*1a50*/  IMAD.MOV.U32 R18, RZ, RZ, R9 ;  /* 0x000000ffff127224 */ /* 0x000fe400078e0009 */
[----:B------:R-:W-:Y:S02]  /*1a60*/  VIADD R17, R17, 0x100 ;  /* 0x0000010011117836 */ /* 0x000fe40000000000 */
[----:B------:R-:W-:Y:S02]  /*1a70*/  IMAD.MOV.U32 R19, RZ, RZ, RZ ;  /* 0x000000ffff137224 */ /* 0x000fe400078e00ff */
[----:B------:R-:W-:-:S05]  /*1a80*/  IMAD.WIDE.U32 R16, R17, 0x8, R2 ;  /* 0x0000000811107825 */ /* 0x000fca00078e0002 */
[----:B------:R0:W-:Y:S02]  /*1a90*/  REDG.E.ADD.64.STRONG.GPU desc[UR20][R16.64], R18 ;  /* 0x000000121000798e */ /* 0x0001e4000c12e514 */
.L_x_157:
[----:B------:R-:W-:Y:S05]  /*1aa0*/  BSYNC.RECONVERGENT B1 ;  /* 0x0000000000017941 */ /* 0x000fea0003800200 */
.L_x_156:
[----:B------:R-:W-:Y:S04]  /*1ab0*/  BSSY.RECONVERGENT B1, `(.L_x_158) ;  /* 0x0000007000017945 */ /* 0x000fe80003800200 */
[----:B------:R-:W-:Y:S05]  /*1ac0*/  @!P0 BRA `(.L_x_159) ;  /* 0x0000000000148947 */ /* 0x000fea0003800000 */
[----:B01----:R-:W-:Y:S02]  /*1ad0*/  IMAD R17, R5, 0x100, R4 ;  /* 0x0000010005117824 */ /* 0x003fe400078e0204 */
[----:B------:R-:W-:-:S03]  /*1ae0*/  IMAD.MOV.U32 R23, RZ, RZ, RZ ;  /* 0x000000ffff177224 */ /* 0x000fc600078e00ff */
[----:B------:R-:W-:-:S05]  /*1af0*/  IADD3 R17, PT, PT, R17, 0x200, RZ ;  /* 0x0000020011117810 */ /* 0x000fca0007ffe0ff */
[----:B------:R-:W-:-:S05]  /*1b00*/  IMAD.WIDE.U32 R16, R17, 0x8, R2 ;  /* 0x0000000811107825 */ /* 0x000fca00078e0002 */
[----:B------:R2:W-:Y:S02]  /*1b10*/  REDG.E.ADD.64.STRONG.GPU desc[UR20][R16.64], R22 ;  /* 0x000000161000798e */ /* 0x0005e4000c12e514 */
.L_x_159:
[----:B------:R-:W-:Y:S05]  /*1b20*/  BSYNC.RECONVERGENT B1 ;  /* 0x0000000000017941 */ /* 0x000fea0003800200 */
.L_x_158:
[----:B------:R-:W-:Y:S04]  /*1b30*/  BSSY.RECONVERGENT B1, `(.L_x_160) ;  /* 0x0000007000017945 */ /* 0x000fe80003800200 */
[----:B------:R-:W-:Y:S05]  /*1b40*/  @!P1 BRA `(.L_x_161) ;  /* 0x0000000000149947 */ /* 0x000fea0003800000 */
[----:B012---:R-:W-:Y:S02]  /*1b50*/  IMAD R17, R5, 0x100, R4 ;  /* 0x0000010005117824 */ /* 0x007fe400078e0204 */
[----:B------:R-:W-:Y:S02]  /*1b60*/  IMAD.MOV.U32 R15, RZ, RZ, RZ ;  /* 0x000000ffff0f7224 */ /* 0x000fe400078e00ff */
[----:B------:R-:W-:-:S04]  /*1b70*/  VIADD R17, R17, 0x300 ;  /* 0x0000030011117836 */ /* 0x000fc80000000000 */
[----:B------:R-:W-:-:S05]  /*1b80*/  IMAD.WIDE.U32 R16, R17, 0x8, R2 ;  /* 0x0000000811107825 */ /* 0x000fca00078e0002 */
[----:B------:R3:W-:Y:S02]  /*1b90*/  REDG.E.ADD.64.STRONG.GPU desc[UR20][R16.64], R14 ;  /* 0x0000000e1000798e */ /* 0x0007e4000c12e514 */
.L_x_161:
[----:B------:R-:W-:Y:S05]  /*1ba0*/  BSYNC.RECONVERGENT B1 ;  /* 0x0000000000017941 */ /* 0x000fea0003800200 */
.L_x_160:
[----:B------:R-:W-:Y:S04]  /*1bb0*/  BSSY.RECONVERGENT B1, `(.L_x_162) ;  /* 0x0000007000017945 */ /* 0x000fe80003800200 */
[----:B------:R-:W-:Y:S05]  /*1bc0*/  @!P2 BRA `(.L_x_163) ;  /* 0x000000000014a947 */ /* 0x000fea0003800000 */
[----:B---3--:R-:W-:Y:S02]  /*1bd0*/  IMAD R15, R5, 0x100, R4 ;  /* 0x00000100050f7824 */ /* 0x008fe400078e0204 */
[----:B------:R-:W-:Y:S02]  /*1be0*/  HFMA2 R13, -RZ, RZ, 0, 0 ;  /* 0x00000000ff0d7431 */ /* 0x000fe400000001ff */
[----:B------:R-:W-:-:S04]  /*1bf0*/  VIADD R15, R15, 0x400 ;  /* 0x000004000f0f7836 */ /* 0x000fc80000000000 */
[----:B------:R-:W-:-:S05]  /*1c00*/  IMAD.WIDE.U32 R14, R15, 0x8, R2 ;  /* 0x000000080f0e7825 */ /* 0x000fca00078e0002 */
[----:B------:R4:W-:Y:S02]  /*1c10*/  REDG.E.ADD.64.STRONG.GPU desc[UR20][R14.64], R12 ;  /* 0x0000000c0e00798e */ /* 0x0009e4000c12e514 */
.L_x_163:
[----:B------:R-:W-:Y:S05]  /*1c20*/  BSYNC.RECONVERGENT B1 ;  /* 0x0000000000017941 */ /* 0x000fea0003800200 */
.L_x_162:
[----:B------:R-:W-:Y:S04]  /*1c30*/  BSSY.RECONVERGENT B1, `(.L_x_164) ;  /* 0x0000007000017945 */ /* 0x000fe80003800200 */
[----:B------:R-:W-:Y:S05]  /*1c40*/  @!P3 BRA `(.L_x_165) ;  /* 0x000000000014b947 */ /* 0x000fea0003800000 */
[----:B----4-:R-:W-:Y:S02]  /*1c50*/  IMAD R13, R5, 0x100, R4 ;  /* 0x00000100050d7824 */ /* 0x010fe400078e0204 */
[----:B------:R-:W-:Y:S02]  /*1c60*/  IMAD.MOV.U32 R7, RZ, RZ, RZ ;  /* 0x000000ffff077224 */ /* 0x000fe400078e00ff */
[----:B------:R-:W-:-:S04]  /*1c70*/  VIADD R13, R13, 0x500 ;  /* 0x000005000d0d7836 */ /* 0x000fc80000000000 */
[----:B------:R-:W-:-:S05]  /*1c80*/  IMAD.WIDE.U32 R12, R13, 0x8, R2 ;  /* 0x000000080d0c7825 */ /* 0x000fca00078e0002 */
[----:B------:R4:W-:Y:S02]  /*1c90*/  REDG.E.ADD.64.STRONG.GPU desc[UR20][R12.64], R6 ;  /* 0x000000060c00798e */ /* 0x0009e4000c12e514 */
.L_x_165:
[----:B------:R-:W-:Y:S05]  /*1ca0*/  BSYNC.RECONVERGENT B1 ;  /* 0x0000000000017941 */ /* 0x000fea0003800200 */
.L_x_164:
[----:B------:R-:W-:Y:S04]  /*1cb0*/  BSSY.RECONVERGENT B1, `(.L_x_166) ;  /* 0x0000007000017945 */ /* 0x000fe80003800200 */
[----:B------:R-:W-:Y:S05]  /*1cc0*/  @!P4 BRA `(.L_x_167) ;  /* 0x000000000014c947 */ /* 0x000fea0003800000 */
[----:B----4-:R-:W-:Y:S02]  /*1cd0*/  IMAD R7, R5, 0x100, R4 ;  /* 0x0000010005077824 */ /* 0x010fe400078e0204 */
[----:B------:R-:W-:Y:S02]  /*1ce0*/  IMAD.MOV.U32 R9, RZ, RZ, RZ ;  /* 0x000000ffff097224 */ /* 0x000fe400078e00ff */
[----:B------:R-:W-:-:S04]  /*1cf0*/  VIADD R7, R7, 0x600 ;  /* 0x0000060007077836 */ /* 0x000fc80000000000 */
[----:B------:R-:W-:-:S05]  /*1d00*/  IMAD.WIDE.U32 R6, R7, 0x8, R2 ;  /* 0x0000000807067825 */ /* 0x000fca00078e0002 */
[----:B------:R4:W-:Y:S02]  /*1d10*/  REDG.E.ADD.64.STRONG.GPU desc[UR20][R6.64], R8 ;  /* 0x000000080600798e */ /* 0x0009e4000c12e514 */
.L_x_167:
[----:B------:R-:W-:Y:S05]  /*1d20*/  BSYNC.RECONVERGENT B1 ;  /* 0x0000000000017941 */ /* 0x000fea0003800200 */
.L_x_166:
[----:B------:R-:W-:Y:S04]  /*1d30*/  BSSY.RECONVERGENT B1, `(.L_x_168) ;  /* 0x0000007000017945 */ /* 0x000fe80003800200 */
[----:B------:R-:W-:Y:S05]  /*1d40*/  @!P5 BRA `(.L_x_169) ;  /* 0x000000000014d947 */ /* 0x000fea0003800000 */
[----:B----4-:R-:W-:Y:S01]  /*1d50*/  LEA R7, R5, R4, 0x8 ;  /* 0x0000000405077211 */ /* 0x010fe200078e40ff */
[----:B------:R-:W-:-:S04]  /*1d60*/  IMAD.MOV.U32 R11, RZ, RZ, RZ ;  /* 0x000000ffff0b7224 */ /* 0x000fc800078e00ff */
[----:B------:R-:W-:-:S04]  /*1d70*/  VIADD R7, R7, 0x700 ;  /* 0x0000070007077836 */ /* 0x000fc80000000000 */
[----:B------:R-:W-:-:S05]  /*1d80*/  IMAD.WIDE.U32 R6, R7, 0x8, R2 ;  /* 0x0000000807067825 */ /* 0x000fca00078e0002 */
[----:B------:R4:W-:Y:S02]  /*1d90*/  REDG.E.ADD.64.STRONG.GPU desc[UR20][R6.64], R10 ;  /* 0x0000000a0600798e */ /* 0x0009e4000c12e514 */
.L_x_169:
[----:B------:R-:W-:Y:S05]  /*1da0*/  BSYNC.RECONVERGENT B1 ;  /* 0x0000000000017941 */ /* 0x000fea0003800200 */
.L_x_168:
[----:B------:R-:W-:-:S05]  /*1db0*/  VIADD R5, R5, 0x8 ;  /* 0x0000000805057836 */ /* 0x000fca0000000000 */
[----:B------:R-:W-:-:S13]  /*1dc0*/  ISETP.NE.AND P0, PT, R5, UR27, PT ;  /* 0x0000001b05007c0c */ /* 0x000fda000bf05270 */
[----:B------:R-:W-:Y:S05]  /*1dd0*/  @P0 BRA `(.L_x_170) ;  /* 0xfffffff800b00947 */ /* 0x000fea000383ffff */
[----:B------:R-:W-:-:S07]  /*1de0*/  IMAD.U32 R3, RZ, RZ, UR27 ;  /* 0x0000001bff037e24 */ /* 0x000fce000f8e00ff */
.L_x_153:
[----:B------:R-:W-:Y:S02]  /*1df0*/  UISETP.NE.AND UP0, UPT, UR24, URZ, UPT ;  /* 0x000000ff1800728c */ /* 0x000fe4000bf05270 */
[----:B----45:R-:W-:Y:S02]  /*1e00*/  IMAD.U32 R8, RZ, RZ, UR24 ;  /* 0x00000018ff087e24 */ /* 0x030fe4000f8e00ff */
[----:B-1----:R-:W-:-:S03]  /*1e10*/  IMAD.U32 R5, RZ, RZ, UR25 ;  /* 0x00000019ff057e24 */ /* 0x002fc6000f8e00ff */
[----:B------:R-:W-:Y:S01]  /*1e20*/  IADD3 R8, PT, PT, R8, -0x1, RZ ;  /* 0xffffffff08087810 */ /* 0x000fe20007ffe0ff */
[----:B------:R-:W-:Y:S01]  /*1e30*/  VIADD R5, R5, 0xffffffff ;  /* 0xffffffff05057836 */ /* 0x000fe20000000000 */
[----:B------:R-:W-:Y:S06]  /*1e40*/  BRA.U !UP0, `(.L_x_171) ;  /* 0x0000000508707547 */ /* 0x000fec000b800000 */
[----:B------:R-:W-:-:S13]  /*1e50*/  ISETP.GE.U32.AND P0, PT, R8, 0x3, PT ;  /* 0x000000030800780c */ /* 0x000fda0003f06070 */
[----:B------:R-:W-:Y:S05]  /*1e60*/  @!P0 BRA `(.L_x_172) ;  /* 0x0000000000bc8947 */ /* 0x000fea0003800000 */
[----:B------:R-:W-:Y:S01]  /*1e70*/  IMAD R7, R3, 0x400, R0 ;  /* 0x0000040003077824 */ /* 0x000fe200078e0200 */
[----:B------:R-:W-:Y:S04]  /*1e80*/  BSSY.RECONVERGENT B1, `(.L_x_173) ;  /* 0x000000f000017945 */ /* 0x000fe80003800200 */
[----:B------:R-:W1:Y:S04]  /*1e90*/  LDS R12, [R7] ;  /* 0x00000000070c7984 */ /* 0x000e680000000800 */
[----:B------:R-:W4:Y:S04]  /*1ea0*/  LDS R9, [R7+0x400] ;  /* 0x0004000007097984 */ /* 0x000f280000000800 */
[----:B------:R-:W5:Y:S04]  /*1eb0*/  LDS R6, [R7+0x800] ;  /* 0x0008000007067984 */ /* 0x000f680000000800 */
[----:B------:R-:W0:Y:S01]  /*1ec0*/  LDS R2, [R7+0xc00] ;  /* 0x000c000007027984 */ /* 0x000e220000000800 */
[----:B-1----:R-:W-:-:S02]  /*1ed0*/  ISETP.NE.AND P0, PT, R12, RZ, PT ;  /* 0x000000ff0c00720c */ /* 0x002fc40003f05270 */
[----:B----4-:R-:W-:Y:S02]  /*1ee0*/  ISETP.NE.AND P1, PT, R9, RZ, PT ;  /* 0x000000ff0900720c */ /* 0x010fe40003f25270 */
[----:B-----5:R-:W-:Y:S02]  /*1ef0*/  ISETP.NE.AND P2, PT, R6, RZ, PT ;  /* 0x000000ff0600720c */ /* 0x020fe40003f45270 */
[----:B0-----:R-:W-:-:S07]  /*1f00*/  ISETP.NE.AND P3, PT, R2, RZ, PT ;  /* 0x000000ff0200720c */ /* 0x001fce0003f65270 */
[----:B------:R-:W-:Y:S06]  /*1f10*/  @!P0 BRA `(.L_x_174) ;  /* 0x0000000000148947 */ /* 0x000fec0003800000 */
[----:B------:R-:W0:Y:S01]  /*1f20*/  LDC.64 R10, c[0x0][0x380] ;  /* 0x0000e000ff0a7b82 */ /* 0x000e220000000a00 */
[----:B------:R-:W-:Y:S02]  /*1f30*/  IMAD R7, R3, 0x100, R4 ;  /* 0x0000010003077824 */ /* 0x000fe400078e0204 */
[----:B------:R-:W-:Y:S02]  /*1f40*/  IMAD.MOV.U32 R13, RZ, RZ, RZ ;  /* 0x000000ffff0d7224 */ /* 0x000fe400078e00ff */
[----:B0-----:R-:W-:-:S05]  /*1f50*/  IMAD.WIDE.U32 R10, R7, 0x8, R10 ;  /* 0x00000008070a7825 */ /* 0x001fca00078e000a */
[----:B------:R0:W-:Y:S02]  /*1f60*/  REDG.E.ADD.64.STRONG.GPU desc[UR20][R10.64], R12 ;  /* 0x0000000c0a00798e */ /* 0x0001e4000c12e514 */
.L_x_174:
[----:B------:R-:W-:Y:S05]  /*1f70*/  BSYNC.RECONVERGENT B1 ;  /* 0x0000000000017941 */ /* 0x000fea0003800200 */
.L_x_173:
[----:B------:R-:W-:Y:S04]  /*1f80*/  BSSY.RECONVERGENT B1, `(.L_x_175) ;  /* 0x0000009000017945 */ /* 0x000fe80003800200 */
[----:B------:R-:W-:Y:S05]  /*1f90*/  @!P1 BRA `(.L_x_176) ;  /* 0x00000000001c9947 */ /* 0x000fea0003800000 */
[----:B0-----:R-:W0:Y:S01]  /*1fa0*/  LDC.64 R10, c[0x0][0x380] ;  /* 0x0000e000ff0a7b82 */ /* 0x001e220000000a00 */
[----:B------:R-:W-:Y:S01]  /*1fb0*/  IMAD R7, R3, 0x100, R4 ;  /* 0x0000010003077824 */ /* 0x000fe200078e0204 */
[----:B------:R-:W-:Y:S01]  /*1fc0*/  MOV R12, R9 ;  /* 0x00000009000c7202 */ /* 0x000fe20000000f00 */
[----:B------:R-:W-:Y:S02]  /*1fd0*/  IMAD.MOV.U32 R13, RZ, RZ, RZ ;  /* 0x000000ffff0d7224 */ /* 0x000fe400078e00ff */
[----:B------:R-:W-:-:S04]  /*1fe0*/  VIADD R7, R7, 0x100 ;  /* 0x0000010007077836 */ /* 0x000fc80000000000 */
[----:B0-----:R-:W-:-:S05]  /*1ff0*/  IMAD.WIDE.U32 R10, R7, 0x8, R10 ;  /* 0x00000008070a7825 */ /* 0x001fca00078e000a */
[----:B------:R1:W-:Y:S02]  /*2000*/  REDG.E.ADD.64.STRONG.GPU desc[UR20][R10.64], R12 ;  /* 0x0000000c0a00798e */ /* 0x0003e4000c12e514 */
.L_x_176:
[----:B------:R-:W-:Y:S05]  /*2010*/  BSYNC.RECONVERGENT B1 ;  /* 0x0000000000017941 */ /* 0x000fea0003800200 */
.L_x_175:
[----:B------:R-:W-:Y:S04]  /*2020*/  BSSY.RECONVERGENT B1, `(.L_x_177) ;  /* 0x0000008000017945 */ /* 0x000fe80003800200 */
[----:B------:R-:W-:Y:S05]  /*2030*/  @!P2 BRA `(.L_x_178) ;  /* 0x000000000018a947 */ /* 0x000fea0003800000 */
[----:B01----:R-:W0:Y:S01]  /*2040*/  LDC.64 R10, c[0x0][0x380] ;  /* 0x0000e000ff0a7b82 */ /* 0x003e220000000a00 */
[----:B------:R-:W-:-:S04]  /*2050*/  IMAD R7, R3, 0x100, R4 ;  /* 0x0000010003077824 */ /* 0x000fc800078e0204 */
[----:B------:R-:W-:-:S04]  /*2060*/  VIADD R7, R7, 0x200 ;  /* 0x0000020007077836 */ /* 0x000fc80000000000 */
[----:B0-----:R-:W-:-:S04]  /*2070*/  IMAD.WIDE.U32 R10, R7, 0x8, R10 ;  /* 0x00000008070a7825 */ /* 0x001fc800078e000a */
[----:B------:R-:W-:-:S05]  /*2080*/  IMAD.MOV.U32 R7, RZ, RZ, RZ ;  /* 0x000000ffff077224 */ /* 0x000fca00078e00ff */
[----:B------:R4:W-:Y:S02]  /*2090*/  REDG.E.ADD.64.STRONG.GPU desc[UR20][R10.64], R6 ;  /* 0x000000060a00798e */ /* 0x0009e4000c12e514 */
.L_x_178:
[----:B------:R-:W-:Y:S05]  /*20a0*/  BSYNC.RECONVERGENT B1 ;  /* 0x0000000000017941 */ /* 0x000fea0003800200 */
.L_x_177:
[----:B------:R-:W-:Y:S04]  /*20b0*/  BSSY.RECONVERGENT B1, `(.L_x_179) ;  /* 0x0000009000017945 */ /* 0x000fe80003800200 */
[----:B------:R-:W-:Y:S05]  /*20c0*/  @!P3 BRA `(.L_x_180) ;  /* 0x00000000001cb947 */ /* 0x000fea0003800000 */
[----:B----4-:R-:W4:Y:S01]  /*20d0*/  LDC.64 R6, c[0x0][0x380] ;  /* 0x0000e000ff067b82 */ /* 0x010f220000000a00 */
[----:B------:R-:W-:Y:S01]  /*20e0*/  IMAD R9, R3, 0x100, R4 ;  /* 0x0000010003097824 */ /* 0x000fe200078e0204 */
[----:B01----:R-:W-:Y:S01]  /*20f0*/  MOV R10, R2 ;  /* 0x00000002000a7202 */ /* 0x003fe20000000f00 */
[----:B------:R-:W-:Y:S02]  /*2100*/  IMAD.MOV.U32 R11, RZ, RZ, RZ ;  /* 0x000000ffff0b7224 */ /* 0x000fe400078e00ff */
[----:B------:R-:W-:-:S04]  /*2110*/  VIADD R9, R9, 0x300 ;  /* 0x0000030009097836 */ /* 0x000fc80000000000 */
[----:B----4-:R-:W-:-:S05]  /*2120*/  IMAD.WIDE.U32 R6, R9, 0x8, R6 ;  /* 0x0000000809067825 */ /* 0x010fca00078e0006 */
[----:B------:R0:W-:Y:S02]  /*2130*/  REDG.E.ADD.64.STRONG.GPU desc[UR20][R6.64], R10 ;  /* 0x0000000a0600798e */ /* 0x0001e4000c12e514 */
.L_x_180:
[----:B------:R-:W-:Y:S05]  /*2140*/  BSYNC.RECONVERGENT B1 ;  /* 0x0000000000017941 */ /* 0x000fea0003800200 */
.L_x_179:
[----:B------:R-:W-:-:S07]  /*2150*/  VIADD R3, R3, 0x4 ;  /* 0x0000000403037836 */ /* 0x000fce0000000000 */
.L_x_172:
[----:B------:R-:W-:Y:S01]  /*2160*/  UISETP.NE.AND UP0, UPT, UR25, URZ, UPT ;  /* 0x000000ff1900728c */ /* 0x000fe2000bf05270 */
[----:B------:R-:W-:Y:S08]  /*2170*/  BSSY.RECONVERGENT B1, `(.L_x_171) ;  /* 0x0000029000017945 */ /* 0x000ff00003800200 */
[----:B------:R-:W-:Y:S05]  /*2180*/  BRA.U !UP0, `(.L_x_181) ;  /* 0x00000001089c7547 */ /* 0x000fea000b800000 */
[----:B------:R-:W-:-:S13]  /*2190*/  ISETP.NE.AND P0, PT, R5, RZ, PT ;  /* 0x000000ff0500720c */ /* 0x000fda0003f05270 */
[----:B------:R-:W-:Y:S05]  /*21a0*/  @!P0 BRA `(.L_x_182) ;  /* 0x0000000000648947 */ /* 0x000fea0003800000 */
[----:B0---4-:R-:W-:Y:S01]  /*21b0*/  IMAD R6, R3, 0x400, R0 ;  /* 0x0000040003067824 */ /* 0x011fe200078e0200 */
[----:B------:R-:W-:Y:S04]  /*21c0*/  BSSY.RECONVERGENT B2, `(.L_x_183) ;  /* 0x000000c000027945 */ /* 0x000fe80003800200 */
[----:B------:R-:W0:Y:S04]  /*21d0*/  LDS R2, [R6] ;  /* 0x0000000006027984 */ /* 0x000e280000000800 */
[----:B------:R-:W4:Y:S01]  /*21e0*/  LDS R9, [R6+0x400] ;  /* 0x0004000006097984 */ /* 0x000f220000000800 */
[----:B0-----:R-:W-:-:S02]  /*21f0*/  ISETP.NE.AND P0, PT, R2, RZ, PT ;  /* 0x000000ff0200720c */ /* 0x001fc40003f05270 */
[----:B----4-:R-:W-:-:S11]  /*2200*/  ISETP.NE.AND P1, PT, R9, RZ, PT ;  /* 0x000000ff0900720c */ /* 0x010fd60003f25270 */
[----:B------:R-:W-:Y:S05]  /*2210*/  @!P0 BRA `(.L_x_184) ;  /* 0x0000000000188947 */ /* 0x000fea0003800000 */
[----:B------:R-:W0:Y:S01]  /*2220*/  LDC.64 R6, c[0x0][0x380] ;  /* 0x0000e000ff067b82 */ /* 0x000e220000000a00 */
[----:B-1----:R-:W-:-:S04]  /*2230*/  IMAD R11, R3, 0x100, R4 ;  /* 0x00000100030b7824 */ /* 0x002fc800078e0204 */
[----:B0-----:R-:W-:-:S04]  /*2240*/  IMAD.WIDE.U32 R10, R11, 0x8, R6 ;  /* 0x000000080b0a7825 */ /* 0x001fc800078e0006 */
[----:B------:R-:W-:Y:S02]  /*2250*/  IMAD.MOV.U32 R6, RZ, RZ, R2 ;  /* 0x000000ffff067224 */ /* 0x000fe400078e0002 */
[----:B------:R-:W-:-:S05]  /*2260*/  IMAD.MOV.U32 R7, RZ, RZ, RZ ;  /* 0x000000ffff077224 */ /* 0x000fca00078e00ff */
[----:B------:R0:W-:Y:S02]  /*2270*/  REDG.E.ADD.64.STRONG.GPU desc[UR20][R10.64], R6 ;  /* 0x000000060a00798e */ /* 0x0001e4000c12e514 */
.L_x_184:
[----:B------:R-:W-:Y:S05]  /*2280*/  BSYNC.RECONVERGENT B2 ;  /* 0x0000000000027941 */ /* 0x000fea0003800200 */
.L_x_183:
[----:B------:R-:W-:Y:S04]  /*2290*/  BSSY.RECONVERGENT B2, `(.L_x_185) ;  /* 0x0000009000027945 */ /* 0x000fe80003800200 */
[----:B------:R-:W-:Y:S05]  /*22a0*/  @!P1 BRA `(.L_x_186) ;  /* 0x00000000001c9947 */ /* 0x000fea0003800000 */
[----:B0-----:R-:W0:Y:S01]  /*22b0*/  LDC.64 R6, c[0x0][0x380] ;  /* 0x0000e000ff067b82 */ /* 0x001e220000000a00 */
[----:B------:R-:W-:-:S05]  /*22c0*/  LEA R2, R3, R4, 0x8 ;  /* 0x0000000403027211 */ /* 0x000fca00078e40ff */
[----:B-1----:R-:W-:-:S04]  /*22d0*/  VIADD R11, R2, 0x100 ;  /* 0x00000100020b7836 */ /* 0x002fc80000000000 */
[----:B0-----:R-:W-:-:S04]  /*22e0*/  IMAD.WIDE.U32 R10, R11, 0x8, R6 ;  /* 0x000000080b0a7825 */ /* 0x001fc800078e0006 */
[----:B------:R-:W-:Y:S02]  /*22f0*/  IMAD.MOV.U32 R6, RZ, RZ, R9 ;  /* 0x000000ffff067224 */ /* 0x000fe400078e0009 */
[----:B------:R-:W-:-:S05]  /*2300*/  IMAD.MOV.U32 R7, RZ, RZ, RZ ;  /* 0x000000ffff077224 */ /* 0x000fca00078e00ff */
[----:B------:R4:W-:Y:S02]  /*2310*/  REDG.E.ADD.64.STRONG.GPU desc[UR20][R10.64], R6 ;  /* 0x000000060a00798e */ /* 0x0009e4000c12e514 */
.L_x_186:
[----:B------:R-:W-:Y:S05]  /*2320*/  BSYNC.RECONVERGENT B2 ;  /* 0x0000000000027941 */ /* 0x000fea0003800200 */
.L_x_185:
[----:B------:R-:W-:-:S07]  /*2330*/  VIADD R3, R3, 0x2 ;  /* 0x0000000203037836 */ /* 0x000fce0000000000 */
.L_x_182:
[----:B------:R-:W-:-:S09]  /*2340*/  UISETP.NE.AND UP0, UPT, UR9, URZ, UPT ;  /* 0x000000ff0900728c */ /* 0x000fd2000bf05270 */
[----:B------:R-:W-:Y:S05]  /*2350*/  BRA.U !UP0, `(.L_x_181) ;  /* 0x0000000108287547 */ /* 0x000fea000b800000 */
[----:B------:R-:W-:-:S05]  /*2360*/  IMAD R2, R3, 0x400, R0 ;  /* 0x0000040003027824 */ /* 0x000fca00078e0200 */
[----:B------:R-:W5:Y:S02]  /*2370*/  LDS R9, [R2] ;  /* 0x0000000002097984 */ /* 0x000f640000000800 */
[----:B-----5:R-:W-:-:S13]  /*2380*/  ISETP.NE.AND P0, PT, R9, RZ, PT ;  /* 0x000000ff0900720c */ /* 0x020fda0003f05270 */
[----:B------:R-:W-:Y:S05]  /*2390*/  @!P0 BRA `(.L_x_181) ;  /* 0x0000000000188947 */ /* 0x000fea0003800000 */
[----:B0---4-:R-:W0:Y:S01]  /*23a0*/  LDC.64 R6, c[0x0][0x380] ;  /* 0x0000e000ff067b82 */ /* 0x011e220000000a00 */
[----:B------:R-:W-:-:S04]  /*23b0*/  IMAD R3, R3, 0x100, R4 ;  /* 0x0000010003037824 */ /* 0x000fc800078e0204 */
[----:B0-----:R-:W-:Y:S01]  /*23c0*/  IMAD.WIDE.U32 R2, R3, 0x8, R6 ;  /* 0x0000000803027825 */ /* 0x001fe200078e0006 */
[----:B------:R-:W-:-:S03]  /*23d0*/  MOV R6, R9 ;  /* 0x0000000900067202 */ /* 0x000fc60000000f00 */
[----:B------:R-:W-:-:S05]  /*23e0*/  IMAD.MOV.U32 R7, RZ, RZ, RZ ;  /* 0x000000ffff077224 */ /* 0x000fca00078e00ff */
[----:B------:R0:W-:Y:S02]  /*23f0*/  REDG.E.ADD.64.STRONG.GPU desc[UR20][R2.64], R6 ;  /* 0x000000060200798e */ /* 0x0001e4000c12e514 */
.L_x_181:
[----:B------:R-:W-:Y:S05]  /*2400*/  BSYNC.RECONVERGENT B1 ;  /* 0x0000000000017941 */ /* 0x000fea0003800200 */
.L_x_171:
[----:B------:R-:W-:-:S13]  /*2410*/  ISETP.GT.U32.AND P0, PT, R4, 0x7f, PT ;  /* 0x0000007f0400780c */ /* 0x000fda0003f04070 */
[----:B------:R-:W-:Y:S05]  /*2420*/  @P0 BRA `(.L_x_152) ;  /* 0x0000000800900947 */ /* 0x000fea0003800000 */
[----:B------:R-:W-:Y:S01]  /*2430*/  UISETP.GE.U32.AND UP0, UPT, UR22, 0x7, UPT ;  /* 0x000000071600788c */ /* 0x000fe2000bf06070 */
[----:B0-----:R-:W-:-:S08]  /*2440*/  IMAD.MOV.U32 R3, RZ, RZ, RZ ;  /* 0x000000ffff037224 */ /* 0x001fd000078e00ff */
[----:B------:R-:W-:Y:S05]  /*2450*/  BRA.U !UP0, `(.L_x_187) ;  /* 0x0000000508147547 */ /* 0x000fea000b800000 */
[----:B------:R-:W0:Y:S01]  /*2460*/  LDC.64 R2, c[0x0][0x380] ;  /* 0x0000e000ff027b82 */ /* 0x000e220000000a00 */
[----:B------:R-:W-:-:S07]  /*2470*/  IMAD.MOV.U32 R9, RZ, RZ, RZ ;  /* 0x000000ffff097224 */ /* 0x000fce00078e00ff */
.L_x_204:
[C---:B01--4-:R-:W-:Y:S01]  /*2480*/  IMAD R11, R9.reuse, 0x400, R0 ;  /* 0x00000400090b7824 */ /* 0x053fe200078e0200 */
[----:B------:R-:W-:Y:S01]  /*2490*/  BSSY.RECONVERGENT B1, `(.L_x_188) ;  /* 0x0000011000017945 */ /* 0x000fe20003800200 */
[C---:B--23--:R-:W-:Y:S02]  /*24a0*/  IMAD R7, R9.reuse, 0x100, R4 ;  /* 0x0000010009077824 */ /* 0x04cfe400078e0204 */
[----:B------:R-:W-:Y:S01]  /*24b0*/  VIADD R9, R9, 0x8 ;  /* 0x0000000809097836 */ /* 0x000fe20000000000 */
[----:B---3--:R-:W1:Y:S01]  /*24c0*/  LDS R14, [R11+0x200] ;  /* 0x000200000b0e7984 */ /* 0x008e620000000800 */
[----:B0-----:R-:W-:-:S03]  /*24d0*/  IMAD.WIDE.U32 R6, R7, 0x8, R2 ;  /* 0x0000000807067825 */ /* 0x001fc600078e0002 */
[----:B------:R-:W0:Y:S04]  /*24e0*/  LDS R13, [R11+0x600] ;  /* 0x000600000b0d7984 */ /* 0x000e280000000800 */
[----:B--2---:R2:W3:Y:S04]  /*24f0*/  LDS R17, [R11+0xa00] ;  /* 0x000a00000b117984 */ /* 0x0044e80000000800 */
[----:B------:R2:W4:Y:S04]  /*2500*/  LDS R18, [R11+0xe00] ;  /* 0x000e00000b127984 */ /* 0x0005280000000800 */
[----:B------:R2:W2:Y:S04]  /*2510*/  LDS R19, [R11+0x1200] ;  /* 0x001200000b137984 */ /* 0x0004a80000000800 */
[----:B------:R0:W2:Y:S04]  /*2520*/  LDS R16, [R11+0x1600] ;  /* 0x001600000b107984 */ /* 0x0000a80000000800 */
[----:B------:R0:W2:Y:S04]  /*2530*/  LDS R12, [R11+0x1a00] ;  /* 0x001a00000b0c7984 */ /* 0x0000a80000000800 */
[----:B------:R0:W2:Y:S01]  /*2540*/  LDS R10, [R11+0x1e00] ;  /* 0x001e00000b0a7984 */ /* 0x0000a20000000800 */
[----:B-1----:R-:W-:-:S02]  /*2550*/  ISETP.NE.AND P0, PT, R14, RZ, PT ;  /* 0x000000ff0e00720c */ /* 0x002fc40003f05270 */
[----:B0-----:R-:W-:-:S11]  /*2560*/  ISETP.NE.AND P1, PT, R13, RZ, PT ;  /* 0x000000ff0d00720c */ /* 0x001fd60003f25270 */
[----:B---34-:R-:W-:Y:S05]  /*2570*/  @!P0 BRA `(.L_x_189) ;  /* 0x0000000000088947 */ /* 0x018fea0003800000 */
[----:B------:R-:W-:-:S05]  /*2580*/  HFMA2 R15, -RZ, RZ, 0, 0 ;  /* 0x00000000ff0f7431 */ /* 0x000fca00000001ff */
[----:B------:R0:W-:Y:S02]  /*2590*/  REDG.E.ADD.64.STRONG.GPU desc[UR20][R6.64+0x400], R14 ;  /* 0x0004000e0600798e */ /* 0x0001e4000c12e514 */
.L_x_189:
[----:B------:R-:W-:Y:S05]  /*25a0*/  BSYNC.RECONVERGENT B1 ;  /* 0x0000000000017941 */ /* 0x000fea0003800200 */
.L_x_188:
[----:B------:R-:W-:Y:S04]  /*25b0*/  BSSY.RECONVERGENT B1, `(.L_x_190) ;  /* 0x0000005000017945 */ /* 0x000fe80003800200 */
[----:B------:R-:W-:Y:S05]  /*25c0*/  @!P1 BRA `(.L_x_191) ;  /* 0x00000000000c9947 */ /* 0x000fea0003800000 */
[----:B0-----:R-:W-:Y:S02]  /*25d0*/  IMAD.MOV.U32 R14, RZ, RZ, R13 ;  /* 0x000000ffff0e7224 */ /* 0x001fe400078e000d */
[----:B------:R-:W-:-:S05]  /*25e0*/  IMAD.MOV.U32 R15, RZ, RZ, RZ ;  /* 0x000000ffff0f7224 */ /* 0x000fca00078e00ff */
[----:B------:R1:W-:Y:S02]  /*25f0*/  REDG.E.ADD.64.STRONG.GPU desc[UR20][R6.64+0xc00], R14 ;  /* 0x000c000e0600798e */ /* 0x0003e4000c12e514 */
.L_x_191:
[----:B------:R-:W-:Y:S05]  /*2600*/  BSYNC.RECONVERGENT B1 ;  /* 0x0000000000017941 */ /* 0x000fea0003800200 */
.L_x_190:
[----:B------:R-:W-:Y:S01]  /*2610*/  ISETP.NE.AND P6, PT, R17, RZ, PT ;  /* 0x000000ff1100720c */ /* 0x000fe20003fc5270 */
[----:B------:R-:W-:Y:S01]  /*2620*/  BSSY.RECONVERGENT B1, `(.L_x_192) ;  /* 0x000000b000017945 */ /* 0x000fe20003800200 */
[----:B------:R-:W-:Y:S02]  /*2630*/  ISETP.NE.AND P0, PT, R9, UR27, PT ;  /* 0x0000001b09007c0c */ /* 0x000fe4000bf05270 */
[----:B------:R-:W-:Y:S02]  /*2640*/  ISETP.NE.AND P1, PT, R18, RZ, PT ;  /* 0x000000ff1200720c */ /* 0x000fe40003f25270 */
[----:B--2---:R-:W-:Y:S02]  /*2650*/  ISETP.NE.AND P2, PT, R19, RZ, PT ;  /* 0x000000ff1300720c */ /* 0x004fe40003f45270 */
[----:B------:R-:W-:Y:S02]  /*2660*/  ISETP.NE.AND P3, PT, R16, RZ, PT ;  /* 0x000000ff1000720c */ /* 0x000fe40003f65270 */
[----:B------:R-:W-:-:S02]  /*2670*/  ISETP.NE.AND P4, PT, R12, RZ, PT ;  /* 0x000000ff0c00720c */ /* 0x000fc40003f85270 */
[----:B------:R-:W-:Y:S01]  /*2680*/  ISETP.NE.AND P5, PT, R10, RZ, PT ;  /* 0x000000ff0a00720c */ /* 0x000fe20003fa5270 */
[----:B------:R-:W-:-:S12]  /*2690*/  @!P6 BRA `(.L_x_193) ;  /* 0x00000000000ce947 */ /* 0x000fd80003800000 */
[----:B01----:R-:W-:Y:S02]  /*26a0*/  IMAD.MOV.U32 R14, RZ, RZ, R17 ;  /* 0x000000ffff0e7224 */ /* 0x003fe400078e0011 */
[----:B------:R-:W-:-:S05]  /*26b0*/  IMAD.MOV.U32 R15, RZ, RZ, RZ ;  /* 0x000000ffff0f7224 */ /* 0x000fca00078e00ff */
[----:B------:R2:W-:Y:S02]  /*26c0*/  REDG.E.ADD.64.STRONG.GPU desc[UR20][R6.64+0x1400], R14 ;  /* 0x0014000e0600798e */ /* 0x0005e4000c12e514 */
.L_x_193:
[----:B------:R-:W-:Y:S05]  /*26d0*/  BSYNC.RECONVERGENT B1 ;  /* 0x0000000000017941 */ /* 0x000fea0003800200 */
.L_x_192:
[----:B------:R-:W-:Y:S04]  /*26e0*/  BSSY.RECONVERGENT B1, `(.L_x_194) ;  /* 0x0000005000017945 */ /* 0x000fe80003800200 */
[----:B------:R-:W-:Y:S05]  /*26f0*/  @!P1 BRA `(.L_x_195) ;  /* 0x00000000000c9947 */ /* 0x000fea0003800000 */
[----:B012---:R-:W-:Y:S02]  /*2700*/  IMAD.MOV.U32 R14, RZ, RZ, R18 ;  /* 0x000000ffff0e7224 */ /* 0x007fe400078e0012 */
[----:B------:R-:W-:-:S05]  /*2710*/  IMAD.MOV.U32 R15, RZ, RZ, RZ ;  /* 0x000000ffff0f7224 */ /* 0x000fca00078e00ff */
[----:B------:R3:W-:Y:S02]  /*2720*/  REDG.E.ADD.64.STRONG.GPU desc[UR20][R6.64+0x1c00], R14 ;  /* 0x001c000e0600798e */ /* 0x0007e4000c12e514 */
.L_x_195:
[----:B------:R-:W-:Y:S05]  /*2730*/  BSYNC.RECONVERGENT B1 ;  /* 0x0000000000017941 */ /* 0x000fea0003800200 */
.L_x_194:
[----:B------:R-:W-:Y:S04]  /*2740*/  BSSY.RECONVERGENT B1, `(.L_x_196) ;  /* 0x0000005000017945 */ /* 0x000fe80003800200 */
[----:B------:R-:W-:Y:S05]  /*2750*/  @!P2 BRA `(.L_x_197) ;  /* 0x00000000000ca947 */ /* 0x000fea0003800000 */
[----:B0123--:R-:W-:Y:S01]  /*2760*/  MOV R14, R19 ;  /* 0x00000013000e7202 */ /* 0x00ffe20000000f00 */
[----:B------:R-:W-:-:S05]  /*2770*/  IMAD.MOV.U32 R15, RZ, RZ, RZ ;  /* 0x000000ffff0f7224 */ /* 0x000fca00078e00ff */
[----:B------:R4:W-:Y:S02]  /*2780*/  REDG.E.ADD.64.STRONG.GPU desc[UR20][R6.64+0x2400], R14 ;  /* 0x0024000e0600798e */ /* 0x0009e4000c12e514 */
.L_x_197:
[----:B------:R-:W-:Y:S05]  /*2790*/  BSYNC.RECONVERGENT B1 ;  /* 0x0000000000017941 */ /* 0x000fea0003800200 */
.L_x_196:
[----:B------:R-:W-:Y:S04]  /*27a0*/  BSSY.RECONVERGENT B1, `(.L_x_198) ;  /* 0x0000004000017945 */ /* 0x000fe80003800200 */
[----:B------:R-:W-:Y:S05]  /*27b0*/  @!P3 BRA `(.L_x_199) ;  /* 0x000000000008b947 */ /* 0x000fea0003800000 */
[----:B------:R-:W-:-:S05]  /*27c0*/  IMAD.MOV.U32 R17, RZ, RZ, RZ ;  /* 0x000000ffff117224 */ /* 0x000fca00078e00ff */
[----:B------:R0:W-:Y:S02]  /*27d0*/  REDG.E.ADD.64.STRONG.GPU desc[UR20][R6.64+0x2c00], R16 ;  /* 0x002c00100600798e */ /* 0x0001e4000c12e514 */
.L_x_199:
[----:B------:R-:W-:Y:S05]  /*27e0*/  BSYNC.RECONVERGENT B1 ;  /* 0x0000000000017941 */ /* 0x000fea0003800200 */
.L_x_198:
[----:B------:R-:W-:Y:S04]  /*27f0*/  BSSY.RECONVERGENT B1, `(.L_x_200) ;  /* 0x0000004000017945 */ /* 0x000fe80003800200 */
[----:B------:R-:W-:Y:S05]  /*2800*/  @!P4 BRA `(.L_x_201) ;  /* 0x000000000008c947 */ /* 0x000fea0003800000 */
[----:B------:R-:W-:-:S05]  /*2810*/  IMAD.MOV.U32 R13, RZ, RZ, RZ ;  /* 0x000000ffff0d7224 */ /* 0x000fca00078e00ff */
[----:B------:R0:W-:Y:S02]  /*2820*/  REDG.E.ADD.64.STRONG.GPU desc[UR20][R6.64+0x3400], R12 ;  /* 0x0034000c0600798e */ /* 0x0001e4000c12e514 */
.L_x_201:
[----:B------:R-:W-:Y:S05]  /*2830*/  BSYNC.RECONVERGENT B1 ;  /* 0x0000000000017941 */ /* 0x000fea0003800200 */
.L_x_200:
[----:B------:R-:W-:Y:S04]  /*2840*/  BSSY.RECONVERGENT B1, `(.L_x_202) ;  /* 0x0000004000017945 */ /* 0x000fe80003800200 */
[----:B------:R-:W-:Y:S05]  /*2850*/  @!P5 BRA `(.L_x_203) ;  /* 0x000000000008d947 */ /* 0x000fea0003800000 */
[----:B------:R-:W-:-:S05]  /*2860*/  IMAD.MOV.U32 R11, RZ, RZ, RZ ;  /* 0x000000ffff0b7224 */ /* 0x000fca00078e00ff */
[----:B------:R0:W-:Y:S02]  /*2870*/  REDG.E.ADD.64.STRONG.GPU desc[UR20][R6.64+0x3c00], R10 ;  /* 0x003c000a0600798e */ /* 0x0001e4000c12e514 */
.L_x_203:
[----:B------:R-:W-:Y:S05]  /*2880*/  BSYNC.RECONVERGENT B1 ;  /* 0x0000000000017941 */ /* 0x000fea0003800200 */
.L_x_202:
[----:B------:R-:W-:Y:S05]  /*2890*/  @P0 BRA `(.L_x_204) ;  /* 0xfffffff800f80947 */ /* 0x000fea000383ffff */
[----:B------:R-:W-:-:S07]  /*28a0*/  IMAD.U32 R3, RZ, RZ, UR27 ;  /* 0x0000001bff037e24 */ /* 0x000fce000f8e00ff */
.L_x_187:
[----:B------:R-:W-:-:S09]  /*28b0*/  UISETP.NE.AND UP0, UPT, UR24, URZ, UPT ;  /* 0x000000ff1800728c */ /* 0x000fd2000bf05270 */
[----:B------:R-:W-:Y:S05]  /*28c0*/  BRA.U !UP0, `(.L_x_152) ;  /* 0x0000000508687547 */ /* 0x000fea000b800000 */
[----:B------:R-:W-:-:S13]  /*28d0*/  ISETP.GE.U32.AND P0, PT, R8, 0x3, PT ;  /* 0x000000030800780c */ /* 0x000fda0003f06070 */
[----:B------:R-:W-:Y:S05]  /*28e0*/  @!P0 BRA `(.L_x_205) ;  /* 0x0000000000bc8947 */ /* 0x000fea0003800000 */
[----:B01234-:R-:W-:Y:S01]  /*28f0*/  IMAD R7, R3, 0x400, R0 ;  /* 0x0000040003077824 */ /* 0x01ffe200078e0200 */
[----:B------:R-:W-:Y:S04]  /*2900*/  BSSY.RECONVERGENT B1, `(.L_x_206) ;  /* 0x000000f000017945 */ /* 0x000fe80003800200 */
[----:B------:R-:W0:Y:S04]  /*2910*/  LDS R10, [R7+0x200] ;  /* 0x00020000070a7984 */ /* 0x000e280000000800 */
[----:B------:R-:W1:Y:S04]  /*2920*/  LDS R12, [R7+0x600] ;  /* 0x00060000070c7984 */ /* 0x000e680000000800 */
[----:B------:R-:W2:Y:S04]  /*2930*/  LDS R6, [R7+0xa00] ;  /* 0x000a000007067984 */ /* 0x000ea80000000800 */
[----:B------:R-:W3:Y:S01]  /*2940*/  LDS R2, [R7+0xe00] ;  /* 0x000e000007027984 */ /* 0x000ee20000000800 */
[----:B0-----:R-:W-:-:S02]  /*2950*/  ISETP.NE.AND P0, PT, R10, RZ, PT ;  /* 0x000000ff0a00720c */ /* 0x001fc40003f05270 */
[----:B-1----:R-:W-:Y:S02]  /*2960*/  ISETP.NE.AND P1, PT, R12, RZ, PT ;  /* 0x000000ff0c00720c */ /* 0x002fe40003f25270 */
[----:B--2---:R-:W-:Y:S02]  /*2970*/  ISETP.NE.AND P2, PT, R6, RZ, PT ;  /* 0x000000ff0600720c */ /* 0x004fe40003f45270 */
[----:B---3--:R-:W-:-:S07]  /*2980*/  ISETP.NE.AND P3, PT, R2, RZ, PT ;  /* 0x000000ff0200720c */ /* 0x008fce0003f65270 */
[----:B------:R-:W-:Y:S06]  /*2990*/  @!P0 BRA `(.L_x_207) ;  /* 0x0000000000148947 */ /* 0x000fec0003800000 */
[----:B------:R-:W0:Y:S01]  /*29a0*/  LDC.64 R8, c[0x0][0x380] ;  /* 0x0000e000ff087b82 */ /* 0x000e220000000a00 */
[----:B------:R-:W-:Y:S01]  /*29b0*/  LEA R7, R3, R4, 0x8 ;  /* 0x0000000403077211 */ /* 0x000fe200078e40ff */
[----:B------:R-:W-:-:S04]  /*29c0*/  IMAD.MOV.U32 R11, RZ, RZ, RZ ;  /* 0x000000ffff0b7224 */ /* 0x000fc800078e00ff */
[----:B0-----:R-:W-:-:S05]  /*29d0*/  IMAD.WIDE.U32 R8, R7, 0x8, R8 ;  /* 0x0000000807087825 */ /* 0x001fca00078e0008 */
[----:B------:R0:W-:Y:S02]  /*29e0*/  REDG.E.ADD.64.STRONG.GPU desc[UR20][R8.64+0x400], R10 ;  /* 0x0004000a0800798e */ /* 0x0001e4000c12e514 */
.L_x_207:
[----:B------:R-:W-:Y:S05]  /*29f0*/  BSYNC.RECONVERGENT B1 ;  /* 0x0000000000017941 */ /* 0x000fea0003800200 */
.L_x_206:
[----:B------:R-:W-:Y:S04]  /*2a00*/  BSSY.RECONVERGENT B1, `(.L_x_208) ;  /* 0x0000009000017945 */ /* 0x000fe80003800200 */
[----:B------:R-:W-:Y:S05]  /*2a10*/  @!P1 BRA `(.L_x_209) ;  /* 0x00000000001c9947 */ /* 0x000fea0003800000 */
[----:B0-----:R-:W0:Y:S01]  /*2a20*/  LDC.64 R8, c[0x0][0x380] ;  /* 0x0000e000ff087b82 */ /* 0x001e220000000a00 */
[----:B------:R-:W-:Y:S02]  /*2a30*/  IMAD R7, R3, 0x100, R4 ;  /* 0x0000010003077824 */ /* 0x000fe400078e0204 */
[----:B------:R-:W-:Y:S02]  /*2a40*/  IMAD.MOV.U32 R10, RZ, RZ, R12 ;  /* 0x000000ffff0a7224 */ /* 0x000fe400078e000c */
[----:B------:R-:W-:Y:S02]  /*2a50*/  VIADD R7, R7, 0x100 ;  /* 0x0000010007077836 */ /* 0x000fe40000000000 */
[----:B------:R-:W-:Y:S02]  /*2a60*/  IMAD.MOV.U32 R11, RZ, RZ, RZ ;  /* 0x000000ffff0b7224 */ /* 0x000fe400078e00ff */
[----:B0-----:R-:W-:-:S05]  /*2a70*/  IMAD.WIDE.U32 R8, R7, 0x8, R8 ;  /* 0x0000000807087825 */ /* 0x001fca00078e0008 */
[----:B------:R1:W-:Y:S02]  /*2a80*/  REDG.E.ADD.64.STRONG.GPU desc[UR20][R8.64+0x400], R10 ;  /* 0x0004000a0800798e */ /* 0x0003e4000c12e514 */
.L_x_209:
[----:B------:R-:W-:Y:S05]  /*2a90*/  BSYNC.RECONVERGENT B1 ;  /* 0x0000000000017941 */ /* 0x000fea0003800200 */
.L_x_208:
[----:B------:R-:W-:Y:S04]  /*2aa0*/  BSSY.RECONVERGENT B1, `(.L_x_210) ;  /* 0x0000008000017945 */ /* 0x000fe80003800200 */
[----:B------:R-:W-:Y:S05]  /*2ab0*/  @!P2 BRA `(.L_x_211) ;  /* 0x000000000018a947 */ /* 0x000fea0003800000 */
[----:B01----:R-:W0:Y:S01]  /*2ac0*/  LDC.64 R8, c[0x0][0x380] ;  /* 0x0000e000ff087b82 */ /* 0x003e220000000a00 */
[----:B------:R-:W-:-:S05]  /*2ad0*/  IMAD R7, R3, 0x100, R4 ;  /* 0x0000010003077824 */ /* 0x000fca00078e0204 */
[----:B------:R-:W-:-:S05]  /*2ae0*/  IADD3 R7, PT, PT, R7, 0x200, RZ ;  /* 0x0000020007077810 */ /* 0x000fca0007ffe0ff */
[----:B0-----:R-:W-:-:S04]  /*2af0*/  IMAD.WIDE.U32 R8, R7, 0x8, R8 ;  /* 0x0000000807087825 */ /* 0x001fc800078e0008 */
[----:B------:R-:W-:-:S05]  /*2b00*/  IMAD.MOV.U32 R7, RZ, RZ, RZ ;  /* 0x000000ffff077224 */ /* 0x000fca00078e00ff */
[----:B------:R2:W-:Y:S02]  /*2b10*/  REDG.E.ADD.64.STRONG.GPU desc[UR20][R8.64+0x400], R6 ;  /* 0x000400060800798e */ /* 0x0005e4000c12e514 */
.L_x_211:
[----:B------:R-:W-:Y:S05]  /*2b20*/  BSYNC.RECONVERGENT B1 ;  /* 0x0000000000017941 */ /* 0x000fea0003800200 */
.L_x_210:
[----:B------:R-:W-:Y:S04]  /*2b30*/  BSSY.RECONVERGENT B1, `(.L_x_212) ;  /* 0x0000009000017945 */ /* 0x000fe80003800200 */
[----:B------:R-:W-:Y:S05]  /*2b40*/  @!P3 BRA `(.L_x_213) ;  /* 0x00000000001cb947 */ /* 0x000fea0003800000 */
[----:B--2---:R-:W2:Y:S01]  /*2b50*/  LDC.64 R6, c[0x0][0x380] ;  /* 0x0000e000ff067b82 */ /* 0x004ea20000000a00 */
[----:B01----:R-:W-:Y:S02]  /*2b60*/  IMAD R9, R3, 0x100, R4 ;  /* 0x0000010003097824 */ /* 0x003fe400078e0204 */
[----:B------:R-:W-:Y:S02]  /*2b70*/  IMAD.MOV.U32 R8, RZ, RZ, R2 ;  /* 0x000000ffff087224 */ /* 0x000fe400078e0002 */
[----:B------:R-:W-:-:S04]  /*2b80*/  VIADD R9, R9, 0x300 ;  /* 0x0000030009097836 */ /* 0x000fc80000000000 */
[----:B--2---:R-:W-:-:S04]  /*2b90*/  IMAD.WIDE.U32 R6, R9, 0x8, R6 ;  /* 0x0000000809067825 */ /* 0x004fc800078e0006 */
[----:B------:R-:W-:-:S05]  /*2ba0*/  IMAD.MOV.U32 R9, RZ, RZ, RZ ;  /* 0x000000ffff097224 */ /* 0x000fca00078e00ff */
[----:B------:R3:W-:Y:S02]  /*2bb0*/  REDG.E.ADD.64.STRONG.GPU desc[UR20][R6.64+0x400], R8 ;  /* 0x000400080600798e */ /* 0x0007e4000c12e514 */
.L_x_213:
[----:B------:R-:W-:Y:S05]  /*2bc0*/  BSYNC.RECONVERGENT B1 ;  /* 0x0000000000017941 */ /* 0x000fea0003800200 */
.L_x_212:
[----:B------:R-:W-:-:S07]  /*2bd0*/  VIADD R3, R3, 0x4 ;  /* 0x0000000403037836 */ /* 0x000fce0000000000 */
.L_x_205:
[----:B------:R-:W-:-:S09]  /*2be0*/  UISETP.NE.AND UP0, UPT, UR25, URZ, UPT ;  /* 0x000000ff1900728c */ /* 0x000fd2000bf05270 */
[----:B------:R-:W-:Y:S05]  /*2bf0*/  BRA.U !UP0, `(.L_x_152) ;  /* 0x00000001089c7547 */ /* 0x000fea000b800000 */
[----:B------:R-:W-:-:S13]  /*2c00*/  ISETP.NE.AND P0, PT, R5, RZ, PT ;  /* 0x000000ff0500720c */ /* 0x000fda0003f05270 */
[----:B------:R-:W-:Y:S05]  /*2c10*/  @!P0 BRA `(.L_x_214) ;  /* 0x0000000000648947 */ /* 0x000fea0003800000 */
[----:B01234-:R-:W-:Y:S01]  /*2c20*/  LEA R6, R3, R0, 0xa ;  /* 0x0000000003067211 */ /* 0x01ffe200078e50ff */
[----:B------:R-:W-:Y:S04]  /*2c30*/  BSSY.RECONVERGENT B1, `(.L_x_215) ;  /* 0x000000c000017945 */ /* 0x000fe80003800200 */
[----:B------:R-:W0:Y:S04]  /*2c40*/  LDS R2, [R6+0x200] ;  /* 0x0002000006027984 */ /* 0x000e280000000800 */
[----:B------:R-:W1:Y:S01]  /*2c50*/  LDS R5, [R6+0x600] ;  /* 0x0006000006057984 */ /* 0x000e620000000800 */
[----:B0-----:R-:W-:-:S02]  /*2c60*/  ISETP.NE.AND P0, PT, R2, RZ, PT ;  /* 0x000000ff0200720c */ /* 0x001fc40003f05270 */
[----:B-1----:R-:W-:-:S11]  /*2c70*/  ISETP.NE.AND P1, PT, R5, RZ, PT ;  /* 0x000000ff0500720c */ /* 0x002fd60003f25270 */
[----:B------:R-:W-:Y:S05]  /*2c80*/  @!P0 BRA `(.L_x_216) ;  /* 0x0000000000188947 */ /* 0x000fea0003800000 */
[----:B------:R-:W0:Y:S01]  /*2c90*/  LDC.64 R6, c[0x0][0x380] ;  /* 0x0000e000ff067b82 */ /* 0x000e220000000a00 */
[----:B------:R-:W-:-:S04]  /*2ca0*/  IMAD R9, R3, 0x100, R4 ;  /* 0x0000010003097824 */ /* 0x000fc800078e0204 */
[----:B0-----:R-:W-:-:S04]  /*2cb0*/  IMAD.WIDE.U32 R8, R9, 0x8, R6 ;  /* 0x0000000809087825 */ /* 0x001fc800078e0006 */
[----:B------:R-:W-:Y:S02]  /*2cc0*/  IMAD.MOV.U32 R6, RZ, RZ, R2 ;  /* 0x000000ffff067224 */ /* 0x000fe400078e0002 */
[----:B------:R-:W-:-:S05]  /*2cd0*/  IMAD.MOV.U32 R7, RZ, RZ, RZ ;  /* 0x000000ffff077224 */ /* 0x000fca00078e00ff */
[----:B------:R0:W-:Y:S02]  /*2ce0*/  REDG.E.ADD.64.STRONG.GPU desc[UR20][R8.64+0x400], R6 ;  /* 0x000400060800798e */ /* 0x0001e4000c12e514 */
.L_x_216:
[----:B------:R-:W-:Y:S05]  /*2cf0*/  BSYNC.RECONVERGENT B1 ;  /* 0x0000000000017941 */ /* 0x000fea0003800200 */
.L_x_215:
[----:B------:R-:W-:Y:S04]  /*2d00*/  BSSY.RECONVERGENT B1, `(.L_x_217) ;  /* 0x0000009000017945 */ /* 0x000fe80003800200 */
[----:B------:R-:W-:Y:S05]  /*2d10*/  @!P1 BRA `(.L_x_218) ;  /* 0x00000000001c9947 */ /* 0x000fea0003800000 */
[----:B0-----:R-:W0:Y:S01]  /*2d20*/  LDC.64 R6, c[0x0][0x380] ;  /* 0x0000e000ff067b82 */ /* 0x001e220000000a00 */
[----:B------:R-:W-:-:S04]  /*2d30*/  IMAD R2, R3, 0x100, R4 ;  /* 0x0000010003027824 */ /* 0x000fc800078e0204 */
[----:B------:R-:W-:-:S04]  /*2d40*/  VIADD R9, R2, 0x100 ;  /* 0x0000010002097836 */ /* 0x000fc80000000000 */
[----:B0-----:R-:W-:-:S04]  /*2d50*/  IMAD.WIDE.U32 R8, R9, 0x8, R6 ;  /* 0x0000000809087825 */ /* 0x001fc800078e0006 */
[----:B------:R-:W-:Y:S02]  /*2d60*/  HFMA2 R7, -RZ, RZ, 0, 0 ;  /* 0x00000000ff077431 */ /* 0x000fe400000001ff */
[----:B------:R-:W-:-:S05]  /*2d70*/  IMAD.MOV.U32 R6, RZ, RZ, R5 ;  /* 0x000000ffff067224 */ /* 0x000fca00078e0005 */
[----:B------:R1:W-:Y:S02]  /*2d80*/  REDG.E.ADD.64.STRONG.GPU desc[UR20][R8.64+0x400], R6 ;  /* 0x000400060800798e */ /* 0x0003e4000c12e514 */
.L_x_218:
[----:B------:R-:W-:Y:S05]  /*2d90*/  BSYNC.RECONVERGENT B1 ;  /* 0x0000000000017941 */ /* 0x000fea0003800200 */
.L_x_217:
[----:B------:R-:W-:-:S07]  /*2da0*/  VIADD R3, R3, 0x2 ;  /* 0x0000000203037836 */ /* 0x000fce0000000000 */
.L_x_214:
[----:B------:R-:W-:-:S09]  /*2db0*/  UISETP.NE.AND UP0, UPT, UR9, URZ, UPT ;  /* 0x000000ff0900728c */ /* 0x000fd2000bf05270 */
[----:B------:R-:W-:Y:S05]  /*2dc0*/  BRA.U !UP0, `(.L_x_152) ;  /* 0x0000000108287547 */ /* 0x000fea000b800000 */
[----:B------:R-:W-:-:S05]  /*2dd0*/  IMAD R2, R3, 0x400, R0 ;  /* 0x0000040003027824 */ /* 0x000fca00078e0200 */
[----:B------:R-:W5:Y:S02]  /*2de0*/  LDS R5, [R2+0x200] ;  /* 0x0002000002057984 */ /* 0x000f640000000800 */
[----:B-----5:R-:W-:-:S13]  /*2df0*/  ISETP.NE.AND P0, PT, R5, RZ, PT ;  /* 0x000000ff0500720c */ /* 0x020fda0003f05270 */
[----:B------:R-:W-:Y:S05]  /*2e00*/  @!P0 BRA `(.L_x_152) ;  /* 0x0000000000188947 */ /* 0x000fea0003800000 */
[----:B01234-:R-:W0:Y:S01]  /*2e10*/  LDC.64 R6, c[0x0][0x380] ;  /* 0x0000e000ff067b82 */ /* 0x01fe220000000a00 */
[----:B------:R-:W-:-:S04]  /*2e20*/  IMAD R3, R3, 0x100, R4 ;  /* 0x0000010003037824 */ /* 0x000fc800078e0204 */
[----:B0-----:R-:W-:-:S04]  /*2e30*/  IMAD.WIDE.U32 R2, R3, 0x8, R6 ;  /* 0x0000000803027825 */ /* 0x001fc800078e0006 */
[----:B------:R-:W-:Y:S02]  /*2e40*/  IMAD.MOV.U32 R6, RZ, RZ, R5 ;  /* 0x000000ffff067224 */ /* 0x000fe400078e0005 */
[----:B------:R-:W-:-:S05]  /*2e50*/  IMAD.MOV.U32 R7, RZ, RZ, RZ ;  /* 0x000000ffff077224 */ /* 0x000fca00078e00ff */
[----:B------:R0:W-:Y:S02]  /*2e60*/  REDG.E.ADD.64.STRONG.GPU desc[UR20][R2.64+0x400], R6 ;  /* 0x000400060200798e */ /* 0x0001e4000c12e514 */
.L_x_152:
[----:B------:R-:W-:Y:S05]  /*2e70*/  BSYNC.RECONVERGENT B0 ;  /* 0x0000000000007941 */ /* 0x000fea0003800200 */
.L_x_151:
[----:B------:R-:W-:Y:S01]  /*2e80*/  BAR.SYNC.DEFER_BLOCKING 0x0 ;  /* 0x0000000000007b1d */ /* 0x000fe20000010000 */
[----:B------:R-:W-:-:S04]  /*2e90*/  UIADD3 UR6, UP0, UPT, UR6, 0x1, URZ ;  /* 0x0000000106067890 */ /* 0x000fc8000ff1e0ff */
[----:B------:R-:W-:Y:S02]  /*2ea0*/  UIADD3.X UR7, UPT, UPT, URZ, UR7, URZ, UP0, !UPT ;  /* 0x00000007ff077290 */ /* 0x000fe400087fe4ff */
[----:B------:R-:W-:-:S04]  /*2eb0*/  UISETP.NE.U32.AND UP0, UPT, UR6, UR11, UPT ;  /* 0x0000000b0600728c */ /* 0x000fc8000bf05070 */
[----:B------:R-:W-:-:S09]  /*2ec0*/  UISETP.NE.AND.EX UP0, UPT, UR7, UR12, UPT, UP0 ;  /* 0x0000000c0700728c */ /* 0x000fd2000bf05300 */
[----:B------:R-:W-:Y:S05]  /*2ed0*/  BRA.U UP0, `(.L_x_219) ;  /* 0xffffffd100f07547 */ /* 0x000fea000b83ffff */
[----:B------:R-:W-:Y:S05]  /*2ee0*/  EXIT ;  /* 0x000000000000794d */ /* 0x000fea0003800000 */
.L_x_220:
        /* <DEDUP_REMOVED lines=9> */
.L_x_233:


//--------------------- .text._ZN3cub18CUB_300001_SM_10006detail10radix_sort31DeviceRadixSortSingleTileKernelINS1_5radix10policy_hubIiiyE10Policy1000ELNS0_9SortOrderE0EiiyNS1_21identity_decomposer_tEEEvPKT1_PSA_PKT2_PSE_T3_iiT4_ --------------------------
	.section	.text._ZN3cub18CUB_300001_SM_10006detail10radix_sort31DeviceRadixSortSingleTileKernelINS1_5radix10policy_hubIiiyE10Policy1000ELNS0_9SortOrderE0EiiyNS1_21identity_decomposer_tEEEvPKT1_PSA_PKT2_PSE_T3_iiT4_,"ax",@progbits
	.align	128
        .global         _ZN3cub18CUB_300001_SM_10006detail10radix_sort31DeviceRadixSortSingleTileKernelINS1_5radix10policy_hubIiiyE10Policy1000ELNS0_9SortOrderE0EiiyNS1_21identity_decomposer_tEEEvPKT1_PSA_PKT2_PSE_T3_iiT4_
        .type           _ZN3cub18CUB_300001_SM_10006detail10radix_sort31DeviceRadixSortSingleTileKernelINS1_5radix10policy_hubIiiyE10Policy1000ELNS0_9SortOrderE0EiiyNS1_21identity_decomposer_tEEEvPKT1_PSA_PKT2_PSE_T3_iiT4_,@function
        .size           _ZN3cub18CUB_300001_SM_10006detail10radix_sort31DeviceRadixSortSingleTileKernelINS1_5radix10policy_hubIiiyE10Policy1000ELNS0_9SortOrderE0EiiyNS1_21identity_decomposer_tEEEvPKT1_PSA_PKT2_PSE_T3_iiT4_,(.L_x_234 - _ZN3cub18CUB_300001_SM_10006detail10radix_sort31DeviceRadixSortSingleTileKernelINS1_5radix10policy_hubIiiyE10Policy1000ELNS0_9SortOrderE0EiiyNS1_21identity_decomposer_tEEEvPKT1_PSA_PKT2_PSE_T3_iiT4_)
        .other          _ZN3cub18CUB_300001_SM_10006detail10radix_sort31DeviceRadixSortSingleTileKernelINS1_5radix10policy_hubIiiyE10Policy1000ELNS0_9SortOrderE0EiiyNS1_21identity_decomposer_tEEEvPKT1_PSA_PKT2_PSE_T3_iiT4_,@"STO_CUDA_ENTRY STV_DEFAULT"
_ZN3cub18CUB_300001_SM_10006detail10radix_sort31DeviceRadixSortSingleTileKernelINS1_5radix10policy_hubIiiyE10Policy1000ELNS0_9SortOrderE0EiiyNS1_21identity_decomposer_tEEEvPKT1_PSA_PKT2_PSE_T3_iiT4_:
.text._ZN3cub18CUB_300001_SM_10006detail10radix_sort31DeviceRadixSortSingleTileKernelINS1_5radix10policy_hubIiiyE10Policy1000ELNS0_9SortOrderE0EiiyNS1_21identity_decomposer_tEEEvPKT1_PSA_PKT2_PSE_T3_iiT4_:
[----:B------:R-:W-:Y:S01]  /*0000*/  LDC R1, c[0x0][0x37c] ;  /* 0x0000df00ff017b82 */ /* 0x000fe20000000800 */
[----:B------:R-:W0:Y:S01]  /*0010*/  S2R R0, SR_TID.X ;  /* 0x0000000000007919 */ /* 0x000e220000002100 */
[----:B------:R-:W1:Y:S06]  /*0020*/  LDCU UR4, c[0x0][0x3a0] ;  /* 0x00007400ff0477ac */ /* 0x000e6c0008000800 */
[----:B------:R-:W2:Y:S01]  /*0030*/  LDC.64 R6, c[0x0][0x380] ;  /* 0x0000e000ff067b82 */ /* 0x000ea20000000a00 */
[----:B------:R-:W3:Y:S01]  /*0040*/  LDCU.64 UR8, c[0x0][0x358] ;  /* 0x00006b00ff0877ac */ /* 0x000ee20008000a00 */
[----:B------:R-:W4:Y:S01]  /*0050*/  LDCU UR10, c[0x0][0x3ac] ;  /* 0x00007580ff0a77ac */ /* 0x000f220008000800 */
[----:B0-----:R-:W-:-:S04]  /*0060*/  IMAD R9, R0, 0x13, RZ ;  /* 0x0000001300097824 */ /* 0x001fc800078e02ff */
[C---:B------:R-:W-:Y:S01]  /*0070*/  VIADD R4, R9.reuse, 0x1 ;  /* 0x0000000109047836 */ /* 0x040fe20000000000 */
[C---:B-1----:R-:W-:Y:S01]  /*0080*/  ISETP.GE.AND P6, PT, R9.reuse, UR4, PT ;  /* 0x0000000409007c0c */ /* 0x042fe2000bfc6270 */
[C---:B------:R-:W-:Y:S02]  /*0090*/  VIADD R8, R9.reuse, 0x5 ;  /* 0x0000000509087836 */ /* 0x040fe40000000000 */
[C---:B--2---:R-:W-:Y:S01]  /*00a0*/  IMAD.WIDE.U32 R6, R9.reuse, 0x4, R6 ;  /* 0x0000000409067825 */ /* 0x044fe200078e0006 */
[----:B------:R-:W-:Y:S02]  /*00b0*/  ISETP.GE.AND P5, PT, R4, UR4, PT ;  /* 0x0000000404007c0c */ /* 0x000fe4000bfa6270 */
[----:B------:R-:W-:Y:S01]  /*00c0*/  ISETP.GE.AND P1, PT, R8, UR4, PT ;  /* 0x0000000408007c0c */ /* 0x000fe2000bf26270 */
[C---:B------:R-:W-:Y:S01]  /*00d0*/  VIADD R5, R9.reuse, 0x2 ;  /* 0x0000000209057836 */ /* 0x040fe20000000000 */
[----:B------:R-:W-:Y:S01]  /*00e0*/  P2R R46, PR, RZ, 0x20 ;  /* 0x00000020ff2e7803 */ /* 0x000fe20000000000 */
[C---:B------:R-:W-:Y:S01]  /*00f0*/  VIADD R10, R9.reuse, 0x6 ;  /* 0x00000006090a7836 */ /* 0x040fe20000000000 */
[----:B------:R-:W-:Y:S01]  /*0100*/  P2R R49, PR, RZ, 0x2 ;  /* 0x00000002ff317803 */ /* 0x000fe20000000000 */
[----:B------:R-:W-:Y:S01]  /*0110*/  VIADD R4, R9, 0x3 ;  /* 0x0000000309047836 */ /* 0x000fe20000000000 */
[----:B------:R-:W-:Y:S01]  /*0120*/  ISETP.GE.AND P4, PT, R5, UR4, PT ;  /* 0x0000000405007c0c */ /* 0x000fe2000bf86270 */
[C---:B------:R-:W-:Y:S01]  /*0130*/  VIADD R5, R9.reuse, 0x4 ;  /* 0x0000000409057836 */ /* 0x040fe20000000000 */
[----:B------:R-:W-:Y:S01]  /*0140*/  ISETP.GE.AND P0, PT, R10, UR4, PT ;  /* 0x000000040a007c0c */ /* 0x000fe2000bf06270 */
[----:B------:R-:W-:Y:S01]  /*0150*/  VIADD R29, R9, 0x9 ;  /* 0x00000009091d7836 */ /* 0x000fe20000000000 */
[----:B------:R-:W-:Y:S01]  /*0160*/  ISETP.GE.AND P3, PT, R4, UR4, PT ;  /* 0x0000000404007c0c */ /* 0x000fe2000bf66270 */
[----:B---3--:R-:W2:Y:S01]  /*0170*/  @!P5 LDG.E R8, desc[UR8][R6.64+0x4] ;  /* 0x000004080608d981 */ /* 0x008ea2000c1e1900 */
[----:B------:R-:W-:Y:S01]  /*0180*/  ISETP.GE.AND P2, PT, R5, UR4, PT ;  /* 0x0000000405007c0c */ /* 0x000fe2000bf46270 */
[C---:B------:R-:W-:Y:S01]  /*0190*/  VIADD R4, R9.reuse, 0x7 ;  /* 0x0000000709047836 */ /* 0x040fe20000000000 */
[----:B------:R-:W-:Y:S01]  /*01a0*/  P2R R50, PR, RZ, 0x1 ;  /* 0x00000001ff327803 */ /* 0x000fe20000000000 */
[----:B------:R-:W3:Y:S01]  /*01b0*/  @!P1 LDG.E R35, desc[UR8][R6.64+0x14] ;  /* 0x0000140806239981 */ /* 0x000ee2000c1e1900 */
[C---:B------:R-:W-:Y:S01]  /*01c0*/  VIADD R5, R9.reuse, 0x8 ;  /* 0x0000000809057836 */ /* 0x040fe20000000000 */
[----:B------:R-:W-:Y:S01]  /*01d0*/  P2R R47, PR, RZ, 0x8 ;  /* 0x00000008ff2f7803 */ /* 0x000fe20000000000 */
[C---:B------:R-:W-:Y:S01]  /*01e0*/  VIADD R30, R9.reuse, 0xa ;  /* 0x0000000a091e7836 */ /* 0x040fe20000000000 */
[----:B------:R-:W4:Y:S01]  /*01f0*/  @!P4 LDG.E R10, desc[UR8][R6.64+0x8] ;  /* 0x00000808060ac981 */ /* 0x000f22000c1e1900 */
[C---:B------:R-:W-:Y:S01]  /*0200*/  VIADD R31, R9.reuse, 0xb ;  /* 0x0000000b091f7836 */ /* 0x040fe20000000000 */
[----:B------:R-:W-:Y:S01]  /*0210*/  P2R R48, PR, RZ, 0x4 ;  /* 0x00000004ff307803 */ /* 0x000fe20000000000 */
[C---:B------:R-:W-:Y:S01]  /*0220*/  VIADD R32, R9.reuse, 0xc ;  /* 0x0000000c09207836 */ /* 0x040fe20000000000 */
[----:B------:R-:W3:Y:S01]  /*0230*/  @!P3 LDG.E R11, desc[UR8][R6.64+0xc] ;  /* 0x00000c08060bb981 */ /* 0x000ee2000c1e1900 */
[----:B------:R-:W-:Y:S01]  /*0240*/  VIADD R33, R9, 0x10 ;  /* 0x0000001009217836 */ /* 0x000fe20000000000 */
[----:B------:R-:W-:-:S02]  /*0250*/  P2R R45, PR, RZ, 0x10 ;  /* 0x00000010ff2d7803 */ /* 0x000fc40000000000 */
[----:B------:R-:W3:Y:S04]  /*0260*/  @!P2 LDG.E R34, desc[UR8][R6.64+0x10] ;  /* 0x000010080622a981 */ /* 0x000ee8000c1e1900 */
[----:B------:R-:W3:Y:S01]  /*0270*/  @!P0 LDG.E R36, desc[UR8][R6.64+0x18] ;  /* 0x0000180806248981 */ /* 0x000ee2000c1e1900 */
[----:B------:R-:W-:-:S03]  /*0280*/  ISETP.GE.AND P0, PT, R4, UR4, PT ;  /* 0x0000000404007c0c */ /* 0x000fc6000bf06270 */
[----:B------:R-:W3:Y:S01]  /*0290*/  @!P6 LDG.E R61, desc[UR8][R6.64] ;  /* 0x00000008063de981 */ /* 0x000ee2000c1e1900 */
[----:B------:R-:W-:-:S09]  /*02a0*/  P2R R51, PR, RZ, 0x1 ;  /* 0x00000001ff337803 */ /* 0x000fd20000000000 */
[----:B------:R-:W3:Y:S01]  /*02b0*/  @!P0 LDG.E R37, desc[UR8][R6.64+0x1c] ;  /* 0x00001c0806258981 */ /* 0x000ee2000c1e1900 */
[----:B------:R-:W-:Y:S02]  /*02c0*/  ISETP.GE.AND P0, PT, R5, UR4, PT ;  /* 0x0000000405007c0c */ /* 0x000fe4000bf06270 */
[----:B------:R-:W0:Y:S02]  /*02d0*/  LDC.64 R4, c[0x0][0x390] ;  /* 0x0000e400ff047b82 */ /* 0x000e240000000a00 */
[----:B------:R-:W-:-:S09]  /*02e0*/  P2R R52, PR, RZ, 0x1 ;  /* 0x00000001ff347803 */ /* 0x000fd20000000000 */
[----:B------:R-:W3:Y:S01]  /*02f0*/  @!P0 LDG.E R38, desc[UR8][R6.64+0x20] ;  /* 0x0000200806268981 */ /* 0x000ee2000c1e1900 */
[----:B------:R-:W-:-:S04]  /*0300*/  ISETP.GE.AND P0, PT, R29, UR4, PT ;  /* 0x000000041d007c0c */ /* 0x000fc8000bf06270 */
[----:B------:R-:W-:-:S09]  /*0310*/  P2R R53, PR, RZ, 0x1 ;  /* 0x00000001ff357803 */ /* 0x000fd20000000000 */
[----:B------:R-:W3:Y:S01]  /*0320*/  @!P0 LDG.E R39, desc[UR8][R6.64+0x24] ;  /* 0x0000240806278981 */ /* 0x000ee2000c1e1900 */
[----:B------:R-:W-:Y:S01]  /*0330*/  ISETP.GE.AND P0, PT, R30, UR4, PT ;  /* 0x000000041e007c0c */ /* 0x000fe2000bf06270 */
[----:B------:R-:W-:-:S05]  /*0340*/  VIADD R30, R9, 0xd ;  /* 0x0000000d091e7836 */ /* 0x000fca0000000000 */
[----:B------:R-:W-:Y:S02]  /*0350*/  ISETP.GE.AND P1, PT, R30, UR4, PT ;  /* 0x000000041e007c0c */ /* 0x000fe4000bf26270 */
[----:B------:R-:W-:Y:S02]  /*0360*/  P2R R54, PR, RZ, 0x1 ;  /* 0x00000001ff367803 */ /* 0x000fe40000000000 */
[----:B------:R-:W-:-:S03]  /*0370*/  P2R R58, PR, RZ, 0x2 ;  /* 0x00000002ff3a7803 */ /* 0x000fc60000000000 */
[----:B------:R-:W3:Y:S01]  /*0380*/  @!P0 LDG.E R40, desc[UR8][R6.64+0x28] ;  /* 0x0000280806288981 */ /* 0x000ee2000c1e1900 */
[----:B------:R-:W-:-:S05]  /*0390*/  ISETP.GE.AND P0, PT, R31, UR4, PT ;  /* 0x000000041f007c0c */ /* 0x000fca000bf06270 */
[----:B------:R-:W3:Y:S01]  /*03a0*/  @!P1 LDG.E R62, desc[UR8][R6.64+0x34] ;  /* 0x00003408063e9981 */ /* 0x000ee2000c1e1900 */
[----:B------:R-:W-:-:S04]  /*03b0*/  ISETP.NE.AND P1, PT, R54, RZ, PT ;  /* 0x000000ff3600720c */ /* 0x000fc80003f25270 */
[----:B------:R-:W-:Y:S02]  /*03c0*/  P2R R57, PR, RZ, 0x2 ;  /* 0x00000002ff397803 */ /* 0x000fe40000000000 */
[----:B------:R-:W-:Y:S01]  /*03d0*/  ISETP.NE.AND P1, PT, R53, RZ, PT ;  /* 0x000000ff3500720c */ /* 0x000fe20003f25270 */
[----:B------:R-:W3:Y:S03]  /*03e0*/  @!P0 LDG.E R41, desc[UR8][R6.64+0x2c] ;  /* 0x00002c0806298981 */ /* 0x000ee6000c1e1900 */
[----:B------:R-:W-:Y:S02]  /*03f0*/  P2R R56, PR, RZ, 0x2 ;  /* 0x00000002ff387803 */ /* 0x000fe40000000000 */
[----:B------:R-:W-:Y:S02]  /*0400*/  ISETP.NE.AND P1, PT, R52, RZ, PT ;  /* 0x000000ff3400720c */ /* 0x000fe40003f25270 */
[----:B------:R-:W-:-:S02]  /*0410*/  P2R R60, PR, RZ, 0x1 ;  /* 0x00000001ff3c7803 */ /* 0x000fc40000000000 */
[----:B------:R-:W-:Y:S02]  /*0420*/  P2R R55, PR, RZ, 0x2 ;  /* 0x00000002ff377803 */ /* 0x000fe40000000000 */
[----:B------:R-:W-:Y:S02]  /*0430*/  ISETP.GE.AND P0, PT, R32, UR4, PT ;  /* 0x0000000420007c0c */ /* 0x000fe4000bf06270 */
[----:B------:R-:W-:Y:S01]  /*0440*/  ISETP.NE.AND P1, PT, R51, RZ, PT ;  /* 0x000000ff3300720c */ /* 0x000fe20003f25270 */
[----:B------:R-:W-:-:S03]  /*0450*/  VIADD R32, R9, 0xf ;  /* 0x0000000f09207836 */ /* 0x000fc60000000000 */
[----:B------:R-:W-:Y:S02]  /*0460*/  P2R R54, PR, RZ, 0x2 ;  /* 0x00000002ff367803 */ /* 0x000fe40000000000 */
[----:B------:R-:W-:Y:S02]  /*0470*/  ISETP.NE.AND P1, PT, R50, RZ, PT ;  /* 0x000000ff3200720c */ /* 0x000fe40003f25270 */
[----:B------:R-:W-:Y:S02]  /*0480*/  ISETP.GE.AND P3, PT, R32, UR4, PT ;  /* 0x0000000420007c0c */ /* 0x000fe4000bf66270 */
[----:B------:R-:W-:Y:S01]  /*0490*/  P2R R53, PR, RZ, 0x2 ;  /* 0x00000002ff357803 */ /* 0x000fe20000000000 */
[----:B------:R-:W3:Y:S01]  /*04a0*/  @!P0 LDG.E R42, desc[UR8][R6.64+0x30] ;  /* 0x00003008062a8981 */ /* 0x000ee2000c1e1900 */
[----:B------:R-:W-:Y:S01]  /*04b0*/  ISETP.NE.AND P1, PT, R49, RZ, PT ;  /* 0x000000ff3100720c */ /* 0x000fe20003f25270 */
[----:B------:R-:W-:-:S03]  /*04c0*/  VIADD R31, R9, 0xe ;  /* 0x0000000e091f7836 */ /* 0x000fc60000000000 */
[----:B------:R-:W-:Y:S01]  /*04d0*/  P2R R51, PR, RZ, 0x2 ;  /* 0x00000002ff337803 */ /* 0x000fe20000000000 */
[C---:B------:R-:W-:Y:S01]  /*04e0*/  VIADD R43, R9.reuse, 0x11 ;  /* 0x00000011092b7836 */ /* 0x040fe20000000000 */
[----:B------:R-:W-:Y:S01]  /*04f0*/  ISETP.NE.AND P1, PT, R48, RZ, PT ;  /* 0x000000ff3000720c */ /* 0x000fe20003f25270 */
[----:B------:R-:W-:Y:S01]  /*0500*/  VIADD R44, R9, 0x12 ;  /* 0x00000012092c7836 */ /* 0x000fe20000000000 */
[----:B------:R-:W-:Y:S02]  /*0510*/  ISETP.GE.AND P2, PT, R31, UR4, PT ;  /* 0x000000041f007c0c */ /* 0x000fe4000bf46270 */
[----:B------:R-:W-:Y:S02]  /*0520*/  P2R R49, PR, RZ, 0x2 ;  /* 0x00000002ff317803 */ /* 0x000fe40000000000 */
[----:B------:R-:W-:Y:S02]  /*0530*/  ISETP.NE.AND P1, PT, R47, RZ, PT ;  /* 0x000000ff2f00720c */ /* 0x000fe40003f25270 */
[----:B------:R-:W-:Y:S01]  /*0540*/  ISETP.GE.AND P4, PT, R33, UR4, PT ;  /* 0x0000000421007c0c */ /* 0x000fe2000bf86270 */
[----:B------:R-:W3:Y:S01]  /*0550*/  @!P3 LDG.E R47, desc[UR8][R6.64+0x3c] ;  /* 0x00003c08062fb981 */ /* 0x000ee2000c1e1900 */
[----:B------:R-:W-:-:S02]  /*0560*/  ISETP.GE.AND P5, PT, R43, UR4, PT ;  /* 0x000000042b007c0c */ /* 0x000fc4000bfa6270 */
[----:B------:R-:W-:Y:S02]  /*0570*/  ISETP.GE.AND P6, PT, R44, UR4, PT ;  /* 0x000000042c007c0c */ /* 0x000fe4000bfc6270 */
[----:B------:R-:W-:Y:S02]  /*0580*/  P2R R48, PR, RZ, 0x2 ;  /* 0x00000002ff307803 */ /* 0x000fe40000000000 */
[----:B------:R-:W-:-:S04]  /*0590*/  ISETP.NE.AND P1, PT, R45, RZ, PT ;  /* 0x000000ff2d00720c */ /* 0x000fc80003f25270 */
[----:B------:R-:W-:Y:S01]  /*05a0*/  P2R R45, PR, RZ, 0x2 ;  /* 0x00000002ff2d7803 */ /* 0x000fe20000000000 */
[----:B0-----:R-:W-:Y:S01]  /*05b0*/  IMAD.WIDE.U32 R4, R9, 0x4, R4 ;  /* 0x0000000409047825 */ /* 0x001fe200078e0004 */
[----:B------:R-:W-:Y:S01]  /*05c0*/  ISETP.NE.AND P1, PT, R46, RZ, PT ;  /* 0x000000ff2e00720c */ /* 0x000fe20003f25270 */
[----:B------:R-:W3:Y:S01]  /*05d0*/  @!P4 LDG.E R50, desc[UR8][R6.64+0x40] ;  /* 0x000040080632c981 */ /* 0x000ee2000c1e1900 */
[----:B------:R-:W-:-:S03]  /*05e0*/  P2R R59, PR, RZ, 0x1 ;  /* 0x00000001ff3b7803 */ /* 0x000fc60000000000 */
[----:B------:R-:W3:Y:S01]  /*05f0*/  @!P2 LDG.E R46, desc[UR8][R6.64+0x38] ;  /* 0x00003808062ea981 */ /* 0x000ee2000c1e1900 */
[----:B------:R-:W-:Y:S01]  /*0600*/  ISETP.GE.AND P0, PT, R9, UR4, PT ;  /* 0x0000000409007c0c */ /* 0x000fe2000bf06270 */
[----:B------:R-:W-:Y:S01]  /*0610*/  IMAD.MOV.U32 R30, RZ, RZ, -0x1 ;  /* 0xffffffffff1e7424 */ /* 0x000fe200078e00ff */
[----:B------:R-:W0:Y:S01]  /*0620*/  S2UR UR6, SR_CgaCtaId ;  /* 0x00000000000679c3 */ /* 0x000e220000008800 */
[----:B------:R-:W3:Y:S01]  /*0630*/  @!P5 LDG.E R9, desc[UR8][R6.64+0x44] ;  /* 0x000044080609d981 */ /* 0x000ee2000c1e1900 */
[----:B------:R-:W-:Y:S01]  /*0640*/  IMAD.MOV.U32 R31, RZ, RZ, -0x1 ;  /* 0xffffffffff1f7424 */ /* 0x000fe200078e00ff */
[----:B------:R-:W1:Y:S02]  /*0650*/  LDCU.64 UR4, c[0x0][0x3a8] ;  /* 0x00007500ff0477ac */ /* 0x000e640008000a00 */
[----:B------:R-:W3:Y:S03]  /*0660*/  @!P6 LDG.E R52, desc[UR8][R6.64+0x48] ;  /* 0x000048080634e981 */ /* 0x000ee6000c1e1900 */
[----:B------:R-:W-:Y:S06]  /*0670*/  BAR.SYNC.DEFER_BLOCKING 0x0 ;  /* 0x0000000000007b1d */ /* 0x000fec0000010000 */
[----:B------:R0:W5:Y:S01]  /*0680*/  @!P1 LDG.E R3, desc[UR8][R4.64+0x4] ;  /* 0x0000040804039981 */ /* 0x000162000c1e1900 */
[----:B------:R-:W-:-:S02]  /*0690*/  IMAD.MOV.U32 R32, RZ, RZ, -0x1 ;  /* 0xffffffffff207424 */ /* 0x000fc400078e00ff */
[----:B------:R-:W-:Y:S01]  /*06a0*/  IMAD.MOV.U32 R33, RZ, RZ, -0x1 ;  /* 0xffffffffff217424 */ /* 0x000fe200078e00ff */
[----:B------:R0:W5:Y:S01]  /*06b0*/  @!P0 LDG.E R2, desc[UR8][R4.64] ;  /* 0x0000000804028981 */ /* 0x000162000c1e1900 */
[----:B--2---:R-:W-:Y:S01]  /*06c0*/  @!P1 LOP3.LUT R30, R8, 0x80000000, RZ, 0x3c, !PT ;  /* 0x80000000081e9812 */ /* 0x004fe200078e3cff */
[----:B------:R-:W-:Y:S01]  /*06d0*/  IMAD.MOV.U32 R29, RZ, RZ, -0x1 ;  /* 0xffffffffff1d7424 */ /* 0x000fe200078e00ff */
[----:B------:R-:W-:Y:S01]  /*06e0*/  ISETP.NE.AND P1, PT, R45, RZ, PT ;  /* 0x000000ff2d00720c */ /* 0x000fe20003f25270 */
[----:B------:R2:W5:Y:S01]  /*06f0*/  @!P2 LDG.E R24, desc[UR8][R4.64+0x38] ;  /* 0x000038080418a981 */ /* 0x000562000c1e1900 */
[----:B-1----:R-:W-:-:S03]  /*0700*/  UIADD3 UR7, UPT, UPT, UR4, 0x6, URZ ;  /* 0x0000000604077890 */ /* 0x002fc6000fffe0ff */
[----:B------:R2:W5:Y:S01]  /*0710*/  @!P3 LDG.E R25, desc[UR8][R4.64+0x3c] ;  /* 0x00003c080419b981 */ /* 0x000562000c1e1900 */
[----:B------:R-:W-:-:S03]  /*0720*/  UIADD3 UR5, UPT, UPT, -UR4, UR5, URZ ;  /* 0x0000000504057290 */ /* 0x000fc6000fffe1ff */
[----:B------:R2:W5:Y:S04]  /*0730*/  @!P4 LDG.E R26, desc[UR8][R4.64+0x40] ;  /* 0x00004008041ac981 */ /* 0x000568000c1e1900 */
[----:B----4-:R-:W-:Y:S01]  /*0740*/  @!P1 LOP3.LUT R31, R10, 0x80000000, RZ, 0x3c, !PT ;  /* 0x800000000a1f9812 */ /* 0x010fe200078e3cff */
[----:B------:R2:W5:Y:S01]  /*0750*/  @!P1 LDG.E R12, desc[UR8][R4.64+0x8] ;  /* 0x00000808040c9981 */ /* 0x000562000c1e1900 */
[----:B------:R-:W-:-:S03]  /*0760*/  ISETP.NE.AND P1, PT, R48, RZ, PT ;  /* 0x000000ff3000720c */ /* 0x000fc60003f25270 */
[----:B------:R2:W5:Y:S04]  /*0770*/  @!P5 LDG.E R27, desc[UR8][R4.64+0x44] ;  /* 0x00004408041bd981 */ /* 0x000568000c1e1900 */
[----:B------:R2:W5:Y:S06]  /*0780*/  @!P6 LDG.E R28, desc[UR8][R4.64+0x48] ;  /* 0x00004808041ce981 */ /* 0x00056c000c1e1900 */
[----:B---3--:R-:W-:Y:S01]  /*0790*/  @!P1 LOP3.LUT R32, R11, 0x80000000, RZ, 0x3c, !PT ;  /* 0x800000000b209812 */ /* 0x008fe200078e3cff */
[----:B------:R2:W5:Y:S01]  /*07a0*/  @!P1 LDG.E R13, desc[UR8][R4.64+0xc] ;  /* 0x00000c08040d9981 */ /* 0x000562000c1e1900 */
[----:B------:R-:W-:-:S13]  /*07b0*/  ISETP.NE.AND P1, PT, R49, RZ, PT ;  /* 0x000000ff3100720c */ /* 0x000fda0003f25270 */
[----:B------:R-:W-:Y:S01]  /*07c0*/  @!P1 LOP3.LUT R33, R34, 0x80000000, RZ, 0x3c, !PT ;  /* 0x8000000022219812 */ /* 0x000fe200078e3cff */
[----:B------:R2:W5:Y:S01]  /*07d0*/  @!P1 LDG.E R14, desc[UR8][R4.64+0x10] ;  /* 0x00001008040e9981 */ /* 0x000562000c1e1900 */
[----:B------:R-:W-:Y:S01]  /*07e0*/  ISETP.NE.AND P1, PT, R51, RZ, PT ;  /* 0x000000ff3300720c */ /* 0x000fe20003f25270 */
[----:B------:R-:W-:-:S12]  /*07f0*/  IMAD.MOV.U32 R34, RZ, RZ, -0x1 ;  /* 0xffffffffff227424 */ /* 0x000fd800078e00ff */
        /* <DEDUP_REMOVED lines=15> */
[----:B------:R-:W-:Y:S01]  /*08f0*/  IMAD.MOV.U32 R38, RZ, RZ, -0x1 ;  /* 0xffffffffff267424 */ /* 0x000fe200078e00ff */
[----:B------:R-:W-:Y:S02]  /*0900*/  @!P0 LOP3.LUT R29, R61, 0x80000000, RZ, 0x3c, !PT ;  /* 0x800000003d1d8812 */ /* 0x000fe400078e3cff */
[----:B------:R-:W-:-:S09]  /*0910*/  ISETP.NE.AND P0, PT, R60, RZ, PT ;  /* 0x000000ff3c00720c */ /* 0x000fd20003f05270 */
[----:B------:R-:W-:Y:S01]  /*0920*/  @!P1 LOP3.LUT R38, R39, 0x80000000, RZ, 0x3c, !PT ;  /* 0x8000000027269812 */ /* 0x000fe200078e3cff */
[----:B------:R2:W5:Y:S01]  /*0930*/  @!P1 LDG.E R19, desc[UR8][R4.64+0x24] ;  /* 0x0000240804139981 */ /* 0x000562000c1e1900 */
[----:B------:R-:W-:Y:S01]  /*0940*/  ISETP.NE.AND P1, PT, R57, RZ, PT ;  /* 0x000000ff3900720c */ /* 0x000fe20003f25270 */
[----:B------:R-:W-:Y:S02]  /*0950*/  IMAD.MOV.U32 R39, RZ, RZ, -0x1 ;  /* 0xffffffffff277424 */ /* 0x000fe400078e00ff */
[----:B------:R2:W5:Y:S10]  /*0960*/  @!P0 LDG.E R21, desc[UR8][R4.64+0x2c] ;  /* 0x00002c0804158981 */ /* 0x000574000c1e1900 */
[----:B------:R-:W-:Y:S01]  /*0970*/  @!P1 LOP3.LUT R39, R40, 0x80000000, RZ, 0x3c, !PT ;  /* 0x8000000028279812 */ /* 0x000fe200078e3cff */
[----:B------:R-:W-:Y:S01]  /*0980*/  IMAD.MOV.U32 R40, RZ, RZ, -0x1 ;  /* 0xffffffffff287424 */ /* 0x000fe200078e00ff */
[----:B------:R2:W5:Y:S01]  /*0990*/  @!P1 LDG.E R20, desc[UR8][R4.64+0x28] ;  /* 0x0000280804149981 */ /* 0x000562000c1e1900 */
[----:B------:R-:W-:-:S02]  /*09a0*/  @!P0 LOP3.LUT R40, R41, 0x80000000, RZ, 0x3c, !PT ;  /* 0x8000000029288812 */ /* 0x000fc400078e3cff */
[----:B------:R-:W-:Y:S02]  /*09b0*/  ISETP.NE.AND P1, PT, R58, RZ, PT ;  /* 0x000000ff3a00720c */ /* 0x000fe40003f25270 */
[----:B------:R-:W-:Y:S01]  /*09c0*/  ISETP.NE.AND P0, PT, R59, RZ, PT ;  /* 0x000000ff3b00720c */ /* 0x000fe20003f05270 */
[----:B------:R-:W-:Y:S01]  /*09d0*/  IMAD.MOV.U32 R41, RZ, RZ, -0x1 ;  /* 0xffffffffff297424 */ /* 0x000fe200078e00ff */
[----:B------:R-:W-:Y:S02]  /*09e0*/  UMOV UR4, 0x400 ;  /* 0x0000040000047882 */ /* 0x000fe40000000000 */
[----:B0-----:R-:W-:-:S07]  /*09f0*/  ULEA UR4, UR6, UR4, 0x18 ;  /* 0x0000000406047291 */ /* 0x001fce000f8ec0ff */
[----:B------:R2:W5:Y:S02]  /*0a00*/  @!P1 LDG.E R23, desc[UR8][R4.64+0x34] ;  /* 0x0000340804179981 */ /* 0x000564000c1e1900 */
[----:B------:R-:W-:Y:S02]  /*0a10*/  @!P0 LOP3.LUT R41, R42, 0x80000000, RZ, 0x3c, !PT ;  /* 0x800000002a298812 */ /* 0x000fe400078e3cff */
[----:B------:R2:W5:Y:S01]  /*0a20*/  @!P0 LDG.E R22, desc[UR8][R4.64+0x30] ;  /* 0x0000300804168981 */ /* 0x000562000c1e1900 */
[----:B------:R-:W0:Y:S01]  /*0a30*/  S2R R42, SR_LANEID ;  /* 0x00000000002a7919 */ /* 0x000e220000000000 */
[----:B------:R-:W-:Y:S01]  /*0a40*/  IMAD.MOV.U32 R45, RZ, RZ, -0x1 ;  /* 0xffffffffff2d7424 */ /* 0x000fe200078e00ff */
[----:B------:R-:W-:Y:S02]  /*0a50*/  @!P3 LOP3.LUT R45, R47, 0x80000000, RZ, 0x3c, !PT ;  /* 0x800000002f2db812 */ /* 0x000fe400078e3cff */
[----:B------:R-:W-:Y:S01]  /*0a60*/  LEA R47, R0, UR4, 0x2 ;  /* 0x00000004002f7c11 */ /* 0x000fe2000f8e10ff */
[----:B------:R-:W-:Y:S01]  /*0a70*/  IMAD.MOV.U32 R44, RZ, RZ, -0x1 ;  /* 0xffffffffff2c7424 */ /* 0x000fe200078e00ff */
[----:B------:R-:W-:-:S02]  /*0a80*/  SHF.R.U32.HI R124, RZ, 0x5, R0 ;  /* 0x00000005ff7c7819 */ /* 0x000fc40000011600 */
[----:B------:R-:W-:Y:S01]  /*0a90*/  @!P2 LOP3.LUT R44, R46, 0x80000000, RZ, 0x3c, !PT ;  /* 0x800000002e2ca812 */ /* 0x000fe200078e3cff */
[----:B------:R-:W-:Y:S02]  /*0aa0*/  IMAD R51, R0, 0x80, R47 ;  /* 0x0000008000337824 */ /* 0x000fe400078e022f */
[----:B------:R-:W-:Y:S01]  /*0ab0*/  IMAD.MOV.U32 R46, RZ, RZ, -0x1 ;  /* 0xffffffffff2e7424 */ /* 0x000fe200078e00ff */
[----:B------:R-:W-:Y:S01]  /*0ac0*/  @!P4 LOP3.LUT R46, R50, 0x80000000, RZ, 0x3c, !PT ;  /* 0x80000000322ec812 */ /* 0x000fe200078e3cff */
[----:B------:R-:W-:Y:S01]  /*0ad0*/  IMAD.MOV.U32 R43, RZ, RZ, -0x1 ;  /* 0xffffffffff2b7424 */ /* 0x000fe200078e00ff */
[----:B------:R-:W-:Y:S01]  /*0ae0*/  @!P1 LOP3.LUT R43, R62, 0x80000000, RZ, 0x3c, !PT ;  /* 0x800000003e2b9812 */ /* 0x000fe200078e3cff */
[----:B------:R-:W-:Y:S01]  /*0af0*/  IMAD.MOV.U32 R48, RZ, RZ, -0x1 ;  /* 0xffffffffff307424 */ /* 0x000fe200078e00ff */
[----:B------:R-:W-:Y:S01]  /*0b00*/  @!P5 LOP3.LUT R48, R9, 0x80000000, RZ, 0x3c, !PT ;  /* 0x800000000930d812 */ /* 0x000fe200078e3cff */
[----:B------:R-:W-:Y:S01]  /*0b10*/  IMAD.MOV.U32 R49, RZ, RZ, -0x1 ;  /* 0xffffffffff317424 */ /* 0x000fe200078e00ff */
[----:B------:R-:W-:Y:S01]  /*0b20*/  @!P6 LOP3.LUT R49, R52, 0x80000000, RZ, 0x3c, !PT ;  /* 0x800000003431e812 */ /* 0x000fe200078e3cff */
[----:B------:R-:W-:Y:S01]  /*0b30*/  IMAD R53, R0, -0x38, R51 ;  /* 0xffffffc800357824 */ /* 0x000fe200078e0233 */
[----:B------:R-:W-:Y:S01]  /*0b40*/  LEA R50, R124, UR4, 0x2 ;  /* 0x000000047c327c11 */ /* 0x000fe2000f8e10ff */
[----:B--2---:R-:W-:Y:S06]  /*0b50*/  BAR.SYNC.DEFER_BLOCKING 0x0 ;  /* 0x0000000000007b1d */ /* 0x004fec0000010000 */
.L_x_222:
[----:B------:R-:W-:Y:S01]  /*0b60*/  UISETP.LT.AND UP0, UPT, UR5, 0x6, UPT ;  /* 0x000000060500788c */ /* 0x000fe2000bf01270 */
[----:B------:R-:W-:Y:S01]  /*0b70*/  STS [R47], RZ ;  /* 0x000000ff2f007388 */ /* 0x000fe20000000800 */
[----:B------:R-:W-:Y:S01]  /*0b80*/  UIADD3 UR6, UPT, UPT, UR7, -0x6, URZ ;  /* 0xfffffffa07067890 */ /* 0x000fe2000fffe0ff */
[----:B0-----:R-:W-:Y:S01]  /*0b90*/  ISETP.NE.AND P1, PT, R42, 0x1f, PT ;  /* 0x0000001f2a00780c */ /* 0x001fe20003f25270 */
[----:B------:R-:W-:Y:S01]  /*0ba0*/  USEL UR4, UR5, 0x6, UP0 ;  /* 0x0000000605047887 */ /* 0x000fe20008000000 */
[----:B------:R-:W-:Y:S01]  /*0bb0*/  STS [R47+0x400], RZ ;  /* 0x000400ff2f007388 */ /* 0x000fe20000000800 */
[C---:B------:R-:W-:Y:S01]  /*0bc0*/  ISETP.NE.AND P2, PT, R124.reuse, 0x6, PT ;  /* 0x000000067c00780c */ /* 0x040fe20003f45270 */
[----:B------:R-:W-:Y:S01]  /*0bd0*/  UISETP.GE.AND UP0, UPT, UR7, UR10, UPT ;  /* 0x0000000a0700728c */ /* 0x000fe2000bf06270 */
[----:B-1----:R-:W-:Y:S01]  /*0be0*/  SHF.R.U32.HI R4, RZ, UR6, R29 ;  /* 0x00000006ff047c19 */ /* 0x002fe2000801161d */
[----:B------:R-:W-:Y:S01]  /*0bf0*/  UBMSK UR4, URZ, UR4 ;  /* 0x00000004ff04729b */ /* 0x000fe20008000000 */
[----:B------:R-:W-:Y:S01]  /*0c00*/  STS [R47+0x800], RZ ;  /* 0x000800ff2f007388 */ /* 0x000fe20000000800 */
[----:B------:R-:W-:-:S03]  /*0c10*/  ISETP.NE.AND P3, PT, R124, 0x7, PT ;  /* 0x000000077c00780c */ /* 0x000fc60003f65270 */
[----:B------:R-:W-:Y:S01]  /*0c20*/  STS [R47+0xc00], RZ ;  /* 0x000c00ff2f007388 */ /* 0x000fe20000000800 */
[----:B------:R-:W-:-:S03]  /*0c30*/  LOP3.LUT R4, R4, UR4, RZ, 0xc0, !PT ;  /* 0x0000000404047c12 */ /* 0x000fc6000f8ec0ff */
[----:B------:R-:W-:Y:S02]  /*0c40*/  STS [R47+0x1000], RZ ;  /* 0x001000ff2f007388 */ /* 0x000fe40000000800 */
[----:B------:R-:W-:Y:S01]  /*0c50*/  IMAD.SHL.U32 R5, R4, 0x400, RZ ;  /* 0x0000040004057824 */ /* 0x000fe200078e00ff */
[----:B------:R-:W-:Y:S01]  /*0c60*/  SHF.R.U32.HI R4, RZ, 0x4, R4 ;  /* 0x00000004ff047819 */ /* 0x000fe20000011604 */
[----:B------:R-:W-:Y:S03]  /*0c70*/  STS [R47+0x1400], RZ ;  /* 0x001400ff2f007388 */ /* 0x000fe60000000800 */
[----:B------:R-:W-:Y:S01]  /*0c80*/  LOP3.LUT R54, R5, 0x7c00, RZ, 0xc0, !PT ;  /* 0x00007c0005367812 */ /* 0x000fe200078ec0ff */
[----:B------:R-:W-:Y:S01]  /*0c90*/  STS [R47+0x1800], RZ ;  /* 0x001800ff2f007388 */ /* 0x000fe20000000800 */
[----:B------:R-:W-:-:S03]  /*0ca0*/  LOP3.LUT R4, R4, 0xffffffe, RZ, 0xc0, !PT ;  /* 0x0ffffffe04047812 */ /* 0x000fc600078ec0ff */
[----:B------:R-:W-:Y:S01]  /*0cb0*/  STS [R47+0x1c00], RZ ;  /* 0x001c00ff2f007388 */ /* 0x000fe20000000800 */
[----:B------:R-:W-:Y:S02]  /*0cc0*/  IADD3 R54, PT, PT, R4, R47, R54 ;  /* 0x0000002f04367210 */ /* 0x000fe40007ffe036 */
[----:B------:R-:W-:Y:S01]  /*0cd0*/  SHF.R.U32.HI R4, RZ, UR6, R30 ;  /* 0x00000006ff047c19 */ /* 0x000fe2000801161e */
[----:B------:R-:W-:Y:S03]  /*0ce0*/  STS [R47+0x2000], RZ ;  /* 0x002000ff2f007388 */ /* 0x000fe60000000800 */
[----:B------:R-:W-:Y:S01]  /*0cf0*/  LOP3.LUT R4, R4, UR4, RZ, 0xc0, !PT ;  /* 0x0000000404047c12 */ /* 0x000fe2000f8ec0ff */
[----:B------:R-:W-:Y:S04]  /*0d00*/  STS [R47+0x2400], RZ ;  /* 0x002400ff2f007388 */ /* 0x000fe80000000800 */
[----:B------:R-:W-:Y:S01]  /*0d10*/  STS [R47+0x2800], RZ ;  /* 0x002800ff2f007388 */ /* 0x000fe20000000800 */
[----:B------:R-:W-:Y:S01]  /*0d20*/  IMAD.SHL.U32 R5, R4, 0x400, RZ ;  /* 0x0000040004057824 */ /* 0x000fe200078e00ff */
[----:B------:R-:W-:-:S02]  /*0d30*/  SHF.R.U32.HI R4, RZ, 0x4, R4 ;  /* 0x00000004ff047819 */ /* 0x000fc40000011604 */
[----:B------:R-:W-:Y:S02]  /*0d40*/  STS [R47+0x2c00], RZ ;  /* 0x002c00ff2f007388 */ /* 0x000fe40000000800 */
[----:B------:R-:W-:Y:S02]  /*0d50*/  LOP3.LUT R56, R5, 0x7c00, RZ, 0xc0, !PT ;  /* 0x00007c0005387812 */ /* 0x000fe400078ec0ff */
        /* <DEDUP_REMOVED lines=32> */
[----:B------:R-:W0:Y:S02]  /*0f60*/  LDS.U16 R52, [R54] ;  /* 0x0000000036347984 */ /* 0x000e240000000400 */
[----:B0-----:R-:W-:-:S05]  /*0f70*/  VIADD R5, R52, 0x1 ;  /* 0x0000000134057836 */ /* 0x001fca0000000000 */
[----:B------:R0:W-:Y:S04]  /*0f80*/  STS.U16 [R54], R5 ;  /* 0x0000000536007388 */ /* 0x0001e80000000400 */
[----:B------:R-:W1:Y:S01]  /*0f90*/  LDS.U16 R57, [R56] ;  /* 0x0000000038397984 */ /* 0x000e620000000400 */
[----:B0-----:R-:W-:Y:S01]  /*0fa0*/  IMAD.SHL.U32 R5, R4, 0x400, RZ ;  /* 0x0000040004057824 */ /* 0x001fe200078e00ff */
[----:B------:R-:W-:-:S04]  /*0fb0*/  SHF.R.U32.HI R4, RZ, 0x4, R4 ;  /* 0x00000004ff047819 */ /* 0x000fc80000011604 */
[----:B------:R-:W-:Y:S02]  /*0fc0*/  LOP3.LUT R60, R5, 0x7c00, RZ, 0xc0, !PT ;  /* 0x00007c00053c7812 */ /* 0x000fe400078ec0ff */
[----:B------:R-:W-:-:S04]  /*0fd0*/  LOP3.LUT R4, R4, 0xffffffe, RZ, 0xc0, !PT ;  /* 0x0ffffffe04047812 */ /* 0x000fc800078ec0ff */
[----:B------:R-:W-:Y:S02]  /*0fe0*/  IADD3 R60, PT, PT, R4, R47, R60 ;  /* 0x0000002f043c7210 */ /* 0x000fe40007ffe03c */
[----:B------:R-:W-:-:S04]  /*0ff0*/  SHF.R.U32.HI R4, RZ, UR6, R33 ;  /* 0x00000006ff047c19 */ /* 0x000fc80008011621 */
[----:B------:R-:W-:-:S05]  /*1000*/  LOP3.LUT R4, R4, UR4, RZ, 0xc0, !PT ;  /* 0x0000000404047c12 */ /* 0x000fca000f8ec0ff */
[----:B------:R-:W-:Y:S01]  /*1010*/  IMAD.SHL.U32 R6, R4, 0x400, RZ ;  /* 0x0000040004067824 */ /* 0x000fe200078e00ff */
[----:B------:R-:W-:-:S04]  /*1020*/  SHF.R.U32.HI R4, RZ, 0x4, R4 ;  /* 0x00000004ff047819 */ /* 0x000fc80000011604 */
[----:B------:R-:W-:Y:S02]  /*1030*/  LOP3.LUT R6, R6, 0x7c00, RZ, 0xc0, !PT ;  /* 0x00007c0006067812 */ /* 0x000fe400078ec0ff */
[----:B------:R-:W-:-:S04]  /*1040*/  LOP3.LUT R4, R4, 0xffffffe, RZ, 0xc0, !PT ;  /* 0x0ffffffe04047812 */ /* 0x000fc800078ec0ff */
[----:B------:R-:W-:Y:S01]  /*1050*/  IADD3 R62, PT, PT, R4, R47, R6 ;  /* 0x0000002f043e7210 */ /* 0x000fe20007ffe006 */
[----:B-1----:R-:W-:Y:S01]  /*1060*/  VIADD R7, R57, 0x1 ;  /* 0x0000000139077836 */ /* 0x002fe20000000000 */
[----:B------:R-:W-:-:S04]  /*1070*/  SHF.R.U32.HI R4, RZ, UR6, R34 ;  /* 0x00000006ff047c19 */ /* 0x000fc80008011622 */
[----:B------:R-:W-:Y:S01]  /*1080*/  STS.U16 [R56], R7 ;  /* 0x0000000738007388 */ /* 0x000fe20000000400 */
[----:B------:R-:W-:-:S03]  /*1090*/  LOP3.LUT R4, R4, UR4, RZ, 0xc0, !PT ;  /* 0x0000000404047c12 */ /* 0x000fc6000f8ec0ff */
        /* <DEDUP_REMOVED lines=129> */
[----:B------:R-:W-:Y:S01]  /*18b0*/  SHF.R.U32.HI R4, RZ, UR6, R49 ;  /* 0x00000006ff047c19 */ /* 0x000fe20008011631 */
[----:B------:R-:W0:Y:S03]  /*18c0*/  S2UR UR6, SR_CgaCtaId ;  /* 0x00000000000679c3 */ /* 0x000e260000008800 */
[----:B------:R-:W-:Y:S01]  /*18d0*/  LOP3.LUT R4, R4, UR4, RZ, 0xc0, !PT ;  /* 0x0000000404047c12 */ /* 0x000fe2000f8ec0ff */
[----:B------:R-:W-:-:S04]  /*18e0*/  UMOV UR4, 0x400 ;  /* 0x0000040000047882 */ /* 0x000fc80000000000 */
[----:B------:R-:W-:Y:S01]  /*18f0*/  IMAD.SHL.U32 R6, R4, 0x400, RZ ;  /* 0x0000040004067824 */ /* 0x000fe200078e00ff */
[----:B------:R-:W-:-:S04]  /*1900*/  SHF.R.U32.HI R4, RZ, 0x4, R4 ;  /* 0x00000004ff047819 */ /* 0x000fc80000011604 */
[----:B------:R-:W-:Y:S02]  /*1910*/  LOP3.LUT R6, R6, 0x7c00, RZ, 0xc0, !PT ;  /* 0x00007c0006067812 */ /* 0x000fe400078ec0ff */
[----:B------:R-:W-:-:S04]  /*1920*/  LOP3.LUT R4, R4, 0xffffffe, RZ, 0xc0, !PT ;  /* 0x0ffffffe04047812 */ /* 0x000fc800078ec0ff */
[----:B------:R-:W-:Y:S01]  /*1930*/  IADD3 R90, PT, PT, R4, R47, R6 ;  /* 0x0000002f045a7210 */ /* 0x000fe20007ffe006 */
[----:B-1----:R-:W-:Y:S01]  /*1940*/  VIADD R7, R85, 0x1 ;  /* 0x0000000155077836 */ /* 0x002fe20000000000 */
[----:B0-----:R-:W-:-:S04]  /*1950*/  ULEA UR4, UR6, UR4, 0x18 ;  /* 0x0000000406047291 */ /* 0x001fc8000f8ec0ff */
[----:B------:R-:W-:Y:S04]  /*1960*/  STS.U16 [R84], R7 ;  /* 0x0000000754007388 */ /* 0x000fe80000000400 */
[----:B------:R-:W0:Y:S02]  /*1970*/  LDS.U16 R87, [R86] ;  /* 0x0000000056577984 */ /* 0x000e240000000400 */
[----:B0-----:R-:W-:-:S05]  /*1980*/  VIADD R5, R87, 0x1 ;  /* 0x0000000157057836 */ /* 0x001fca0000000000 */
[----:B------:R-:W-:Y:S04]  /*1990*/  STS.U16 [R86], R5 ;  /* 0x0000000556007388 */ /* 0x000fe80000000400 */
[----:B------:R-:W0:Y:S02]  /*19a0*/  LDS.U16 R89, [R88] ;  /* 0x0000000058597984 */ /* 0x000e240000000400 */
[----:B0-----:R-:W-:-:S05]  /*19b0*/  VIADD R7, R89, 0x1 ;  /* 0x0000000159077836 */ /* 0x001fca0000000000 */
[----:B------:R-:W-:Y:S04]  /*19c0*/  STS.U16 [R88], R7 ;  /* 0x0000000758007388 */ /* 0x000fe80000000400 */
[----:B------:R-:W0:Y:S02]  /*19d0*/  LDS.U16 R91, [R90] ;  /* 0x000000005a5b7984 */ /* 0x000e240000000400 */
[----:B0-----:R-:W-:-:S05]  /*19e0*/  VIADD R5, R91, 0x1 ;  /* 0x000000015b057836 */ /* 0x001fca0000000000 */
[----:B------:R-:W-:Y:S01]  /*19f0*/  STS.U16 [R90], R5 ;  /* 0x000000055a007388 */ /* 0x000fe20000000400 */
[----:B------:R-:W-:Y:S06]  /*1a00*/  BAR.SYNC.DEFER_BLOCKING 0x0 ;  /* 0x0000000000007b1d */ /* 0x000fec0000010000 */
[----:B------:R-:W-:Y:S04]  /*1a10*/  LDS R92, [R51] ;  /* 0x00000000335c7984 */ /* 0x000fe80000000800 */
[----:B------:R-:W0:Y:S04]  /*1a20*/  LDS R93, [R51+0x4] ;  /* 0x00000400335d7984 */ /* 0x000e280000000800 */
[----:B------:R-:W1:Y:S04]  /*1a30*/  LDS R94, [R51+0x8] ;  /* 0x00000800335e7984 */ /* 0x000e680000000800 */
[----:B------:R-:W2:Y:S04]  /*1a40*/  LDS R95, [R51+0xc] ;  /* 0x00000c00335f7984 */ /* 0x000ea80000000800 */
[----:B------:R-:W3:Y:S04]  /*1a50*/  LDS R96, [R51+0x10] ;  /* 0x0000100033607984 */ /* 0x000ee80000000800 */
[----:B------:R-:W4:Y:S04]  /*1a60*/  LDS R97, [R51+0x14] ;  /* 0x0000140033617984 */ /* 0x000f280000000800 */
[----:B------:R-:W4:Y:S04]  /*1a70*/  LDS R98, [R51+0x18] ;  /* 0x0000180033627984 */ /* 0x000f280000000800 */
[----:B------:R-:W4:Y:S04]  /*1a80*/  LDS R99, [R51+0x1c] ;  /* 0x00001c0033637984 */ /* 0x000f280000000800 */
[----:B------:R-:W4:Y:S04]  /*1a90*/  LDS R100, [R51+0x20] ;  /* 0x0000200033647984 */ /* 0x000f280000000800 */
[----:B------:R-:W4:Y:S04]  /*1aa0*/  LDS R101, [R51+0x24] ;  /* 0x0000240033657984 */ /* 0x000f280000000800 */
[----:B------:R-:W4:Y:S04]  /*1ab0*/  LDS R102, [R51+0x28] ;  /* 0x0000280033667984 */ /* 0x000f280000000800 */
[----:B------:R-:W4:Y:S01]  /*1ac0*/  LDS R103, [R51+0x2c] ;  /* 0x00002c0033677984 */ /* 0x000f220000000800 */
[----:B0-----:R-:W-:-:S03]  /*1ad0*/  IMAD.IADD R93, R92, 0x1, R93 ;  /* 0x000000015c5d7824 */ /* 0x001fc600078e025d */
[----:B------:R-:W0:Y:S01]  /*1ae0*/  LDS R104, [R51+0x30] ;  /* 0x0000300033687984 */ /* 0x000e220000000800 */
[----:B-1----:R-:W-:-:S03]  /*1af0*/  IMAD.IADD R94, R94, 0x1, R93 ;  /* 0x000000015e5e7824 */ /* 0x002fc600078e025d */
[----:B------:R-:W1:Y:S01]  /*1b00*/  LDS R105, [R51+0x34] ;  /* 0x0000340033697984 */ /* 0x000e620000000800 */
[----:B--2---:R-:W-:-:S03]  /*1b10*/  IMAD.IADD R95, R95, 0x1, R94 ;  /* 0x000000015f5f7824 */ /* 0x004fc600078e025e */
[----:B------:R-:W2:Y:S01]  /*1b20*/  LDS R106, [R51+0x38] ;  /* 0x00003800336a7984 */ /* 0x000ea20000000800 */
[----:B---3--:R-:W-:-:S03]  /*1b30*/  IMAD.IADD R96, R96, 0x1, R95 ;  /* 0x0000000160607824 */ /* 0x008fc600078e025f */
[----:B------:R-:W3:Y:S01]  /*1b40*/  LDS R107, [R51+0x3c] ;  /* 0x00003c00336b7984 */ /* 0x000ee20000000800 */
[----:B----4-:R-:W-:-:S03]  /*1b50*/  IMAD.IADD R97, R97, 0x1, R96 ;  /* 0x0000000161617824 */ /* 0x010fc600078e0260 */
[----:B------:R-:W4:Y:S01]  /*1b60*/  LDS R108, [R51+0x40] ;  /* 0x00004000336c7984 */ /* 0x000f220000000800 */
[----:B------:R-:W-:-:S03]  /*1b70*/  IMAD.IADD R98, R98, 0x1, R97 ;  /* 0x0000000162627824 */ /* 0x000fc600078e0261 */
        /* <DEDUP_REMOVED lines=31> */
[----:B------:R-:W-:-:S04]  /*1d70*/  IMAD.IADD R114, R114, 0x1, R113 ;  /* 0x0000000172727824 */ /* 0x000fc800078e0271 */
[----:B0-----:R-:W-:-:S04]  /*1d80*/  IMAD.IADD R115, R115, 0x1, R114 ;  /* 0x0000000173737824 */ /* 0x001fc800078e0272 */
[----:B-1----:R-:W-:-:S04]  /*1d90*/  IMAD.IADD R116, R116, 0x1, R115 ;  /* 0x0000000174747824 */ /* 0x002fc800078e0273 */
[----:B--2---:R-:W-:-:S04]  /*1da0*/  IMAD.IADD R117, R117, 0x1, R116 ;  /* 0x0000000175757824 */ /* 0x004fc800078e0274 */
[----:B---3--:R-:W-:-:S04]  /*1db0*/  IMAD.IADD R118, R118, 0x1, R117 ;  /* 0x0000000176767824 */ /* 0x008fc800078e0275 */
[----:B----4-:R-:W-:-:S04]  /*1dc0*/  IMAD.IADD R119, R119, 0x1, R118 ;  /* 0x0000000177777824 */ /* 0x010fc800078e0276 */
[----:B------:R-:W-:-:S04]  /*1dd0*/  IMAD.IADD R120, R120, 0x1, R119 ;  /* 0x0000000178787824 */ /* 0x000fc800078e0277 */
[----:B------:R-:W-:-:S04]  /*1de0*/  IMAD.IADD R121, R121, 0x1, R120 ;  /* 0x0000000179797824 */ /* 0x000fc800078e0278 */
[----:B------:R-:W-:-:S04]  /*1df0*/  IMAD.IADD R122, R122, 0x1, R121 ;  /* 0x000000017a7a7824 */ /* 0x000fc800078e0279 */
[----:B------:R-:W-:-:S04]  /*1e00*/  IMAD.IADD R123, R123, 0x1, R122 ;  /* 0x000000017b7b7824 */ /* 0x000fc800078e027a */
[----:B------:R-:W-:-:S05]  /*1e10*/  IMAD.IADD R125, R4, 0x1, R123 ;  /* 0x00000001047d7824 */ /* 0x000fca00078e027b */
        /* <DEDUP_REMOVED lines=8> */
[----:B------:R-:W0:Y:S02]  /*1ea0*/  SHFL.UP P0, R126, R127, 0x10, RZ ;  /* 0x060000007f7e7989 */ /* 0x000e2400000000ff */
[----:B0-----:R-:W-:Y:S01]  /*1eb0*/  @P0 IMAD.IADD R126, R127, 0x1, R126 ;  /* 0x000000017f7e0824 */ /* 0x001fe200078e027e */
[----:B------:R-:W-:-:S03]  /*1ec0*/  ISETP.NE.AND P0, PT, R124, 0x1, PT ;  /* 0x000000017c00780c */ /* 0x000fc60003f05270 */
[----:B------:R-:W-:Y:S01]  /*1ed0*/  IMAD.IADD R125, R126, 0x1, -R125 ;  /* 0x000000017e7d7824 */ /* 0x000fe200078e0a7d */
[----:B------:R-:W-:Y:S01]  /*1ee0*/  @!P1 STS [R50+0x8400], R126 ;  /* 0x0084007e32009388 */ /* 0x000fe20000000800 */
[----:B------:R-:W-:Y:S01]  /*1ef0*/  BAR.SYNC.DEFER_BLOCKING 0x0 ;  /* 0x0000000000007b1d */ /* 0x000fe20000010000 */
[----:B------:R-:W-:-:S05]  /*1f00*/  ISETP.NE.AND P1, PT, R124, 0x4, PT ;  /* 0x000000047c00780c */ /* 0x000fca0003f25270 */
[----:B------:R-:W0:Y:S04]  /*1f10*/  LDS.128 R4, [UR4+0x8400] ;  /* 0x00840004ff047984 */ /* 0x000e280008000c00 */
[----:B------:R-:W1:Y:S01]  /*1f20*/  LDS.128 R8, [UR4+0x8410] ;  /* 0x00841004ff087984 */ /* 0x000e620008000c00 */
[C---:B0-----:R-:W-:Y:S01]  /*1f30*/  SEL R55, R4.reuse, R55, !P0 ;  /* 0x0000003704377207 */ /* 0x041fe20004000000 */
[----:B------:R-:W-:Y:S01]  /*1f40*/  IMAD.IADD R5, R4, 0x1, R5 ;  /* 0x0000000104057824 */ /* 0x000fe200078e0205 */
[----:B------:R-:W-:-:S03]  /*1f50*/  ISETP.NE.AND P0, PT, R124, 0x2, PT ;  /* 0x000000027c00780c */ /* 0x000fc60003f05270 */
[----:B------:R-:W-:Y:S01]  /*1f60*/  IMAD.IADD R6, R6, 0x1, R5 ;  /* 0x0000000106067824 */ /* 0x000fe200078e0205 */
[----:B------:R-:W-:Y:S02]  /*1f70*/  SEL R55, R5, R55, !P0 ;  /* 0x0000003705377207 */ /* 0x000fe40004000000 */
[----:B------:R-:W-:Y:S01]  /*1f80*/  ISETP.NE.AND P0, PT, R124, 0x3, PT ;  /* 0x000000037c00780c */ /* 0x000fe20003f05270 */
[----:B------:R-:W-:-:S03]  /*1f90*/  IMAD.IADD R7, R7, 0x1, R6 ;  /* 0x0000000107077824 */ /* 0x000fc600078e0206 */
[----:B------:R-:W-:Y:S01]  /*1fa0*/  SEL R55, R6, R55, !P0 ;  /* 0x0000003706377207 */ /* 0x000fe20004000000 */
[C---:B-1----:R-:W-:Y:S01]  /*1fb0*/  IMAD.IADD R8, R7.reuse, 0x1, R8 ;  /* 0x0000000107087824 */ /* 0x042fe200078e0208 */
[----:B------:R-:W-:Y:S02]  /*1fc0*/  ISETP.NE.AND P0, PT, R124, 0x5, PT ;  /* 0x000000057c00780c */ /* 0x000fe40003f05270 */
[----:B------:R-:W-:Y:S01]  /*1fd0*/  SEL R55, R7, R55, !P1 ;  /* 0x0000003707377207 */ /* 0x000fe20004800000 */
[----:B------:R-:W-:Y:S01]  /*1fe0*/  IMAD.IADD R9, R9, 0x1, R8 ;  /* 0x0000000109097824 */ /* 0x000fe200078e0208 */
[----:B------:R-:W-:Y:S02]  /*1ff0*/  ISETP.NE.AND P1, PT, R42, RZ, PT ;  /* 0x000000ff2a00720c */ /* 0x000fe40003f25270 */
[----:B------:R-:W-:Y:S01]  /*2000*/  SEL R55, R8, R55, !P0 ;  /* 0x0000003708377207 */ /* 0x000fe20004000000 */
[----:B------:R-:W-:Y:S01]  /*2010*/  IMAD.IADD R10, R10, 0x1, R9 ;  /* 0x000000010a0a7824 */ /* 0x000fe200078e0209 */
[----:B------:R-:W-:-:S02]  /*2020*/  ISETP.GT.U32.AND P0, PT, R0, 0x1f, PT ;  /* 0x0000001f0000780c */ /* 0x000fc40003f04070 */
[----:B------:R-:W-:Y:S01]  /*2030*/  SEL R55, R9, R55, !P2 ;  /* 0x0000003709377207 */ /* 0x000fe20005000000 */
[----:B------:R-:W-:Y:S01]  /*2040*/  IMAD.IADD R11, R11, 0x1, R10 ;  /* 0x000000010b0b7824 */ /* 0x000fe200078e020a */
[----:B------:R-:W-:Y:S02]  /*2050*/  ISETP.GT.U32.OR P2, PT, R0, 0x1f, P1 ;  /* 0x0000001f0000780c */ /* 0x000fe40000f44470 */
[----:B------:R-:W-:Y:S02]  /*2060*/  SEL R4, R125, RZ, P1 ;  /* 0x000000ff7d047207 */ /* 0x000fe40000800000 */
[----:B------:R-:W-:-:S05]  /*2070*/  SEL R55, R10, R55, !P3 ;  /* 0x000000370a377207 */ /* 0x000fca0005800000 */
[----:B------:R-:W-:Y:S01]  /*2080*/  @P0 IMAD.IADD R125, R55, 0x1, R4 ;  /* 0x00000001377d0824 */ /* 0x000fe200078e0204 */
[----:B------:R-:W-:-:S03]  /*2090*/  ISETP.NE.AND P0, PT, R0, RZ, PT ;  /* 0x000000ff0000720c */ /* 0x000fc60003f05270 */
[----:B------:R-:W-:-:S05]  /*20a0*/  @!P2 IMAD.U32 R125, R11, 0x10000, RZ ;  /* 0x000100000b7da824 */ /* 0x000fca00078e00ff */
[----:B------:R-:W-:Y:S01]  /*20b0*/  @!P2 STS [UR4+0x8428], R125 ;  /* 0x0084287dff00a988 */ /* 0x000fe20008000804 */
[----:B------:R-:W-:Y:S06]  /*20c0*/  BAR.SYNC.DEFER_BLOCKING 0x0 ;  /* 0x0000000000007b1d */ /* 0x000fec0000010000 */
[----:B------:R-:W0:Y:S02]  /*20d0*/  LDS R4, [UR4+0x8428] ;  /* 0x00842804ff047984 */ /* 0x000e240008000800 */
[----:B0-----:R-:W-:-:S05]  /*20e0*/  SEL R4, R4, RZ, P0 ;  /* 0x000000ff04047207 */ /* 0x001fca0000000000 */
[----:B------:R-:W-:-:S04]  /*20f0*/  IMAD.IADD R4, R4, 0x1, R125 ;  /* 0x0000000104047824 */ /* 0x000fc800078e027d */
[--C-:B------:R-:W-:Y:S01]  /*2100*/  IMAD.IADD R92, R92, 0x1, R4.reuse ;  /* 0x000000015c5c7824 */ /* 0x100fe200078e0204 */
[----:B------:R-:W-:Y:S01]  /*2110*/  STS [R51], R4 ;  /* 0x0000000433007388 */ /* 0x000fe20000000800 */
[--C-:B------:R-:W-:Y:S02]  /*2120*/  IMAD.IADD R6, R93, 0x1, R4.reuse ;  /* 0x000000015d067824 */ /* 0x100fe400078e0204 */
[--C-:B------:R-:W-:Y:S01]  /*2130*/  IMAD.IADD R94, R94, 0x1, R4.reuse ;  /* 0x000000015e5e7824 */ /* 0x100fe200078e0204 */
[----:B------:R-:W-:Y:S01]  /*2140*/  STS [R51+0x4], R92 ;  /* 0x0000045c33007388 */ /* 0x000fe20000000800 */
[--C-:B------:R-:W-:Y:S02]  /*2150*/  IMAD.IADD R8, R95, 0x1, R4.reuse ;  /* 0x000000015f087824 */ /* 0x100fe400078e0204 */
[--C-:B------:R-:W-:Y:S01]  /*2160*/  IMAD.IADD R96, R96, 0x1, R4.reuse ;  /* 0x0000000160607824 */ /* 0x100fe200078e0204 */
[----:B------:R-:W-:Y:S01]  /*2170*/  STS [R51+0x8], R6 ;  /* 0x0000080633007388 */ /* 0x000fe20000000800 */
[----:B------:R-:W-:-:S02]  /*2180*/  IMAD.IADD R10, R97, 0x1, R4 ;  /* 0x00000001610a7824 */ /* 0x000fc400078e0204 */
[--C-:B------:R-:W-:Y:S01]  /*2190*/  IMAD.IADD R98, R98, 0x1, R4.reuse ;  /* 0x0000000162627824 */ /* 0x100fe200078e0204 */
[----:B------:R-:W-:Y:S01]  /*21a0*/  STS [R51+0xc], R94 ;  /* 0x00000c5e33007388 */ /* 0x000fe20000000800 */
        /* <DEDUP_REMOVED lines=36> */
[----:B------:R-:W-:-:S03]  /*23f0*/  IMAD.IADD R150, R123, 0x1, R4 ;  /* 0x000000017b967824 */ /* 0x000fc600078e0204 */
[----:B------:R-:W-:Y:S04]  /*2400*/  STS [R51+0x40], R134 ;  /* 0x0000408633007388 */ /* 0x000fe80000000800 */
        /* <DEDUP_REMOVED lines=15> */
[----:B------:R-:W-:Y:S01]  /*2500*/  STS [R51+0x80], R150 ;  /* 0x0000809633007388 */ /* 0x000fe20000000800 */
[----:B------:R-:W-:Y:S06]  /*2510*/  BAR.SYNC.DEFER_BLOCKING 0x0 ;  /* 0x0000000000007b1d */ /* 0x000fec0000010000 */
[----:B------:R-:W0:Y:S04]  /*2520*/  LDS.U16 R5, [R54] ;  /* 0x0000000036057984 */ /* 0x000e280000000400 */
[----:B------:R-:W1:Y:S04]  /*2530*/  LDS.U16 R56, [R56] ;  /* 0x0000000038387984 */ /* 0x000e680000000400 */
[----:B------:R-:W2:Y:S04]  /*2540*/  LDS.U16 R58, [R58] ;  /* 0x000000003a3a7984 */ /* 0x000ea80000000400 */
[----:B------:R-:W3:Y:S04]  /*2550*/  LDS.U16 R60, [R60] ;  /* 0x000000003c3c7984 */ /* 0x000ee80000000400 */
[----:B------:R-:W4:Y:S04]  /*2560*/  LDS.U16 R62, [R62] ;  /* 0x000000003e3e7984 */ /* 0x000f280000000400 */
[----:B------:R-:W4:Y:S04]  /*2570*/  LDS.U16 R64, [R64] ;  /* 0x0000000040407984 */ /* 0x000f280000000400 */
[----:B------:R-:W4:Y:S04]  /*2580*/  LDS.U16 R66, [R66] ;  /* 0x0000000042427984 */ /* 0x000f280000000400 */
[----:B------:R-:W4:Y:S04]  /*2590*/  LDS.U16 R68, [R68] ;  /* 0x0000000044447984 */ /* 0x000f280000000400 */
[----:B------:R-:W4:Y:S04]  /*25a0*/  LDS.U16 R70, [R70] ;  /* 0x0000000046467984 */ /* 0x000f280000000400 */
[----:B------:R-:W4:Y:S04]  /*25b0*/  LDS.U16 R72, [R72] ;  /* 0x0000000048487984 */ /* 0x000f280000000400 */
[----:B------:R-:W4:Y:S01]  /*25c0*/  LDS.U16 R74, [R74] ;  /* 0x000000004a4a7984 */ /* 0x000f220000000400 */
[----:B0-----:R-:W-:-:S03]  /*25d0*/  IMAD.IADD R5, R52, 0x1, R5 ;  /* 0x0000000134057824 */ /* 0x001fc600078e0205 */
[----:B------:R-:W0:Y:S01]  /*25e0*/  LDS.U16 R76, [R76] ;  /* 0x000000004c4c7984 */ /* 0x000e220000000400 */
[----:B-1----:R-:W-:-:S03]  /*25f0*/  IMAD.IADD R56, R57, 0x1, R56 ;  /* 0x0000000139387824 */ /* 0x002fc600078e0238 */
[----:B------:R-:W1:Y:S01]  /*2600*/  LDS.U16 R78, [R78] ;  /* 0x000000004e4e7984 */ /* 0x000e620000000400 */
[----:B--2---:R-:W-:-:S03]  /*2610*/  IMAD.IADD R58, R59, 0x1, R58 ;  /* 0x000000013b3a7824 */ /* 0x004fc600078e023a */
[----:B------:R-:W2:Y:S01]  /*2620*/  LDS.U16 R80, [R80] ;  /* 0x0000000050507984 */ /* 0x000ea20000000400 */
[----:B---3--:R-:W-:-:S03]  /*2630*/  IMAD.IADD R60, R61, 0x1, R60 ;  /* 0x000000013d3c7824 */ /* 0x008fc600078e023c */
[----:B------:R-:W3:Y:S01]  /*2640*/  LDS.U16 R82, [R82] ;  /* 0x0000000052527984 */ /* 0x000ee20000000400 */
[----:B----4-:R-:W-:-:S03]  /*2650*/  IMAD.IADD R62, R63, 0x1, R62 ;  /* 0x000000013f3e7824 */ /* 0x010fc600078e023e */
[----:B------:R-:W4:Y:S01]  /*2660*/  LDS.U16 R84, [R84] ;  /* 0x0000000054547984 */ /* 0x000f220000000400 */
[----:B------:R-:W-:-:S03]  /*2670*/  IMAD.IADD R64, R65, 0x1, R64 ;  /* 0x0000000141407824 */ /* 0x000fc600078e0240 */
[----:B------:R-:W4:Y:S01]  /*2680*/  LDS.U16 R86, [R86] ;  /* 0x0000000056567984 */ /* 0x000f220000000400 */
[----:B------:R-:W-:-:S03]  /*2690*/  IMAD.IADD R66, R67, 0x1, R66 ;  /* 0x0000000143427824 */ /* 0x000fc600078e0242 */
[----:B------:R-:W4:Y:S01]  /*26a0*/  LDS.U16 R88, [R88] ;  /* 0x0000000058587984 */ /* 0x000f220000000400 */
[----:B------:R-:W-:-:S03]  /*26b0*/  IMAD.IADD R68, R69, 0x1, R68 ;  /* 0x0000000145447824 */ /* 0x000fc600078e0244 */
[----:B------:R-:W4:Y:S01]  /*26c0*/  LDS.U16 R90, [R90] ;  /* 0x000000005a5a7984 */ /* 0x000f220000000400 */
[----:B------:R-:W-:Y:S02]  /*26d0*/  IMAD.IADD R70, R71, 0x1, R70 ;  /* 0x0000000147467824 */ /* 0x000fe400078e0246 */
[----:B------:R-:W-:Y:S02]  /*26e0*/  IMAD.IADD R72, R73, 0x1, R72 ;  /* 0x0000000149487824 */ /* 0x000fe400078e0248 */
[----:B------:R-:W-:Y:S02]  /*26f0*/  IMAD.IADD R74, R75, 0x1, R74 ;  /* 0x000000014b4a7824 */ /* 0x000fe400078e024a */
[----:B0-----:R-:W-:Y:S02]  /*2700*/  IMAD.IADD R76, R77, 0x1, R76 ;  /* 0x000000014d4c7824 */ /* 0x001fe400078e024c */
[----:B-1----:R-:W-:Y:S02]  /*2710*/  IMAD.IADD R78, R79, 0x1, R78 ;  /* 0x000000014f4e7824 */ /* 0x002fe400078e024e */
[----:B--2---:R-:W-:-:S02]  /*2720*/  IMAD.IADD R80, R81, 0x1, R80 ;  /* 0x0000000151507824 */ /* 0x004fc400078e0250 */
[----:B---3--:R-:W-:Y:S02]  /*2730*/  IMAD.IADD R82, R83, 0x1, R82 ;  /* 0x0000000153527824 */ /* 0x008fe400078e0252 */
[----:B----4-:R-:W-:Y:S02]  /*2740*/  IMAD.IADD R84, R85, 0x1, R84 ;  /* 0x0000000155547824 */ /* 0x010fe400078e0254 */
[----:B------:R-:W-:Y:S02]  /*2750*/  IMAD.IADD R86, R87, 0x1, R86 ;  /* 0x0000000157567824 */ /* 0x000fe400078e0256 */
[----:B------:R-:W-:Y:S02]  /*2760*/  IMAD.IADD R88, R89, 0x1, R88 ;  /* 0x0000000159587824 */ /* 0x000fe400078e0258 */
[----:B------:R-:W-:Y:S01]  /*2770*/  IMAD.IADD R90, R91, 0x1, R90 ;  /* 0x000000015b5a7824 */ /* 0x000fe200078e025a */
[----:B------:R-:W-:Y:S06]  /*2780*/  BAR.SYNC.DEFER_BLOCKING 0x0 ;  /* 0x0000000000007b1d */ /* 0x000fec0000010000 */
[----:B------:R-:W-:Y:S05]  /*2790*/  BRA.U UP0, `(.L_x_221) ;  /* 0x0000000500987547 */ /* 0x000fea000b800000 */
[----:B------:R-:W-:Y:S01]  /*27a0*/  LEA R4, R5, UR4, 0x2 ;  /* 0x0000000405047c11 */ /* 0x000fe2000f8e10ff */
[----:B------:R-:W-:Y:S01]  /*27b0*/  UIADD3 UR7, UPT, UPT, UR7, 0x6, URZ ;  /* 0x0000000607077890 */ /* 0x000fe2000fffe0ff */
[----:B------:R-:W-:Y:S01]  /*27c0*/  LEA R5, R56, UR4, 0x2 ;  /* 0x0000000438057c11 */ /* 0x000fe2000f8e10ff */
[----:B------:R-:W-:Y:S01]  /*27d0*/  UIADD3 UR5, UPT, UPT, UR5, -0x6, URZ ;  /* 0xfffffffa05057890 */ /* 0x000fe2000fffe0ff */
[----:B------:R-:W-:Y:S01]  /*27e0*/  LEA R6, R58, UR4, 0x2 ;  /* 0x000000043a067c11 */ /* 0x000fe2000f8e10ff */
[----:B------:R1:W-:Y:S01]  /*27f0*/  STS [R4], R29 ;  /* 0x0000001d04007388 */ /* 0x0003e20000000800 */
[----:B------:R-:W-:Y:S02]  /*2800*/  LEA R7, R60, UR4, 0x2 ;  /* 0x000000043c077c11 */ /* 0x000fe4000f8e10ff */
[----:B------:R-:W-:Y:S01]  /*2810*/  LEA R8, R62, UR4, 0x2 ;  /* 0x000000043e087c11 */ /* 0x000fe2000f8e10ff */
[----:B------:R1:W-:Y:S01]  /*2820*/  STS [R5], R30 ;  /* 0x0000001e05007388 */ /* 0x0003e20000000800 */
[----:B------:R-:W-:-:S02]  /*2830*/  LEA R9, R64, UR4, 0x2 ;  /* 0x0000000440097c11 */ /* 0x000fc4000f8e10ff */
[----:B------:R-:W-:Y:S01]  /*2840*/  LEA R10, R66, UR4, 0x2 ;  /* 0x00000004420a7c11 */ /* 0x000fe2000f8e10ff */
[----:B------:R1:W-:Y:S01]  /*2850*/  STS [R6], R31 ;  /* 0x0000001f06007388 */ /* 0x0003e20000000800 */
[----:B------:R-:W-:Y:S02]  /*2860*/  LEA R11, R68, UR4, 0x2 ;  /* 0x00000004440b7c11 */ /* 0x000fe4000f8e10ff */
        /* <DEDUP_REMOVED lines=16> */
[----:B------:R1:W-:Y:S04]  /*2970*/  STS [R52], R37 ;  /* 0x0000002534007388 */ /* 0x0003e80000000800 */
        /* <DEDUP_REMOVED lines=9> */
[----:B------:R1:W-:Y:S01]  /*2a10*/  STS [R64], R49 ;  /* 0x0000003140007388 */ /* 0x0003e20000000800 */
[----:B------:R-:W-:Y:S06]  /*2a20*/  BAR.SYNC.DEFER_BLOCKING 0x0 ;  /* 0x0000000000007b1d */ /* 0x000fec0000010000 */
[----:B------:R1:W2:Y:S04]  /*2a30*/  LDS R29, [R53] ;  /* 0x00000000351d7984 */ /* 0x0002a80000000800 */
[----:B------:R1:W3:Y:S04]  /*2a40*/  LDS R30, [R53+0x4] ;  /* 0x00000400351e7984 */ /* 0x0002e80000000800 */
[----:B------:R1:W4:Y:S04]  /*2a50*/  LDS R31, [R53+0x8] ;  /* 0x00000800351f7984 */ /* 0x0003280000000800 */
[----:B------:R1:W0:Y:S04]  /*2a60*/  LDS R32, [R53+0xc] ;  /* 0x00000c0035207984 */ /* 0x0002280000000800 */
        /* <DEDUP_REMOVED lines=14> */
[----:B------:R1:W0:Y:S01]  /*2b50*/  LDS R49, [R53+0x48] ;  /* 0x0000480035317984 */ /* 0x0002220000000800 */
[----:B------:R-:W-:Y:S06]  /*2b60*/  BAR.SYNC.DEFER_BLOCKING 0x0 ;  /* 0x0000000000007b1d */ /* 0x000fec0000010000 */
[----:B-----5:R1:W-:Y:S04]  /*2b70*/  STS [R4], R2 ;  /* 0x0000000204007388 */ /* 0x0203e80000000800 */
        /* <DEDUP_REMOVED lines=19> */
[----:B------:R1:W0:Y:S04]  /*2cb0*/  LDS R2, [R53] ;  /* 0x0000000035027984 */ /* 0x0002280000000800 */
        /* <DEDUP_REMOVED lines=19> */
[----:B--234-:R-:W-:Y:S05]  /*2df0*/  BRA `(.L_x_222) ;  /* 0xffffffdc00587947 */ /* 0x01cfea000383ffff */
.L_x_221:
[----:B------:R-:W-:Y:S01]  /*2e00*/  LEA R5, R5, UR4, 0x2 ;  /* 0x0000000405057c11 */ /* 0x000fe2000f8e10ff */
[----:B------:R-:W-:Y:S01]  /*2e10*/  IMAD R53, R0, -0x48, R53 ;  /* 0xffffffb800357824 */ /* 0x000fe200078e0235 */
[----:B------:R-:W-:Y:S01]  /*2e20*/  LEA R56, R56, UR4, 0x2 ;  /* 0x0000000438387c11 */ /* 0x000fe2000f8e10ff */
[----:B------:R-:W0:Y:S01]  /*2e30*/  LDCU.64 UR6, c[0x0][0x3a0] ;  /* 0x00007400ff0677ac */ /* 0x000e220008000a00 */
[----:B------:R-:W-:Y:S01]  /*2e40*/  LEA R58, R58, UR4, 0x2 ;  /* 0x000000043a3a7c11 */ /* 0x000fe2000f8e10ff */
[----:B------:R-:W-:Y:S01]  /*2e50*/  STS [R5], R29 ;  /* 0x0000001d05007388 */ /* 0x000fe20000000800 */
[----:B------:R-:W-:Y:S02]  /*2e60*/  LEA R60, R60, UR4, 0x2 ;  /* 0x000000043c3c7c11 */ /* 0x000fe4000f8e10ff */
[----:B------:R-:W-:Y:S01]  /*2e70*/  LEA R62, R62, UR4, 0x2 ;  /* 0x000000043e3e7c11 */ /* 0x000fe2000f8e10ff */
[----:B------:R-:W-:Y:S01]  /*2e80*/  STS [R56], R30 ;  /* 0x0000001e38007388 */ /* 0x000fe20000000800 */
[----:B------:R-:W-:-:S02]  /*2e90*/  LEA R64, R64, UR4, 0x2 ;  /* 0x0000000440407c11 */ /* 0x000fc4000f8e10ff */
[----:B------:R-:W-:Y:S01]  /*2ea0*/  LEA R66, R66, UR4, 0x2 ;  /* 0x0000000442427c11 */ /* 0x000fe2000f8e10ff */
[----:B------:R-:W-:Y:S01]  /*2eb0*/  STS [R58], R31 ;  /* 0x0000001f3a007388 */ /* 0x000fe20000000800 */
[----:B------:R-:W-:Y:S02]  /*2ec0*/  LEA R68, R68, UR4, 0x2 ;  /* 0x0000000444447c11 */ /* 0x000fe4000f8e10ff */
[----:B------:R-:W-:Y:S01]  /*2ed0*/  LEA R70, R70, UR4, 0x2 ;  /* 0x0000000446467c11 */ /* 0x000fe2000f8e10ff */
[----:B------:R-:W-:Y:S01]  /*2ee0*/  STS [R60], R32 ;  /* 0x000000203c007388 */ /* 0x000fe20000000800 */
[----:B------:R-:W-:Y:S02]  /*2ef0*/  LEA R72, R72, UR4, 0x2 ;  /* 0x0000000448487c11 */ /* 0x000fe4000f8e10ff */
[----:B------:R-:W-:Y:S01]  /*2f00*/  LEA R74, R74, UR4, 0x2 ;  /* 0x000000044a4a7c11 */ /* 0x000fe2000f8e10ff */
[----:B------:R-:W-:Y:S01]  /*2f10*/  STS [R62], R33 ;  /* 0x000000213e007388 */ /* 0x000fe20000000800 */
[----:B------:R-:W-:Y:S01]  /*2f20*/  LEA R76, R76, UR4, 0x2 ;  /* 0x000000044c4c7c11 */ /* 0x000fe2000f8e10ff */
[----:B0-----:R-:W-:Y:S01]  /*2f30*/  IMAD.U32 R4, RZ, RZ, UR7 ;  /* 0x00000007ff047e24 */ /* 0x001fe2000f8e00ff */
        /* <DEDUP_REMOVED lines=11> */
[----:B------:R-:W-:-:S03]  /*2ff0*/  ISETP.LT.U32.AND P2, PT, R0, UR6, PT ;  /* 0x0000000600007c0c */ /* 0x000fc6000bf41070 */
[----:B------:R-:W-:Y:S01]  /*3000*/  STS [R72], R38 ;  /* 0x0000002648007388 */ /* 0x000fe20000000800 */
[----:B------:R-:W-:-:S03]  /*3010*/  ISETP.GT.U32.AND.EX P2, PT, R4, RZ, PT, P2 ;  /* 0x000000ff0400720c */ /* 0x000fc60003f44120 */
[----:B------:R-:W-:Y:S04]  /*3020*/  STS [R74], R39 ;  /* 0x000000274a007388 */ /* 0x000fe80000000800 */
[----:B------:R-:W-:Y:S04]  /*3030*/  STS [R76], R40 ;  /* 0x000000284c007388 */ /* 0x000fe80000000800 */
[----:B------:R-:W-:Y:S04]  /*3040*/  STS [R78], R41 ;  /* 0x000000294e007388 */ /* 0x000fe80000000800 */
[----:B------:R-:W-:Y:S04]  /*3050*/  STS [R80], R43 ;  /* 0x0000002b50007388 */ /* 0x000fe80000000800 */
[----:B------:R-:W-:Y:S04]  /*3060*/  STS [R47], R44 ;  /* 0x0000002c2f007388 */ /* 0x000fe80000000800 */
[----:B------:R-:W-:Y:S04]  /*3070*/  STS [R84], R45 ;  /* 0x0000002d54007388 */ /* 0x000fe80000000800 */
[----:B------:R-:W-:Y:S04]  /*3080*/  STS [R51], R46 ;  /* 0x0000002e33007388 */ /* 0x000fe80000000800 */
[----:B------:R-:W-:Y:S04]  /*3090*/  STS [R88], R48 ;  /* 0x0000003058007388 */ /* 0x000fe80000000800 */
[----:B------:R-:W-:Y:S01]  /*30a0*/  STS [R90], R49 ;  /* 0x000000315a007388 */ /* 0x000fe20000000800 */
[----:B------:R-:W-:Y:S06]  /*30b0*/  BAR.SYNC.DEFER_BLOCKING 0x0 ;  /* 0x0000000000007b1d */ /* 0x000fec0000010000 */
[----:B------:R-:W0:Y:S04]  /*30c0*/  LDS R6, [R53] ;  /* 0x0000000035067984 */ /* 0x000e280000000800 */
[----:B------:R-:W1:Y:S04]  /*30d0*/  LDS R7, [R53+0x400] ;  /* 0x0004000035077984 */ /* 0x000e680000000800 */
[----:B------:R-:W2:Y:S04]  /*30e0*/  LDS R8, [R53+0x800] ;  /* 0x0008000035087984 */ /* 0x000ea80000000800 */
[----:B------:R-:W-:Y:S04]  /*30f0*/  LDS R9, [R53+0xc00] ;  /* 0x000c000035097984 */ /* 0x000fe80000000800 */
[----:B------:R-:W-:Y:S04]  /*3100*/  LDS R10, [R53+0x1000] ;  /* 0x00100000350a7984 */ /* 0x000fe80000000800 */
[----:B------:R-:W-:Y:S04]  /*3110*/  LDS R11, [R53+0x1400] ;  /* 0x00140000350b7984 */ /* 0x000fe80000000800 */
[----:B------:R-:W3:Y:S04]  /*3120*/  LDS R29, [R53+0x1800] ;  /* 0x00180000351d7984 */ /* 0x000ee80000000800 */
[----:B------:R-:W-:Y:S04]  /*3130*/  LDS R30, [R53+0x1c00] ;  /* 0x001c0000351e7984 */ /* 0x000fe80000000800 */
        /* <DEDUP_REMOVED lines=10> */
[----:B------:R-:W-:Y:S01]  /*31e0*/  LDS R41, [R53+0x4800] ;  /* 0x0048000035297984 */ /* 0x000fe20000000800 */
[----:B------:R-:W-:Y:S06]  /*31f0*/  BAR.SYNC.DEFER_BLOCKING 0x0 ;  /* 0x0000000000007b1d */ /* 0x000fec0000010000 */
[----:B-----5:R4:W-:Y:S04]  /*3200*/  STS [R5], R2 ;  /* 0x0000000205007388 */ /* 0x0209e80000000800 */
[----:B------:R0:W-:Y:S04]  /*3210*/  STS [R56], R3 ;  /* 0x0000000338007388 */ /* 0x0001e80000000800 */
[----:B------:R1:W-:Y:S01]  /*3220*/  STS [R58], R12 ;  /* 0x0000000c3a007388 */ /* 0x0003e20000000800 */
[----:B----4-:R-:W4:Y:S03]  /*3230*/  LDC.64 R4, c[0x0][0x398] ;  /* 0x0000e600ff047b82 */ /* 0x010f260000000a00 */
[----:B------:R-:W-:Y:S04]  /*3240*/  STS [R60], R13 ;  /* 0x0000000d3c007388 */ /* 0x000fe80000000800 */
[----:B------:R2:W-:Y:S01]  /*3250*/  STS [R62], R14 ;  /* 0x0000000e3e007388 */ /* 0x0005e20000000800 */
[----:B0-----:R-:W0:Y:S01]  /*3260*/  LDC.64 R2, c[0x0][0x388] ;  /* 0x0000e200ff027b82 */ /* 0x001e220000000a00 */
[----:B-1----:R-:W-:-:S02]  /*3270*/  VIADD R12, R0, 0x100 ;  /* 0x00000100000c7836 */ /* 0x002fc40000000000 */
[----:B------:R-:W-:Y:S04]  /*3280*/  STS [R64], R15 ;  /* 0x0000000f40007388 */ /* 0x000fe80000000800 */
[----:B------:R1:W-:Y:S01]  /*3290*/  STS [R66], R16 ;  /* 0x0000001042007388 */ /* 0x0003e20000000800 */
[----:B------:R-:W-:Y:S01]  /*32a0*/  ISETP.LT.U32.AND P4, PT, R12, UR6, PT ;  /* 0x000000060c007c0c */ /* 0x000fe2000bf81070 */
[C---:B--2---:R-:W-:Y:S01]  /*32b0*/  VIADD R14, R0.reuse, 0x200 ;  /* 0x00000200000e7836 */ /* 0x044fe20000000000 */
[----:B------:R-:W-:Y:S01]  /*32c0*/  LOP3.LUT R12, R0, 0x400, RZ, 0xfc, !PT ;  /* 0x00000400000c7812 */ /* 0x000fe200078efcff */
[----:B------:R-:W-:Y:S03]  /*32d0*/  STS [R68], R17 ;  /* 0x0000001144007388 */ /* 0x000fe60000000800 */
[----:B------:R-:W-:Y:S01]  /*32e0*/  ISETP.LT.U32.AND P3, PT, R14, UR6, PT ;  /* 0x000000060e007c0c */ /* 0x000fe2000bf61070 */
[----:B------:R-:W-:Y:S01]  /*32f0*/  STS [R70], R18 ;  /* 0x0000001246007388 */ /* 0x000fe20000000800 */
[----:B------:R-:W-:Y:S01]  /*3300*/  VIADD R14, R0, 0x500 ;  /* 0x00000500000e7836 */ /* 0x000fe20000000000 */
[----:B------:R-:W-:Y:S01]  /*3310*/  ISETP.LT.U32.AND P0, PT, R12, UR6, PT ;  /* 0x000000060c007c0c */ /* 0x000fe2000bf01070 */
[C---:B-1----:R-:W-:Y:S01]  /*3320*/  VIADD R16, R0.reuse, 0x300 ;  /* 0x0000030000107836 */ /* 0x042fe20000000000 */
[----:B------:R-:W-:Y:S01]  /*3330*/  STS [R72], R19 ;  /* 0x0000001348007388 */ /* 0x000fe20000000800 */
[----:B------:R-:W-:Y:S01]  /*3340*/  VIADD R12, R0, 0x600 ;  /* 0x00000600000c7836 */ /* 0x000fe20000000000 */
[----:B------:R-:W-:Y:S01]  /*3350*/  ISETP.LT.U32.AND P1, PT, R14, UR6, PT ;  /* 0x000000060e007c0c */ /* 0x000fe2000bf21070 */
[----:B------:R-:W-:Y:S01]  /*3360*/  IMAD.U32 R14, RZ, RZ, UR7 ;  /* 0x00000007ff0e7e24 */ /* 0x000fe2000f8e00ff */
[----:B------:R-:W-:Y:S01]  /*3370*/  STS [R74], R20 ;  /* 0x000000144a007388 */ /* 0x000fe20000000800 */
[----:B------:R-:W-:Y:S01]  /*3380*/  ISETP.LT.U32.AND P5, PT, R16, UR6, PT ;  /* 0x0000000610007c0c */ /* 0x000fe2000bfa1070 */
[----:B------:R-:W-:Y:S01]  /*3390*/  IMAD.U32 R16, RZ, RZ, UR7 ;  /* 0x00000007ff107e24 */ /* 0x000fe2000f8e00ff */
[----:B------:R-:W-:Y:S01]  /*33a0*/  ISETP.LT.U32.AND P6, PT, R12, UR6, PT ;  /* 0x000000060c007c0c */ /* 0x000fe2000bfc1070 */
[----:B------:R-:W-:Y:S01]  /*33b0*/  STS [R76], R21 ;  /* 0x000000154c007388 */ /* 0x000fe20000000800 */
[----:B0-----:R-:W-:Y:S01]  /*33c0*/  IMAD.WIDE.U32 R2, R0, 0x4, R2 ;  /* 0x0000000400027825 */ /* 0x001fe200078e0002 */
[----:B------:R-:W-:-:S02]  /*33d0*/  ISETP.GT.U32.AND.EX P3, PT, R14, RZ, PT, P3 ;  /* 0x000000ff0e00720c */ /* 0x000fc40003f64130 */
[----:B------:R-:W-:Y:S01]  /*33e0*/  STS [R78], R22 ;  /* 0x000000164e007388 */ /* 0x000fe20000000800 */
[----:B------:R-:W-:Y:S01]  /*33f0*/  ISETP.GT.U32.AND.EX P4, PT, R16, RZ, PT, P4 ;  /* 0x000000ff1000720c */ /* 0x000fe20003f84140 */
[----:B----4-:R-:W-:Y:S02]  /*3400*/  IMAD.WIDE.U32 R4, R0, 0x4, R4 ;  /* 0x0000000400047825 */ /* 0x010fe400078e0004 */
[----:B------:R0:W-:Y:S02]  /*3410*/  STS [R80], R23 ;  /* 0x0000001750007388 */ /* 0x0001e40000000800 */
[----:B------:R-:W-:Y:S02]  /*3420*/  IMAD.U32 R12, RZ, RZ, UR7 ;  /* 0x00000007ff0c7e24 */ /* 0x000fe4000f8e00ff */
[----:B------:R-:W-:Y:S03]  /*3430*/  STS [R47], R24 ;  /* 0x000000182f007388 */ /* 0x000fe60000000800 */
[----:B------:R-:W-:Y:S01]  /*3440*/  ISETP.GT.U32.AND.EX P5, PT, R12, RZ, PT, P5 ;  /* 0x000000ff0c00720c */ /* 0x000fe20003fa4150 */
[----:B------:R1:W-:Y:S01]  /*3450*/  STS [R84], R25 ;  /* 0x0000001954007388 */ /* 0x0003e20000000800 */
[----:B0-----:R-:W-:Y:S01]  /*3460*/  @P2 LOP3.LUT R23, R6, 0x80000000, RZ, 0x3c, !PT ;  /* 0x8000000006172812 */ /* 0x001fe200078e3cff */
[----:B------:R-:W-:-:S02]  /*3470*/  VIADD R6, R0, 0x700 ;  /* 0x0000070000067836 */ /* 0x000fc40000000000 */
[----:B------:R-:W-:Y:S04]  /*3480*/  STS [R51], R26 ;  /* 0x0000001a33007388 */ /* 0x000fe80000000800 */
[----:B------:R0:W-:Y:S01]  /*3490*/  STS [R88], R27 ;  /* 0x0000001b58007388 */ /* 0x0001e20000000800 */
[----:B-1----:R-:W-:-:S03]  /*34a0*/  @P4 LOP3.LUT R25, R7, 0x80000000, RZ, 0x3c, !PT ;  /* 0x8000000007194812 */ /* 0x002fc600078e3cff */
[----:B------:R-:W-:Y:S01]  /*34b0*/  STS [R90], R28 ;  /* 0x0000001c5a007388 */ /* 0x000fe20000000800 */
[----:B------:R-:W-:Y:S01]  /*34c0*/  BAR.SYNC.DEFER_BLOCKING 0x0 ;  /* 0x0000000000007b1d */ /* 0x000fe20000010000 */
[----:B0-----:R-:W-:Y:S01]  /*34d0*/  @P3 LOP3.LUT R27, R8, 0x80000000, RZ, 0x3c, !PT ;  /* 0x80000000081b3812 */ /* 0x001fe200078e3cff */
[----:B------:R-:W-:-:S05]  /*34e0*/  IMAD.U32 R8, RZ, RZ, UR7 ;  /* 0x00000007ff087e24 */ /* 0x000fca000f8e00ff */
[C---:B------:R-:W-:Y:S02]  /*34f0*/  ISETP.GT.U32.AND.EX P1, PT, R8.reuse, RZ, PT, P1 ;  /* 0x000000ff0800720c */ /* 0x040fe40003f24110 */
[----:B------:R-:W-:-:S13]  /*3500*/  ISETP.GT.U32.AND.EX P6, PT, R8, RZ, PT, P6 ;  /* 0x000000ff0800720c */ /* 0x000fda0003fc4160 */
[----:B---3--:R-:W-:Y:S01]  /*3510*/  @P6 LOP3.LUT R29, R29, 0x80000000, RZ, 0x3c, !PT ;  /* 0x800000001d1d6812 */ /* 0x008fe200078e3cff */
[----:B------:R-:W0:Y:S04]  /*3520*/  @P2 LDS R43, [R53] ;  /* 0x00000000352b2984 */ /* 0x000e280000000800 */
[----:B------:R-:W1:Y:S04]  /*3530*/  LDS R13, [R53+0x400] ;  /* 0x00040000350d7984 */ /* 0x000e680000000800 */
[----:B------:R-:W2:Y:S04]  /*3540*/  LDS R15, [R53+0x800] ;  /* 0x00080000350f7984 */ /* 0x000ea80000000800 */
[----:B------:R-:W3:Y:S04]  /*3550*/  LDS R17, [R53+0xc00] ;  /* 0x000c000035117984 */ /* 0x000ee80000000800 */
[----:B------:R-:W4:Y:S04]  /*3560*/  LDS R19, [R53+0x1000] ;  /* 0x0010000035137984 */ /* 0x000f280000000800 */
[----:B------:R-:W-:Y:S04]  /*3570*/  @P2 STG.E desc[UR8][R2.64], R23 ;  /* 0x0000001702002986 */ /* 0x000fe8000c101908 */
[----:B------:R-:W4:Y:S04]  /*3580*/  LDS R21, [R53+0x1400] ;  /* 0x0014000035157984 */ /* 0x000f280000000800 */
[----:B------:R-:W4:Y:S04]  /*3590*/  LDS R7, [R53+0x1800] ;  /* 0x0018000035077984 */ /* 0x000f280000000800 */
[----:B------:R-:W4:Y:S04]  /*35a0*/  LDS R23, [R53+0x1c00] ;  /* 0x001c000035177984 */ /* 0x000f280000000800 */
[----:B0-----:R0:W-:Y:S01]  /*35b0*/  @P2 STG.E desc[UR8][R4.64], R43 ;  /* 0x0000002b04002986 */ /* 0x0011e2000c101908 */
[----:B------:R-:W-:Y:S01]  /*35c0*/  ISETP.LT.U32.AND P2, PT, R6, UR6, PT ;  /* 0x0000000606007c0c */ /* 0x000fe2000bf41070 */
[----:B------:R-:W-:-:S02]  /*35d0*/  IMAD.U32 R6, RZ, RZ, UR7 ;  /* 0x00000007ff067e24 */ /* 0x000fc4000f8e00ff */
[----:B------:R2:W-:Y:S01]  /*35e0*/  @P4 STG.E desc[UR8][R2.64+0x400], R25 ;  /* 0x0004001902004986 */ /* 0x0005e2000c101908 */
[----:B------:R-:W-:Y:S02]  /*35f0*/  ISETP.GT.U32.AND.EX P2, PT, R8, RZ, PT, P2 ;  /* 0x000000ff0800720c */ /* 0x000fe40003f44120 */
[----:B------:R-:W-:Y:S01]  /*3600*/  ISETP.GT.U32.AND.EX P0, PT, R6, RZ, PT, P0 ;  /* 0x000000ff0600720c */ /* 0x000fe20003f04100 */
[----:B-1----:R-:W-:Y:S01]  /*3610*/  @P4 STG.E desc[UR8][R4.64+0x400], R13 ;  /* 0x0004000d04004986 */ /* 0x002fe2000c101908 */
[----:B------:R-:W-:Y:S02]  /*3620*/  LOP3.LUT R6, R0, 0x800, RZ, 0xfc, !PT ;  /* 0x0000080000067812 */ /* 0x000fe400078efcff */
[----:B0-----:R-:W-:Y:S01]  /*3630*/  @P5 LOP3.LUT R43, R9, 0x80000000, RZ, 0x3c, !PT ;  /* 0x80000000092b5812 */ /* 0x001fe200078e3cff */
[----:B------:R-:W-:Y:S01]  /*3640*/  @P3 STG.E desc[UR8][R2.64+0x800], R27 ;  /* 0x0008001b02003986 */ /* 0x000fe2000c101908 */
[----:B------:R-:W-:Y:S01]  /*3650*/  ISETP.LT.U32.AND P4, PT, R6, UR6, PT ;  /* 0x0000000606007c0c */ /* 0x000fe2000bf81070 */
[----:B------:R-:W-:-:S02]  /*3660*/  VIADD R6, R0, 0x900 ;  /* 0x0000090000067836 */ /* 0x000fc40000000000 */
[----:B------:R-:W0:Y:S04]  /*3670*/  LDS R9, [R53+0x2000] ;  /* 0x0020000035097984 */ /* 0x000e280000000800 */
[----:B--2---:R-:W-:Y:S01]  /*3680*/  @P0 LOP3.LUT R25, R10, 0x80000000, RZ, 0x3c, !PT ;  /* 0x800000000a190812 */ /* 0x004fe200078e3cff */
[----:B------:R-:W-:Y:S01]  /*3690*/  @P3 STG.E desc[UR8][R4.64+0x800], R15 ;  /* 0x0008000f04003986 */ /* 0x000fe2000c101908 */
[----:B------:R-:W-:Y:S01]  /*36a0*/  ISETP.LT.U32.AND P3, PT, R6, UR6, PT ;  /* 0x0000000606007c0c */ /* 0x000fe2000bf61070 */
[----:B------:R-:W-:Y:S02]  /*36b0*/  VIADD R6, R0, 0xa00 ;  /* 0x00000a0000067836 */ /* 0x000fe40000000000 */
[----:B------:R-:W-:Y:S01]  /*36c0*/  @P5 STG.E desc[UR8][R2.64+0xc00], R43 ;  /* 0x000c002b02005986 */ /* 0x000fe2000c101908 */
[----:B------:R-:W-:Y:S01]  /*36d0*/  ISETP.GT.U32.AND.EX P3, PT, R8, RZ, PT, P3 ;  /* 0x000000ff0800720c */ /* 0x000fe20003f64130 */
[----:B------:R-:W-:-:S02]  /*36e0*/  IMAD.U32 R10, RZ, RZ, UR7 ;  /* 0x00000007ff0a7e24 */ /* 0x000fc4000f8e00ff */
[----:B---3--:R1:W-:Y:S01]  /*36f0*/  @P5 STG.E desc[UR8][R4.64+0xc00], R17 ;  /* 0x000c001104005986 */ /* 0x0083e2000c101908 */
[----:B------:R-:W-:Y:S01]  /*3700*/  ISETP.LT.U32.AND P5, PT, R6, UR6, PT ;  /* 0x0000000606007c0c */ /* 0x000fe2000bfa1070 */
[----:B------:R-:W-:Y:S02]  /*3710*/  VIADD R6, R0, 0xb00 ;  /* 0x00000b0000067836 */ /* 0x000fe40000000000 */
[----:B------:R-:W2:Y:S01]  /*3720*/  LDS R13, [R53+0x2400] ;  /* 0x00240000350d7984 */ /* 0x000ea20000000800 */
[----:B------:R-:W-:-:S03]  /*3730*/  ISETP.GT.U32.AND.EX P5, PT, R8, RZ, PT, P5 ;  /* 0x000000ff0800720c */ /* 0x000fc60003fa4150 */
[----:B------:R-:W-:Y:S04]  /*3740*/  @P0 STG.E desc[UR8][R2.64+0x1000], R25 ;  /* 0x0010001902000986 */ /* 0x000fe8000c101908 */
[----:B----4-:R3:W-:Y:S01]  /*3750*/  @P0 STG.E desc[UR8][R4.64+0x1000], R19 ;  /* 0x0010001304000986 */ /* 0x0107e2000c101908 */
[----:B-1----:R-:W-:Y:S02]  /*3760*/  @P1 LOP3.LUT R17, R11, 0x80000000, RZ, 0x3c, !PT ;  /* 0x800000000b111812 */ /* 0x002fe400078e3cff */
[----:B------:R-:W-:Y:S01]  /*3770*/  ISETP.LT.U32.AND P0, PT, R6, UR6, PT ;  /* 0x0000000606007c0c */ /* 0x000fe2000bf01070 */
[----:B------:R-:W1:Y:S01]  /*3780*/  LDS R11, [R53+0x2800] ;  /* 0x00280000350b7984 */ /* 0x000e620000000800 */
[----:B------:R-:W-:Y:S01]  /*3790*/  IMAD.U32 R6, RZ, RZ, UR7 ;  /* 0x00000007ff067e24 */ /* 0x000fe2000f8e00ff */
[----:B------:R-:W-:-:S02]  /*37a0*/  @P5 LOP3.LUT R33, R33, 0x80000000, RZ, 0x3c, !PT ;  /* 0x8000000021215812 */ /* 0x000fc400078e3cff */
[----:B------:R-:W4:Y:S01]  /*37b0*/  LDS R15, [R53+0x2c00] ;  /* 0x002c0000350f7984 */ /* 0x000f220000000800 */
[----:B------:R-:W-:Y:S02]  /*37c0*/  ISETP.GT.U32.AND.EX P0, PT, R8, RZ, PT, P0 ;  /* 0x000000ff0800720c */ /* 0x000fe40003f04100 */
[----:B------:R-:W-:Y:S01]  /*37d0*/  ISETP.GT.U32.AND.EX P4, PT, R6, RZ, PT, P4 ;  /* 0x000000ff0600720c */ /* 0x000fe20003f84140 */
[----:B------:R-:W-:Y:S01]  /*37e0*/  @P1 STG.E desc[UR8][R2.64+0x1400], R17 ;  /* 0x0014001102001986 */ /* 0x000fe2000c101908 */
[----:B------:R-:W-:Y:S02]  /*37f0*/  LOP3.LUT R6, R0, 0xc00, RZ, 0xfc, !PT ;  /* 0x00000c0000067812 */ /* 0x000fe400078efcff */
[----:B---3--:R-:W-:Y:S01]  /*3800*/  @P2 LOP3.LUT R19, R30, 0x80000000, RZ, 0x3c, !PT ;  /* 0x800000001e132812 */ /* 0x008fe200078e3cff */
[----:B------:R-:W-:Y:S01]  /*3810*/  @P1 STG.E desc[UR8][R4.64+0x1400], R21 ;  /* 0x0014001504001986 */ /* 0x000fe2000c101908 */
[----:B------:R-:W-:Y:S01]  /*3820*/  ISETP.LT.U32.AND P1, PT, R6, UR6, PT ;  /* 0x0000000606007c0c */ /* 0x000fe2000bf21070 */
[----:B------:R-:W-:Y:S01]  /*3830*/  VIADD R6, R0, 0xd00 ;  /* 0x00000d0000067836 */ /* 0x000fe20000000000 */
[----:B------:R-:W-:Y:S01]  /*3840*/  @P3 LOP3.LUT R25, R32, 0x80000000, RZ, 0x3c, !PT ;  /* 0x8000000020193812 */ /* 0x000fe200078e3cff */
[----:B------:R-:W-:Y:S01]  /*3850*/  @P6 STG.E desc[UR8][R2.64+0x1800], R29 ;  /* 0x0018001d02006986 */ /* 0x000fe2000c101908 */
[----:B------:R-:W-:-:S03]  /*3860*/  ISETP.GT.U32.AND.EX P1, PT, R8, RZ, PT, P1 ;  /* 0x000000ff0800720c */ /* 0x000fc60003f24110 */
[----:B------:R-:W-:Y:S01]  /*3870*/  @P6 STG.E desc[UR8][R4.64+0x1800], R7 ;  /* 0x0018000704006986 */ /* 0x000fe2000c101908 */
[----:B------:R-:W-:Y:S01]  /*3880*/  ISETP.LT.U32.AND P6, PT, R6, UR6, PT ;  /* 0x0000000606007c0c */ /* 0x000fe2000bfc1070 */
[----:B------:R-:W-:Y:S01]  /*3890*/  VIADD R6, R0, 0xe00 ;  /* 0x00000e0000067836 */ /* 0x000fe20000000000 */
[----:B------:R-:W-:Y:S01]  /*38a0*/  @P4 LOP3.LUT R31, R31, 0x80000000, RZ, 0x3c, !PT ;  /* 0x800000001f1f4812 */ /* 0x000fe200078e3cff */
[----:B------:R-:W3:Y:S01]  /*38b0*/  LDS R7, [R53+0x3000] ;  /* 0x0030000035077984 */ /* 0x000ee20000000800 */
[----:B------:R-:W-:-:S03]  /*38c0*/  ISETP.GT.U32.AND.EX P6, PT, R10, RZ, PT, P6 ;  /* 0x000000ff0a00720c */ /* 0x000fc60003fc4160 */
[----:B------:R-:W-:Y:S02]  /*38d0*/  @P2 STG.E desc[UR8][R2.64+0x1c00], R19 ;  /* 0x001c001302002986 */ /* 0x000fe4000c101908 */
[----:B------:R-:W-:Y:S02]  /*38e0*/  @P1 LOP3.LUT R35, R35, 0x80000000, RZ, 0x3c, !PT ;  /* 0x8000000023231812 */ /* 0x000fe400078e3cff */
[----:B------:R-:W3:Y:S04]  /*38f0*/  LDS R17, [R53+0x3400] ;  /* 0x0034000035117984 */ /* 0x000ee80000000800 */
[----:B------:R-:W-:Y:S01]  /*3900*/  @P2 STG.E desc[UR8][R4.64+0x1c00], R23 ;  /* 0x001c001704002986 */ /* 0x000fe2000c101908 */
[----:B------:R-:W-:Y:S01]  /*3910*/  ISETP.LT.U32.AND P2, PT, R6, UR6, PT ;  /* 0x0000000606007c0c */ /* 0x000fe2000bf41070 */
[----:B------:R-:W-:-:S02]  /*3920*/  VIADD R6, R0, 0xf00 ;  /* 0x00000f0000067836 */ /* 0x000fc40000000000 */
[----:B------:R-:W-:Y:S01]  /*3930*/  @P4 STG.E desc[UR8][R2.64+0x2000], R31 ;  /* 0x0020001f02004986 */ /* 0x000fe2000c101908 */
[----:B------:R-:W-:-:S03]  /*3940*/  ISETP.GT.U32.AND.EX P2, PT, R12, RZ, PT, P2 ;  /* 0x000000ff0c00720c */ /* 0x000fc60003f44120 */
[----:B------:R-:W3:Y:S04]  /*3950*/  LDS R19, [R53+0x3800] ;  /* 0x0038000035137984 */ /* 0x000ee80000000800 */
[----:B0-----:R-:W-:Y:S01]  /*3960*/  @P4 STG.E desc[UR8][R4.64+0x2000], R9 ;  /* 0x0020000904004986 */ /* 0x001fe2000c101908 */
[----:B------:R-:W-:Y:S02]  /*3970*/  ISETP.LT.U32.AND P4, PT, R6, UR6, PT ;  /* 0x0000000606007c0c */ /* 0x000fe4000bf81070 */
[----:B------:R-:W-:Y:S01]  /*3980*/  LOP3.LUT R6, R0, 0x1000, RZ, 0xfc, !PT ;  /* 0x0000100000067812 */ /* 0x000fe200078efcff */
[----:B------:R-:W0:Y:S02]  /*3990*/  LDS R9, [R53+0x3c00] ;  /* 0x003c000035097984 */ /* 0x000e240000000800 */
[----:B------:R-:W-:-:S02]  /*39a0*/  @P2 LOP3.LUT R37, R37, 0x80000000, RZ, 0x3c, !PT ;  /* 0x8000000025252812 */ /* 0x000fc400078e3cff */
[----:B------:R-:W0:Y:S04]  /*39b0*/  LDS R21, [R53+0x4000] ;  /* 0x0040000035157984 */ /* 0x000e280000000800 */
[----:B------:R-:W0:Y:S04]  /*39c0*/  LDS R23, [R53+0x4400] ;  /* 0x0044000035177984 */ /* 0x000e280000000800 */
[----:B------:R-:W-:Y:S04]  /*39d0*/  @P3 STG.E desc[UR8][R2.64+0x2400], R25 ;  /* 0x0024001902003986 */ /* 0x000fe8000c101908 */
[----:B--2---:R2:W-:Y:S01]  /*39e0*/  @P3 STG.E desc[UR8][R4.64+0x2400], R13 ;  /* 0x0024000d04003986 */ /* 0x0045e2000c101908 */
[----:B------:R-:W-:Y:S01]  /*39f0*/  ISETP.LT.U32.AND P3, PT, R6, UR6, PT ;  /* 0x0000000606007c0c */ /* 0x000fe2000bf61070 */
[----:B------:R-:W-:-:S02]  /*3a00*/  VIADD R6, R0, 0x1100 ;  /* 0x0000110000067836 */ /* 0x000fc40000000000 */
[----:B------:R-:W-:Y:S01]  /*3a10*/  @P5 STG.E desc[UR8][R2.64+0x2800], R33 ;  /* 0x0028002102005986 */ /* 0x000fe2000c101908 */
[----:B------:R-:W-:Y:S01]  /*3a20*/  VIADD R0, R0, 0x1200 ;  /* 0x0000120000007836 */ /* 0x000fe20000000000 */
[----:B------:R-:W-:Y:S02]  /*3a30*/  ISETP.GT.U32.AND.EX P3, PT, R8, RZ, PT, P3 ;  /* 0x000000ff0800720c */ /* 0x000fe40003f64130 */
[----:B-1----:R1:W-:Y:S01]  /*3a40*/  @P5 STG.E desc[UR8][R4.64+0x2800], R11 ;  /* 0x0028000b04005986 */ /* 0x0023e2000c101908 */
[----:B------:R-:W-:Y:S01]  /*3a50*/  ISETP.LT.U32.AND P5, PT, R6, UR6, PT ;  /* 0x0000000606007c0c */ /* 0x000fe2000bfa1070 */
[----:B------:R-:W-:Y:S01]  /*3a60*/  IMAD.U32 R6, RZ, RZ, UR7 ;  /* 0x00000007ff067e24 */ /* 0x000fe2000f8e00ff */
[----:B--2---:R-:W-:-:S04]  /*3a70*/  @P0 LOP3.LUT R13, R34, 0x80000000, RZ, 0x3c, !PT ;  /* 0x80000000220d0812 */ /* 0x004fc800078e3cff */
[----:B------:R-:W-:Y:S01]  /*3a80*/  ISETP.GT.U32.AND.EX P4, PT, R6, RZ, PT, P4 ;  /* 0x000000ff0600720c */ /* 0x000fe20003f84140 */
[----:B------:R2:W-:Y:S03]  /*3a90*/  @P0 STG.E desc[UR8][R2.64+0x2c00], R13 ;  /* 0x002c000d02000986 */ /* 0x0005e6000c101908 */
[----:B------:R-:W-:Y:S01]  /*3aa0*/  @P3 LOP3.LUT R39, R39, 0x80000000, RZ, 0x3c, !PT ;  /* 0x8000000027273812 */ /* 0x000fe200078e3cff */
[----:B----4-:R4:W-:Y:S01]  /*3ab0*/  @P0 STG.E desc[UR8][R4.64+0x2c00], R15 ;  /* 0x002c000f04000986 */ /* 0x0109e2000c101908 */
[----:B------:R-:W-:Y:S01]  /*3ac0*/  ISETP.LT.U32.AND P0, PT, R0, UR6, PT ;  /* 0x0000000600007c0c */ /* 0x000fe2000bf01070 */
[----:B------:R-:W-:Y:S01]  /*3ad0*/  IMAD.U32 R0, RZ, RZ, UR7 ;  /* 0x00000007ff007e24 */ /* 0x000fe2000f8e00ff */
[----:B-1----:R-:W-:Y:S01]  /*3ae0*/  @P6 LOP3.LUT R11, R36, 0x80000000, RZ, 0x3c, !PT ;  /* 0x80000000240b6812 */ /* 0x002fe200078e3cff */
[----:B------:R1:W-:Y:S01]  /*3af0*/  @P1 STG.E desc[UR8][R2.64+0x3000], R35 ;  /* 0x0030002302001986 */ /* 0x0003e2000c101908 */
[----:B------:R-:W-:-:S02]  /*3b00*/  ISETP.GT.U32.AND.EX P0, PT, R6, RZ, PT, P0 ;  /* 0x000000ff0600720c */ /* 0x000fc40003f04100 */
[----:B------:R-:W-:Y:S01]  /*3b10*/  ISETP.GT.U32.AND.EX P5, PT, R0, RZ, PT, P5 ;  /* 0x000000ff0000720c */ /* 0x000fe20003fa4150 */
[----:B---3--:R1:W-:Y:S01]  /*3b20*/  @P1 STG.E desc[UR8][R4.64+0x3000], R7 ;  /* 0x0030000704001986 */ /* 0x0083e2000c101908 */
[----:B--2---:R-:W-:-:S03]  /*3b30*/  @P4 LOP3.LUT R13, R38, 0x80000000, RZ, 0x3c, !PT ;  /* 0x80000000260d4812 */ /* 0x004fc600078e3cff */
[----:B------:R1:W-:Y:S04]  /*3b40*/  @P6 STG.E desc[UR8][R2.64+0x3400], R11 ;  /* 0x0034000b02006986 */ /* 0x0003e8000c101908 */
[----:B------:R1:W-:Y:S04]  /*3b50*/  @P6 STG.E desc[UR8][R4.64+0x3400], R17 ;  /* 0x0034001104006986 */ /* 0x0003e8000c101908 */
[----:B------:R1:W-:Y:S01]  /*3b60*/  @P2 STG.E desc[UR8][R2.64+0x3800], R37 ;  /* 0x0038002502002986 */ /* 0x0003e2000c101908 */
[----:B----4-:R-:W-:-:S03]  /*3b70*/  @P5 LOP3.LUT R15, R40, 0x80000000, RZ, 0x3c, !PT ;  /* 0x80000000280f5812 */ /* 0x010fc600078e3cff */
[----:B------:R1:W-:Y:S04]  /*3b80*/  @P2 STG.E desc[UR8][R4.64+0x3800], R19 ;  /* 0x0038001304002986 */ /* 0x0003e8000c101908 */
[----:B------:R1:W-:Y:S04]  /*3b90*/  @P4 STG.E desc[UR8][R2.64+0x3c00], R13 ;  /* 0x003c000d02004986 */ /* 0x0003e8000c101908 */
[----:B0-----:R1:W-:Y:S04]  /*3ba0*/  @P4 STG.E desc[UR8][R4.64+0x3c00], R9 ;  /* 0x003c000904004986 */ /* 0x0013e8000c101908 */
[----:B------:R1:W-:Y:S04]  /*3bb0*/  @P3 STG.E desc[UR8][R2.64+0x4000], R39 ;  /* 0x0040002702003986 */ /* 0x0003e8000c101908 */
[----:B------:R1:W-:Y:S04]  /*3bc0*/  @P3 STG.E desc[UR8][R4.64+0x4000], R21 ;  /* 0x0040001504003986 */ /* 0x0003e8000c101908 */
[----:B------:R1:W-:Y:S04]  /*3bd0*/  @P5 STG.E desc[UR8][R2.64+0x4400], R15 ;  /* 0x0044000f02005986 */ /* 0x0003e8000c101908 */
[----:B------:R1:W-:Y:S01]  /*3be0*/  @P5 STG.E desc[UR8][R4.64+0x4400], R23 ;  /* 0x0044001704005986 */ /* 0x0003e2000c101908 */
[----:B------:R-:W-:Y:S05]  /*3bf0*/  @!P0 EXIT ;  /* 0x000000000000894d */ /* 0x000fea0003800000 */
[----:B------:R-:W0:Y:S01]  /*3c00*/  LDS R53, [R53+0x4800] ;  /* 0x0048000035357984 */ /* 0x000e220000000800 */
[----:B------:R-:W-:-:S05]  /*3c10*/  LOP3.LUT R41, R41, 0x80000000, RZ, 0x3c, !PT ;  /* 0x8000000029297812 */ /* 0x000fca00078e3cff */
[----:B------:R-:W-:Y:S04]  /*3c20*/  STG.E desc[UR8][R2.64+0x4800], R41 ;  /* 0x0048002902007986 */ /* 0x000fe8000c101908 */
[----:B0-----:R-:W-:Y:S01]  /*3c30*/  STG.E desc[UR8][R4.64+0x4800], R53 ;  /* 0x0048003504007986 */ /* 0x001fe2000c101908 */
[----:B------:R-:W-:Y:S05]  /*3c40*/  EXIT ;  /* 0x000000000000794d */ /* 0x000fea0003800000 */
.L_x_223:
        /* <DEDUP_REMOVED lines=11> */
.L_x_234:


//--------------------- .text._ZN3cub18CUB_300001_SM_10006detail8for_each13static_kernelINS2_12policy_hub_t12policy_500_tElN6thrust24THRUST_300001_SM_1000_NS8cuda_cub10__tabulate7functorINS7_10device_ptrIiEENS7_6system6detail7generic6detail22compute_sequence_valueIivEElEEEEvT0_T1_ --------------------------
	.section	.text._ZN3cub18CUB_300001_SM_10006detail8for_each13static_kernelINS2_12policy_hub_t12policy_500_tElN6thrust24THRUST_300001_SM_1000_NS8cuda_cub10__tabulate7functorINS7_10device_ptrIiEENS7_6system6detail7generic6detail22compute_sequence_valueIivEElEEEEvT0_T1_,"ax",@progbits
	.align	128
        .global         _ZN3cub18CUB_300001_SM_10006detail8for_each13static_kernelINS2_12policy_hub_t12policy_500_tElN6thrust24THRUST_300001_SM_1000_NS8cuda_cub10__tabulate7functorINS7_10device_ptrIiEENS7_6system6detail7generic6detail22compute_sequence_valueIivEElEEEEvT0_T1_
        .type           _ZN3cub18CUB_300001_SM_10006detail8for_each13static_kernelINS2_12policy_hub_t12policy_500_tElN6thrust24THRUST_300001_SM_1000_NS8cuda_cub10__tabulate7functorINS7_10device_ptrIiEENS7_6system6detail7generic6detail22compute_sequence_valueIivEElEEEEvT0_T1_,@function
        .size           _ZN3cub18CUB_300001_SM_10006detail8for_each13static_kernelINS2_12policy_hub_t12policy_500_tElN6thrust24THRUST_300001_SM_1000_NS8cuda_cub10__tabulate7functorINS7_10device_ptrIiEENS7_6system6detail7generic6detail22compute_sequence_valueIivEElEEEEvT0_T1_,(.L_x_235 - _ZN3cub18CUB_300001_SM_10006detail8for_each13static_kernelINS2_12policy_hub_t12policy_500_tElN6thrust24THRUST_300001_SM_1000_NS8cuda_cub10__tabulate7functorINS7_10device_ptrIiEENS7_6system6detail7generic6detail22compute_sequence_valueIivEElEEEEvT0_T1_)
        .other          _ZN3cub18CUB_300001_SM_10006detail8for_each13static_kernelINS2_12policy_hub_t12policy_500_tElN6thrust24THRUST_300001_SM_1000_NS8cuda_cub10__tabulate7functorINS7_10device_ptrIiEENS7_6system6detail7generic6detail22compute_sequence_valueIivEElEEEEvT0_T1_,@"STO_CUDA_ENTRY STV_DEFAULT"
_ZN3cub18CUB_300001_SM_10006detail8for_each13static_kernelINS2_12policy_hub_t12policy_500_tElN6thrust24THRUST_300001_SM_1000_NS8cuda_cub10__tabulate7functorINS7_10device_ptrIiEENS7_6system6detail7generic6detail22compute_sequence_valueIivEElEEEEvT0_T1_:
.text._ZN3cub18CUB_300001_SM_10006detail8for_each13static_kernelINS2_12policy_hub_t12policy_500_tElN6thrust24THRUST_300001_SM_1000_NS8cuda_cub10__tabulate7functorINS7_10device_ptrIiEENS7_6system6detail7generic6detail22compute_sequence_valueIivEElEEEEvT0_T1_:
[----:B------:R-:W-:Y:S08]  /*0000*/  LDC R1, c[0x0][0x37c] ;  /* 0x0000df00ff017b82 */ /* 0x000ff00000000800 */
[----:B------:R-:W0:Y:S01]  /*0010*/  S2UR UR4, SR_CTAID.X ;  /* 0x00000000000479c3 */ /* 0x000e220000002500 */
[----:B------:R-:W1:Y:S01]  /*0020*/  LDCU.64 UR6, c[0x0][0x380] ;  /* 0x00007000ff0677ac */ /* 0x000e620008000a00 */
[----:B------:R-:W2:Y:S01]  /*0030*/  LDCU.64 UR8, c[0x0][0x358] ;  /* 0x00006b00ff0877ac */ /* 0x000ea20008000a00 */
[----:B0-----:R-:W-:-:S04]  /*0040*/  UIMAD.WIDE.U32 UR4, UR4, 0x200, URZ ;  /* 0x00000200040478a5 */ /* 0x001fc8000f8e00ff */
[----:B-1----:R-:W-:-:S04]  /*0050*/  UIADD3 UR6, UP0, UPT, -UR4, UR6, URZ ;  /* 0x0000000604067290 */ /* 0x002fc8000ff1e1ff */
[----:B------:R-:W-:Y:S02]  /*0060*/  UIADD3.X UR7, UPT, UPT, ~UR5, UR7, URZ, UP0, !UPT ;  /* 0x0000000705077290 */ /* 0x000fe400087fe5ff */
[----:B------:R-:W-:-:S04]  /*0070*/  UISETP.GE.U32.AND UP0, UPT, UR6, 0x200, UPT ;  /* 0x000002000600788c */ /* 0x000fc8000bf06070 */
[----:B------:R-:W-:-:S09]  /*0080*/  UISETP.GE.AND.EX UP0, UPT, UR7, URZ, UPT, UP0 ;  /* 0x000000ff0700728c */ /* 0x000fd2000bf06300 */
[----:B--2---:R-:W-:Y:S05]  /*0090*/  BRA.U !UP0, `(.L_x_224) ;  /* 0x0000000108347547 */ /* 0x004fea000b800000 */
[----:B------:R-:W0:Y:S01]  /*00a0*/  S2R R0, SR_TID.X ;  /* 0x0000000000007919 */ /* 0x000e220000002100 */
[----:B------:R-:W1:Y:S01]  /*00b0*/  LDC.64 R6, c[0x0][0x390] ;  /* 0x0000e400ff067b82 */ /* 0x000e620000000a00 */
[----:B------:R-:W2:Y:S01]  /*00c0*/  LDCU.64 UR10, c[0x0][0x388] ;  /* 0x00007100ff0a77ac */ /* 0x000ea20008000a00 */
[----:B0-----:R-:W-:-:S05]  /*00d0*/  IADD3 R5, P0, PT, R0, UR4, RZ ;  /* 0x0000000400057c10 */ /* 0x001fca000ff1e0ff */
[----:B------:R-:W-:Y:S01]  /*00e0*/  IMAD.X R4, RZ, RZ, UR5, P0 ;  /* 0x00000005ff047e24 */ /* 0x000fe200080e06ff */
[C---:B--2---:R-:W-:Y:S01]  /*00f0*/  LEA R2, P0, R5.reuse, UR10, 0x2 ;  /* 0x0000000a05027c11 */ /* 0x044fe2000f8010ff */
[----:B------:R-:W-:-:S03]  /*0100*/  VIADD R0, R5, 0x100 ;  /* 0x0000010005007836 */ /* 0x000fc60000000000 */
[C---:B------:R-:W-:Y:S01]  /*0110*/  LEA.HI.X R3, R5.reuse, UR11, R4, 0x2, P0 ;  /* 0x0000000b05037c11 */ /* 0x040fe200080f1404 */
[-CC-:B-1----:R-:W-:Y:S02]  /*0120*/  IMAD R5, R5, R7.reuse, R6.reuse ;  /* 0x0000000705057224 */ /* 0x182fe400078e0206 */
[----:B------:R-:W-:-:S03]  /*0130*/  IMAD R7, R0, R7, R6 ;  /* 0x0000000700077224 */ /* 0x000fc600078e0206 */
[----:B------:R-:W-:Y:S04]  /*0140*/  STG.E desc[UR8][R2.64], R5 ;  /* 0x0000000502007986 */ /* 0x000fe8000c101908 */
[----:B------:R-:W-:Y:S01]  /*0150*/  STG.E desc[UR8][R2.64+0x400], R7 ;  /* 0x0004000702007986 */ /* 0x000fe2000c101908 */
[----:B------:R-:W-:Y:S05]  /*0160*/  EXIT ;  /* 0x000000000000794d */ /* 0x000fea0003800000 */
.L_x_224:
[----:B------:R-:W0:Y:S01]  /*0170*/  S2R R2, SR_TID.X ;  /* 0x0000000000027919 */ /* 0x000e220000002100 */
[----:B------:R-:W-:Y:S01]  /*0180*/  USHF.R.S32.HI UR7, URZ, 0x1f, UR6 ;  /* 0x0000001fff077899 */ /* 0x000fe20008011406 */
[----:B------:R-:W-:Y:S05]  /*0190*/  BSSY.RECONVERGENT B0, `(.L_x_225) ;  /* 0x0000011000007945 */ /* 0x000fea0003800200 */
[----:B------:R-:W-:Y:S02]  /*01a0*/  IMAD.U32 R3, RZ, RZ, UR7 ;  /* 0x00000007ff037e24 */ /* 0x000fe4000f8e00ff */
[----:B------:R-:W-:Y:S01]  /*01b0*/  IMAD.U32 R4, RZ, RZ, UR7 ;  /* 0x00000007ff047e24 */ /* 0x000fe2000f8e00ff */
[C---:B0-----:R-:W-:Y:S01]  /*01c0*/  ISETP.LT.U32.AND P0, PT, R2.reuse, UR6, PT ;  /* 0x0000000602007c0c */ /* 0x041fe2000bf01070 */
[----:B------:R-:W-:-:S03]  /*01d0*/  VIADD R0, R2, 0x100 ;  /* 0x0000010002007836 */ /* 0x000fc60000000000 */
[----:B------:R-:W-:Y:S02]  /*01e0*/  ISETP.GT.AND.EX P0, PT, R3, RZ, PT, P0 ;  /* 0x000000ff0300720c */ /* 0x000fe40003f04300 */
[----:B------:R-:W-:-:S04]  /*01f0*/  ISETP.LT.U32.AND P1, PT, R0, UR6, PT ;  /* 0x0000000600007c0c */ /* 0x000fc8000bf21070 */
[----:B------:R-:W-:-:S07]  /*0200*/  ISETP.GT.AND.EX P1, PT, R4, RZ, PT, P1 ;  /* 0x000000ff0400720c */ /* 0x000fce0003f24310 */
[----:B------:R-:W-:Y:S06]  /*0210*/  @!P0 BRA `(.L_x_226) ;  /* 0x0000000000208947 */ /* 0x000fec0003800000 */
[----:B------:R-:W0:Y:S01]  /*0220*/  LDC.64 R6, c[0x0][0x390] ;  /* 0x0000e400ff067b82 */ /* 0x000e220000000a00 */
[----:B------:R-:W1:Y:S01]  /*0230*/  LDCU.64 UR10, c[0x0][0x388] ;  /* 0x00007100ff0a77ac */ /* 0x000e620008000a00 */
[----:B------:R-:W-:-:S05]  /*0240*/  IADD3 R4, P0, PT, R2, UR4, RZ ;  /* 0x0000000402047c10 */ /* 0x000fca000ff1e0ff */
[----:B------:R-:W-:Y:S01]  /*0250*/  IMAD.X R3, RZ, RZ, UR5, P0 ;  /* 0x00000005ff037e24 */ /* 0x000fe200080e06ff */
[----:B-1----:R-:W-:-:S04]  /*0260*/  LEA R2, P0, R4, UR10, 0x2 ;  /* 0x0000000a04027c11 */ /* 0x002fc8000f8010ff */
[C---:B------:R-:W-:Y:S01]  /*0270*/  LEA.HI.X R3, R4.reuse, UR11, R3, 0x2, P0 ;  /* 0x0000000b04037c11 */ /* 0x040fe200080f1403 */
[----:B0-----:R-:W-:-:S05]  /*0280*/  IMAD R7, R4, R7, R6 ;  /* 0x0000000704077224 */ /* 0x001fca00078e0206 */
[----:B------:R0:W-:Y:S03]  /*0290*/  STG.E desc[UR8][R2.64], R7 ;  /* 0x0000000702007986 */ /* 0x0001e6000c101908 */
.L_x_226:
[----:B------:R-:W-:Y:S05]  /*02a0*/  BSYNC.RECONVERGENT B0 ;  /* 0x0000000000007941 */ /* 0x000fea0003800200 */
.L_x_225:
[----:B------:R-:W-:Y:S05]  /*02b0*/  @!P1 EXIT ;  /* 0x000000000000994d */ /* 0x000fea0003800000 */
[----:B------:R-:W1:Y:S01]  /*02c0*/  LDC.64 R4, c[0x0][0x390] ;  /* 0x0000e400ff047b82 */ /* 0x000e620000000a00 */
[----:B------:R-:W2:Y:S01]  /*02d0*/  LDCU.64 UR6, c[0x0][0x388] ;  /* 0x00007100ff0677ac */ /* 0x000ea20008000a00 */
[----:B------:R-:W-:-:S05]  /*02e0*/  IADD3 R0, P0, PT, R0, UR4, RZ ;  /* 0x0000000400007c10 */ /* 0x000fca000ff1e0ff */
[----:B0-----:R-:W-:Y:S01]  /*02f0*/  IMAD.X R3, RZ, RZ, UR5, P0 ;  /* 0x00000005ff037e24 */ /* 0x001fe200080e06ff */
[----:B--2---:R-:W-:-:S04]  /*0300*/  LEA R2, P0, R0, UR6, 0x2 ;  /* 0x0000000600027c11 */ /* 0x004fc8000f8010ff */
[C---:B------:R-:W-:Y:S01]  /*0310*/  LEA.HI.X R3, R0.reuse, UR7, R3, 0x2, P0 ;  /* 0x0000000700037c11 */ /* 0x040fe200080f1403 */
[----:B-1----:R-:W-:-:S05]  /*0320*/  IMAD R5, R0, R5, R4 ;  /* 0x0000000500057224 */ /* 0x002fca00078e0204 */
[----:B------:R-:W-:Y:S01]  /*0330*/  STG.E desc[UR8][R2.64], R5 ;  /* 0x0000000502007986 */ /* 0x000fe2000c101908 */
[----:B------:R-:W-:Y:S05]  /*0340*/  EXIT ;  /* 0x000000000000794d */ /* 0x000fea0003800000 */
.L_x_227:
        /* <DEDUP_REMOVED lines=11> */
.L_x_235:


//--------------------- .text._ZN3cub18CUB_300001_SM_10006detail11EmptyKernelIvEEvv --------------------------
	.section	.text._ZN3cub18CUB_300001_SM_10006detail11EmptyKernelIvEEvv,"ax",@progbits
	.align	128
        .global         _ZN3cub18CUB_300001_SM_10006detail11EmptyKernelIvEEvv
        .type           _ZN3cub18CUB_300001_SM_10006detail11EmptyKernelIvEEvv,@function
        .size           _ZN3cub18CUB_300001_SM_10006detail11EmptyKernelIvEEvv,(.L_x_236 - _ZN3cub18CUB_300001_SM_10006detail11EmptyKernelIvEEvv)
        .other          _ZN3cub18CUB_300001_SM_10006detail11EmptyKernelIvEEvv,@"STO_CUDA_ENTRY STV_DEFAULT"
_ZN3cub18CUB_300001_SM_10006detail11EmptyKernelIvEEvv:
.text._ZN3cub18CUB_300001_SM_10006detail11EmptyKernelIvEEvv:
[----:B------:R-:W-:Y:S01]  /*0000*/  LDC R1, c[0x0][0x37c] ;  /* 0x0000df00ff017b82 */ /* 0x000fe20000000800 */
[----:B------:R-:W-:Y:S05]  /*0010*/  EXIT ;  /* 0x000000000000794d */ /* 0x000fea0003800000 */
.L_x_228:
        /* <DEDUP_REMOVED lines=14> */
.L_x_236:


//--------------------- .text._Z7kernel2Pf        --------------------------
	.section	.text._Z7kernel2Pf,"ax",@progbits
	.align	128
        .global         _Z7kernel2Pf
        .type           _Z7kernel2Pf,@function
        .size           _Z7kernel2Pf,(.L_x_237 - _Z7kernel2Pf)
        .other          _Z7kernel2Pf,@"STO_CUDA_ENTRY STV_DEFAULT"
_Z7kernel2Pf:
.text._Z7kernel2Pf:
[----:B------:R-:W-:Y:S01]  /*0000*/  LDC R1, c[0x0][0x37c] ;  /* 0x0000df00ff017b82 */ /* 0x000fe20000000800 */
[----:B------:R-:W0:Y:S07]  /*0010*/  S2R R15, SR_TID.X ;  /* 0x00000000000f7919 */ /* 0x000e2e0000002100 */
[----:B------:R-:W1:Y:S01]  /*0020*/  LDC.64 R2, c[0x4][RZ] ;  /* 0x01000000ff027b82 */ /* 0x000e620000000a00 */
[----:B------:R-:W1:Y:S07]  /*0030*/  LDCU.64 UR4, c[0x0][0x358] ;  /* 0x00006b00ff0477ac */ /* 0x000e6e0008000a00 */
[----:B------:R-:W0:Y:S08]  /*0040*/  LDC.64 R4, c[0x0][0x380] ;  /* 0x0000e000ff047b82 */ /* 0x000e300000000a00 */
[----:B------:R-:W2:Y:S01]  /*0050*/  LDC.64 R6, c[0x4][0x10] ;  /* 0x01000400ff067b82 */ /* 0x000ea20000000a00 */
[----:B-1----:R-:W3:Y:S07]  /*0060*/  LDG.E R2, desc[UR4][R2.64] ;  /* 0x0000000402027981 */ /* 0x002eee000c1e1900 */
[----:B------:R-:W1:Y:S01]  /*0070*/  LDC.64 R10, c[0x4][0x8] ;  /* 0x01000200ff0a7b82 */ /* 0x000e620000000a00 */
[----:B0-----:R-:W-:-:S05]  /*0080*/  IMAD.WIDE.U32 R4, R15, 0x4, R4 ;  /* 0x000000040f047825 */ /* 0x001fca00078e0004 */
[----:B------:R-:W4:Y:S01]  /*0090*/  LDG.E R9, desc[UR4][R4.64] ;  /* 0x0000000404097981 */ /* 0x000f22000c1e1900 */
[----:B--2---:R-:W-:-:S04]  /*00a0*/  IMAD.WIDE.U32 R6, R15, 0x100, R6 ;  /* 0x000001000f067825 */ /* 0x004fc800078e0006 */
[----:B------:R-:W-:Y:S01]  /*00b0*/  IMAD.WIDE.U32 R6, R15, 0x4, R6 ;  /* 0x000000040f067825 */ /* 0x000fe200078e0006 */
[----:B---3--:R-:W-:-:S05]  /*00c0*/  I2FP.F32.S32 R0, R2 ;  /* 0x0000000200007245 */ /* 0x008fca0000201400 */
[----:B----4-:R-:W-:-:S05]  /*00d0*/  FADD R13, R0, R9 ;  /* 0x00000009000d7221 */ /* 0x010fca0000000000 */
[----:B------:R-:W-:Y:S04]  /*00e0*/  STG.E desc[UR4][R4.64], R13 ;  /* 0x0000000d04007986 */ /* 0x000fe8000c101904 */
[----:B------:R-:W2:Y:S01]  /*00f0*/  LDG.E R7, desc[UR4][R6.64] ;  /* 0x0000000406077981 */ /* 0x000ea2000c1e1900 */
[----:B------:R-:W0:Y:S01]  /*0100*/  LDC.64 R8, c[0x4][0x18] ;  /* 0x01000600ff087b82 */ /* 0x000e220000000a00 */
[----:B-1----:R-:W-:-:S04]  /*0110*/  IMAD.WIDE.U32 R2, R15, 0x4, R10 ;  /* 0x000000040f027825 */ /* 0x002fc800078e000a */
[----:B------:R-:W-:Y:S01]  /*0120*/  HFMA2 R11, -RZ, RZ, 1.875, 0 ;  /* 0x3f800000ff0b7431 */ /* 0x000fe200000001ff */
[----:B--2---:R-:W-:Y:S04]  /*0130*/  STG.E desc[UR4][R2.64], R7 ;  /* 0x0000000702007986 */ /* 0x004fe8000c101904 */
[----:B0-----:R-:W-:Y:S01]  /*0140*/  STG.E desc[UR4][R8.64+0x4], R11 ;  /* 0x0000040b08007986 */ /* 0x001fe2000c101904 */
[----:B------:R-:W-:Y:S05]  /*0150*/  EXIT ;  /* 0x000000000000794d */ /* 0x000fea0003800000 */
.L_x_229:
        /* <DEDUP_REMOVED lines=10> */
.L_x_237:


//--------------------- .text._Z6kernelv          --------------------------
	.section	.text._Z6kernelv,"ax",@progbits
	.align	128
        .global         _Z6kernelv
        .type           _Z6kernelv,@function
        .size           _Z6kernelv,(.L_x_238 - _Z6kernelv)
        .other          _Z6kernelv,@"STO_CUDA_ENTRY STV_DEFAULT"
_Z6kernelv:
.text._Z6kernelv:
[----:B------:R-:W-:Y:S01]  /*0000*/  LDC R1, c[0x0][0x37c] ;  /* 0x0000df00ff017b82 */ /* 0x000fe20000000800 */
[----:B------:R-:W-:Y:S05]  /*0010*/  EXIT ;  /* 0x000000000000794d */ /* 0x000fea0003800000 */
.L_x_230:
        /* <DEDUP_REMOVED lines=14> */
.L_x_238:


//--------------------- .nv.shared._ZN3cub18CUB_300001_SM_10006detail10radix_sort29DeviceRadixSortOnesweepKernelINS1_5radix10policy_hubIiiyE10Policy1000ELNS0_9SortOrderE0EiiyiiNS1_21identity_decomposer_tEEEvPT5_SB_PT3_PKSC_PT1_PKSG_PT2_PKSK_T4_iiT6_ --------------------------
	.section	.nv.shared._ZN3cub18CUB_300001_SM_10006detail10radix_sort29DeviceRadixSortOnesweepKernelINS1_5radix10policy_hubIiiyE10Policy1000ELNS0_9SortOrderE0EiiyiiNS1_21identity_decomposer_tEEEvPT5_SB_PT3_PKSC_PT1_PKSG_PT2_PKSK_T4_iiT6_,"aw",@nobits
	.sectionflags	@""
	.align	16
.nv.shared._ZN3cub18CUB_300001_SM_10006detail10radix_sort29DeviceRadixSortOnesweepKernelINS1_5radix10policy_hubIiiyE10Policy1000ELNS0_9SortOrderE0EiiyiiNS1_21identity_decomposer_tEEEvPT5_SB_PT3_PKSC_PT1_PKSG_PT2_PKSK_T4_iiT6_:
	.zero		29184


//--------------------- .nv.shared.reserved.0     --------------------------
	.section	.nv.shared.reserved.0,"aw",@nobits
	.weak		__nv_reservedSMEM_offset_0_alias
	.size		__nv_reservedSMEM_offset_0_alias, 0, 64
	.other		__nv_reservedSMEM_offset_0_alias,@"STO_CUDA_RESERVED_SHARED STV_DEFAULT"
__nv_reservedSMEM_offset_0_alias:
	.zero		0
	.zero		64


//--------------------- .nv.global                --------------------------
	.section	.nv.global,"aw",@nobits
	.align	4
.nv.global:
	.type		al,@object
	.size		al,(fx - al)
al:
	.zero		4
	.type		fx,@object
	.size		fx,(tmp - fx)
fx:
	.zero		8
	.type		tmp,@object
	.size		tmp,(fy - tmp)
tmp:
	.zero		256
	.type		fy,@object
	.size		fy,(_ZN33_INTERNAL_9377827d_4_k_cu__Z3funv4cuda3std6ranges3__45__cpo8distanceE - fy)
fy:
	.zero		4096
	.type		_ZN33_INTERNAL_9377827d_4_k_cu__Z3funv4cuda3std6ranges3__45__cpo8distanceE,@object
	.size		_ZN33_INTERNAL_9377827d_4_k_cu__Z3funv4cuda3std6ranges3__45__cpo8distanceE,(_ZN33_INTERNAL_9377827d_4_k_cu__Z3funv6thrust24THRUST_300001_SM_1000_NS6deviceE - _ZN33_INTERNAL_9377827d_4_k_cu__Z3funv4cuda3std6ranges3__45__cpo8distanceE)
_ZN33_INTERNAL_9377827d_4_k_cu__Z3funv4cuda3std6ranges3__45__cpo8distanceE:
	.zero		1
	.type		_ZN33_INTERNAL_9377827d_4_k_cu__Z3funv6thrust24THRUST_300001_SM_1000_NS6deviceE,@object
	.size		_ZN33_INTERNAL_9377827d_4_k_cu__Z3funv6thrust24THRUST_300001_SM_1000_NS6deviceE,(_ZN33_INTERNAL_9377827d_4_k_cu__Z3funv4cuda3std3__47nulloptE - _ZN33_INTERNAL_9377827d_4_k_cu__Z3funv6thrust24THRUST_300001_SM_1000_NS6deviceE)
_ZN33_INTERNAL_9377827d_4_k_cu__Z3funv6thrust24THRUST_300001_SM_1000_NS6deviceE:
	.zero		1
	.type		_ZN33_INTERNAL_9377827d_4_k_cu__Z3funv4cuda3std3__47nulloptE,@object
	.size		_ZN33_INTERNAL_9377827d_4_k_cu__Z3funv4cuda3std3__47nulloptE,(_ZN33_INTERNAL_9377827d_4_k_cu__Z3funv6thrust24THRUST_300001_SM_1000_NS12placeholders2_4E - _ZN33_INTERNAL_9377827d_4_k_cu__Z3funv4cuda3std3__47nulloptE)
_ZN33_INTERNAL_9377827d_4_k_cu__Z3funv4cuda3std3__47nulloptE:
	.zero		1
	.type		_ZN33_INTERNAL_9377827d_4_k_cu__Z3funv6thrust24THRUST_300001_SM_1000_NS12placeholders2_4E,@object
	.size		_ZN33_INTERNAL_9377827d_4_k_cu__Z3funv6thrust24THRUST_300001_SM_1000_NS12placeholders2_4E,(_ZN33_INTERNAL_9377827d_4_k_cu__Z3funv4cuda3std3__45__cpo6rbeginE - _ZN33_INTERNAL_9377827d_4_k_cu__Z3funv6thrust24THRUST_300001_SM_1000_NS12placeholders2_4E)
_ZN33_INTERNAL_9377827d_4_k_cu__Z3funv6thrust24THRUST_300001_SM_1000_NS12placeholders2_4E:
	.zero		1
	.type		_ZN33_INTERNAL_9377827d_4_k_cu__Z3funv4cuda3std3__45__cpo6rbeginE,@object
	.size		_ZN33_INTERNAL_9377827d_4_k_cu__Z3funv4cuda3std3__45__cpo6rbeginE,(_ZN33_INTERNAL_9377827d_4_k_cu__Z3funv4cuda3std6ranges3__45__cpo7advanceE - _ZN33_INTERNAL_9377827d_4_k_cu__Z3funv4cuda3std3__45__cpo6rbeginE)
_ZN33_INTERNAL_9377827d_4_k_cu__Z3funv4cuda3std3__45__cpo6rbeginE:
	.zero		1
	.type		_ZN33_INTERNAL_9377827d_4_k_cu__Z3funv4cuda3std6ranges3__45__cpo7advanceE,@object
	.size		_ZN33_INTERNAL_9377827d_4_k_cu__Z3funv4cuda3std6ranges3__45__cpo7advanceE,(_ZN33_INTERNAL_9377827d_4_k_cu__Z3funv6thrust24THRUST_300001_SM_1000_NS12placeholders2_8E - _ZN33_INTERNAL_9377827d_4_k_cu__Z3funv4cuda3std6ranges3__45__cpo7advanceE)
_ZN33_INTERNAL_9377827d_4_k_cu__Z3funv4cuda3std6ranges3__45__cpo7advanceE:
	.zero		1
	.type		_ZN33_INTERNAL_9377827d_4_k_cu__Z3funv6thrust24THRUST_300001_SM_1000_NS12placeholders2_8E,@object
	.size		_ZN33_INTERNAL_9377827d_4_k_cu__Z3funv6thrust24THRUST_300001_SM_1000_NS12placeholders2_8E,(_ZN33_INTERNAL_9377827d_4_k_cu__Z3funv4cuda3std3__435_GLOBAL__N__9377827d_4_k_cu__Z3funv6ignoreE - _ZN33_INTERNAL_9377827d_4_k_cu__Z3funv6thrust24THRUST_300001_SM_1000_NS12placeholders2_8E)
_ZN33_INTERNAL_9377827d_4_k_cu__Z3funv6thrust24THRUST_300001_SM_1000_NS12placeholders2_8E:
	.zero		1
	.type		_ZN33_INTERNAL_9377827d_4_k_cu__Z3funv4cuda3std3__435_GLOBAL__N__9377827d_4_k_cu__Z3funv6ignoreE,@object
	.size		_ZN33_INTERNAL_9377827d_4_k_cu__Z3funv4cuda3std3__435_GLOBAL__N__9377827d_4_k_cu__Z3funv6ignoreE,(_ZN33_INTERNAL_9377827d_4_k_cu__Z3funv4cuda3std6ranges3__45__cpo4dataE - _ZN33_INTERNAL_9377827d_4_k_cu__Z3funv4cuda3std3__435_GLOBAL__N__9377827d_4_k_cu__Z3funv6ignoreE)
_ZN33_INTERNAL_9377827d_4_k_cu__Z3funv4cuda3std3__435_GLOBAL__N__9377827d_4_k_cu__Z3funv6ignoreE:
	.zero		1
	.type		_ZN33_INTERNAL_9377827d_4_k_cu__Z3funv4cuda3std6ranges3__45__cpo4dataE,@object
	.size		_ZN33_INTERNAL_9377827d_4_k_cu__Z3funv4cuda3std6ranges3__45__cpo4dataE,(_ZN33_INTERNAL_9377827d_4_k_cu__Z3funv6thrust24THRUST_300001_SM_1000_NS8cuda_cub10par_nosyncE - _ZN33_INTERNAL_9377827d_4_k_cu__Z3funv4cuda3std6ranges3__45__cpo4dataE)
_ZN33_INTERNAL_9377827d_4_k_cu__Z3funv4cuda3std6ranges3__45__cpo4dataE:
	.zero		1
	.type		_ZN33_INTERNAL_9377827d_4_k_cu__Z3funv6thrust24THRUST_300001_SM_1000_NS8cuda_cub10par_nosyncE,@object
	.size		_ZN33_INTERNAL_9377827d_4_k_cu__Z3funv6thrust24THRUST_300001_SM_1000_NS8cuda_cub10par_nosyncE,(_ZN33_INTERNAL_9377827d_4_k_cu__Z3funv4cuda3std3__45__cpo5beginE - _ZN33_INTERNAL_9377827d_4_k_cu__Z3funv6thrust24THRUST_300001_SM_1000_NS8cuda_cub10par_nosyncE)
_ZN33_INTERNAL_9377827d_4_k_cu__Z3funv6thrust24THRUST_300001_SM_1000_NS8cuda_cub10par_nosyncE:
	.zero		1
	.type		_ZN33_INTERNAL_9377827d_4_k_cu__Z3funv4cuda3std3__45__cpo5beginE,@object
	.size		_ZN33_INTERNAL_9377827d_4_k_cu__Z3funv4cuda3std3__45__cpo5beginE,(_ZN33_INTERNAL_9377827d_4_k_cu__Z3funv4cuda3std6ranges3__45__cpo5beginE - _ZN33_INTERNAL_9377827d_4_k_cu__Z3funv4cuda3std3__45__cpo5beginE)
_ZN33_INTERNAL_9377827d_4_k_cu__Z3funv4cuda3std3__45__cpo5beginE:
	.zero		1
	.type		_ZN33_INTERNAL_9377827d_4_k_cu__Z3funv4cuda3std6ranges3__45__cpo5beginE,@object
	.size		_ZN33_INTERNAL_9377827d_4_k_cu__Z3funv4cuda3std6ranges3__45__cpo5beginE,(_ZN33_INTERNAL_9377827d_4_k_cu__Z3funv6thrust24THRUST_300001_SM_1000_NS12placeholders2_6E - _ZN33_INTERNAL_9377827d_4_k_cu__Z3funv4cuda3std6ranges3__45__cpo5beginE)
_ZN33_INTERNAL_9377827d_4_k_cu__Z3funv4cuda3std6ranges3__45__cpo5beginE:
	.zero		1
	.type		_ZN33_INTERNAL_9377827d_4_k_cu__Z3funv6thrust24THRUST_300001_SM_1000_NS12placeholders2_6E,@object
	.size		_ZN33_INTERNAL_9377827d_4_k_cu__Z3funv6thrust24THRUST_300001_SM_1000_NS12placeholders2_6E,(_ZN33_INTERNAL_9377827d_4_k_cu__Z3funv4cuda3std3__45__cpo7crbeginE - _ZN33_INTERNAL_9377827d_4_k_cu__Z3funv6thrust24THRUST_300001_SM_1000_NS12placeholders2_6E)
_ZN33_INTERNAL_9377827d_4_k_cu__Z3funv6thrust24THRUST_300001_SM_1000_NS12placeholders2_6E:
	.zero		1
	.type		_ZN33_INTERNAL_9377827d_4_k_cu__Z3funv4cuda3std3__45__cpo7crbeginE,@object
	.size		_ZN33_INTERNAL_9377827d_4_k_cu__Z3funv4cuda3std3__45__cpo7crbeginE,(_ZN33_INTERNAL_9377827d_4_k_cu__Z3funv4cuda3std6ranges3__45__cpo4nextE - _ZN33_INTERNAL_9377827d_4_k_cu__Z3funv4cuda3std3__45__cpo7crbeginE)
_ZN33_INTERNAL_9377827d_4_k_cu__Z3funv4cuda3std3__45__cpo7crbeginE:
	.zero		1
	.type		_ZN33_INTERNAL_9377827d_4_k_cu__Z3funv4cuda3std6ranges3__45__cpo4nextE,@object
	.size		_ZN33_INTERNAL_9377827d_4_k_cu__Z3funv4cuda3std6ranges3__45__cpo4nextE,(_ZN33_INTERNAL_9377827d_4_k_cu__Z3funv6thrust24THRUST_300001_SM_1000_NS6system3cpp3parE - _ZN33_INTERNAL_9377827d_4_k_cu__Z3funv4cuda3std6ranges3__45__cpo4nextE)
_ZN33_INTERNAL_9377827d_4_k_cu__Z3funv4cuda3std6ranges3__45__cpo4nextE:
	.zero		1
	.type		_ZN33_INTERNAL_9377827d_4_k_cu__Z3funv6thrust24THRUST_300001_SM_1000_NS6system3cpp3parE,@object
	.size		_ZN33_INTERNAL_9377827d_4_k_cu__Z3funv6thrust24THRUST_300001_SM_1000_NS6system3cpp3parE,(_ZN33_INTERNAL_9377827d_4_k_cu__Z3funv4cuda3std6ranges3__45__cpo4swapE - _ZN33_INTERNAL_9377827d_4_k_cu__Z3funv6thrust24THRUST_300001_SM_1000_NS6system3cpp3parE)
_ZN33_INTERNAL_9377827d_4_k_cu__Z3funv6thrust24THRUST_300001_SM_1000_NS6system3cpp3parE:
	.zero		1
	.type		_ZN33_INTERNAL_9377827d_4_k_cu__Z3funv4cuda3std6ranges3__45__cpo4swapE,@object
	.size		_ZN33_INTERNAL_9377827d_4_k_cu__Z3funv4cuda3std6ranges3__45__cpo4swapE,(_ZN33_INTERNAL_9377827d_4_k_cu__Z3funv6thrust24THRUST_300001_SM_1000_NS12placeholders3_10E - _ZN33_INTERNAL_9377827d_4_k_cu__Z3funv4cuda3std6ranges3__45__cpo4swapE)
_ZN33_INTERNAL_9377827d_4_k_cu__Z3funv4cuda3std6ranges3__45__cpo4swapE:
	.zero		1
	.type		_ZN33_INTERNAL_9377827d_4_k_cu__Z3funv6thrust24THRUST_300001_SM_1000_NS12placeholders3_10E,@object
	.size		_ZN33_INTERNAL_9377827d_4_k_cu__Z3funv6thrust24THRUST_300001_SM_1000_NS12placeholders3_10E,(_ZN33_INTERNAL_9377827d_4_k_cu__Z3funv4cuda3std3__48in_placeE - _ZN33_INTERNAL_9377827d_4_k_cu__Z3funv6thrust24THRUST_300001_SM_1000_NS12placeholders3_10E)
_ZN33_INTERNAL_9377827d_4_k_cu__Z3funv6thrust24THRUST_300001_SM_1000_NS12placeholders3_10E:
	.zero		1
	.type		_ZN33_INTERNAL_9377827d_4_k_cu__Z3funv4cuda3std3__48in_placeE,@object
	.size		_ZN33_INTERNAL_9377827d_4_k_cu__Z3funv4cuda3std3__48in_placeE,(_ZN33_INTERNAL_9377827d_4_k_cu__Z3funv4cuda3std6ranges3__45__cpo4sizeE - _ZN33_INTERNAL_9377827d_4_k_cu__Z3funv4cuda3std3__48in_placeE)
_ZN33_INTERNAL_9377827d_4_k_cu__Z3funv4cuda3std3__48in_placeE:
	.zero		1
	.type		_ZN33_INTERNAL_9377827d_4_k_cu__Z3funv4cuda3std6ranges3__45__cpo4sizeE,@object
	.size		_ZN33_INTERNAL_9377827d_4_k_cu__Z3funv4cuda3std6ranges3__45__cpo4sizeE,(_ZN33_INTERNAL_9377827d_4_k_cu__Z3funv6thrust24THRUST_300001_SM_1000_NS12placeholders2_2E - _ZN33_INTERNAL_9377827d_4_k_cu__Z3funv4cuda3std6ranges3__45__cpo4sizeE)
_ZN33_INTERNAL_9377827d_4_k_cu__Z3funv4cuda3std6ranges3__45__cpo4sizeE:
	.zero		1
	.type		_ZN33_INTERNAL_9377827d_4_k_cu__Z3funv6thrust24THRUST_300001_SM_1000_NS12placeholders2_2E,@object
	.size		_ZN33_INTERNAL_9377827d_4_k_cu__Z3funv6thrust24THRUST_300001_SM_1000_NS12placeholders2_2E,(_ZN33_INTERNAL_9377827d_4_k_cu__Z3funv4cuda3std3__45__cpo6cbeginE - _ZN33_INTERNAL_9377827d_4_k_cu__Z3funv6thrust24THRUST_300001_SM_1000_NS12placeholders2_2E)
_ZN33_INTERNAL_9377827d_4_k_cu__Z3funv6thrust24THRUST_300001_SM_1000_NS12placeholders2_2E:
	.zero		1
	.type		_ZN33_INTERNAL_9377827d_4_k_cu__Z3funv4cuda3std3__45__cpo6cbeginE,@object
	.size		_ZN33_INTERNAL_9377827d_4_k_cu__Z3funv4cuda3std3__45__cpo6cbeginE,(_ZN33_INTERNAL_9377827d_4_k_cu__Z3funv4cuda3std6ranges3__45__cpo6cbeginE - _ZN33_INTERNAL_9377827d_4_k_cu__Z3funv4cuda3std3__45__cpo6cbeginE)
_ZN33_INTERNAL_9377827d_4_k_cu__Z3funv4cuda3std3__45__cpo6cbeginE:
	.zero		1
	.type		_ZN33_INTERNAL_9377827d_4_k_cu__Z3funv4cuda3std6ranges3__45__cpo6cbeginE,@object
	.size		_ZN33_INTERNAL_9377827d_4_k_cu__Z3funv4cuda3std6ranges3__45__cpo6cbeginE,(_ZN33_INTERNAL_9377827d_4_k_cu__Z3funv6thrust24THRUST_300001_SM_1000_NS12placeholders2_7E - _ZN33_INTERNAL_9377827d_4_k_cu__Z3funv4cuda3std6ranges3__45__cpo6cbeginE)
_ZN33_INTERNAL_9377827d_4_k_cu__Z3funv4cuda3std6ranges3__45__cpo6cbeginE:
	.zero		1
	.type		_ZN33_INTERNAL_9377827d_4_k_cu__Z3funv6thrust24THRUST_300001_SM_1000_NS12placeholders2_7E,@object
	.size		_ZN33_INTERNAL_9377827d_4_k_cu__Z3funv6thrust24THRUST_300001_SM_1000_NS12placeholders2_7E,(_ZN33_INTERNAL_9377827d_4_k_cu__Z3funv4cuda3std3__45__cpo5crendE - _ZN33_INTERNAL_9377827d_4_k_cu__Z3funv6thrust24THRUST_300001_SM_1000_NS12placeholders2_7E)
_ZN33_INTERNAL_9377827d_4_k_cu__Z3funv6thrust24THRUST_300001_SM_1000_NS12placeholders2_7E:
	.zero		1
	.type		_ZN33_INTERNAL_9377827d_4_k_cu__Z3funv4cuda3std3__45__cpo5crendE,@object
	.size		_ZN33_INTERNAL_9377827d_4_k_cu__Z3funv4cuda3std3__45__cpo5crendE,(_ZN33_INTERNAL_9377827d_4_k_cu__Z3funv4cuda3std6ranges3__45__cpo4prevE - _ZN33_INTERNAL_9377827d_4_k_cu__Z3funv4cuda3std3__45__cpo5crendE)
_ZN33_INTERNAL_9377827d_4_k_cu__Z3funv4cuda3std3__45__cpo5crendE:
	.zero		1
	.type		_ZN33_INTERNAL_9377827d_4_k_cu__Z3funv4cuda3std6ranges3__45__cpo4prevE,@object
	.size		_ZN33_INTERNAL_9377827d_4_k_cu__Z3funv4cuda3std6ranges3__45__cpo4prevE,(_ZN33_INTERNAL_9377827d_4_k_cu__Z3funv6thrust24THRUST_300001_SM_1000_NS8cuda_cub3parE - _ZN33_INTERNAL_9377827d_4_k_cu__Z3funv4cuda3std6ranges3__45__cpo4prevE)
_ZN33_INTERNAL_9377827d_4_k_cu__Z3funv4cuda3std6ranges3__45__cpo4prevE:
	.zero		1
	.type		_ZN33_INTERNAL_9377827d_4_k_cu__Z3funv6thrust24THRUST_300001_SM_1000_NS8cuda_cub3parE,@object
	.size		_ZN33_INTERNAL_9377827d_4_k_cu__Z3funv6thrust24THRUST_300001_SM_1000_NS8cuda_cub3parE,(_ZN33_INTERNAL_9377827d_4_k_cu__Z3funv4cuda3std6ranges3__45__cpo9iter_moveE - _ZN33_INTERNAL_9377827d_4_k_cu__Z3funv6thrust24THRUST_300001_SM_1000_NS8cuda_cub3parE)
_ZN33_INTERNAL_9377827d_4_k_cu__Z3funv6thrust24THRUST_300001_SM_1000_NS8cuda_cub3parE:
	.zero		1
	.type		_ZN33_INTERNAL_9377827d_4_k_cu__Z3funv4cuda3std6ranges3__45__cpo9iter_moveE,@object
	.size		_ZN33_INTERNAL_9377827d_4_k_cu__Z3funv4cuda3std6ranges3__45__cpo9iter_moveE,(_ZN33_INTERNAL_9377827d_4_k_cu__Z3funv6thrust24THRUST_300001_SM_1000_NS3seqE - _ZN33_INTERNAL_9377827d_4_k_cu__Z3funv4cuda3std6ranges3__45__cpo9iter_moveE)
_ZN33_INTERNAL_9377827d_4_k_cu__Z3funv4cuda3std6ranges3__45__cpo9iter_moveE:
	.zero		1
	.type		_ZN33_INTERNAL_9377827d_4_k_cu__Z3funv6thrust24THRUST_300001_SM_1000_NS3seqE,@object
	.size		_ZN33_INTERNAL_9377827d_4_k_cu__Z3funv6thrust24THRUST_300001_SM_1000_NS3seqE,(_ZN33_INTERNAL_9377827d_4_k_cu__Z3funv4cuda3std3__420unreachable_sentinelE - _ZN33_INTERNAL_9377827d_4_k_cu__Z3funv6thrust24THRUST_300001_SM_1000_NS3seqE)
_ZN33_INTERNAL_9377827d_4_k_cu__Z3funv6thrust24THRUST_300001_SM_1000_NS3seqE:
	.zero		1
	.type		_ZN33_INTERNAL_9377827d_4_k_cu__Z3funv4cuda3std3__420unreachable_sentinelE,@object
	.size		_ZN33_INTERNAL_9377827d_4_k_cu__Z3funv4cuda3std3__420unreachable_sentinelE,(_ZN33_INTERNAL_9377827d_4_k_cu__Z3funv4cuda3std6ranges3__45__cpo5ssizeE - _ZN33_INTERNAL_9377827d_4_k_cu__Z3funv4cuda3std3__420unreachable_sentinelE)
_ZN33_INTERNAL_9377827d_4_k_cu__Z3funv4cuda3std3__420unreachable_sentinelE:
	.zero		1
	.type		_ZN33_INTERNAL_9377827d_4_k_cu__Z3funv4cuda3std6ranges3__45__cpo5ssizeE,@object
	.size		_ZN33_INTERNAL_9377827d_4_k_cu__Z3funv4cuda3std6ranges3__45__cpo5ssizeE,(_ZN33_INTERNAL_9377827d_4_k_cu__Z3funv6thrust24THRUST_300001_SM_1000_NS12placeholders2_3E - _ZN33_INTERNAL_9377827d_4_k_cu__Z3funv4cuda3std6ranges3__45__cpo5ssizeE)
_ZN33_INTERNAL_9377827d_4_k_cu__Z3funv4cuda3std6ranges3__45__cpo5ssizeE:
	.zero		1
	.type		_ZN33_INTERNAL_9377827d_4_k_cu__Z3funv6thrust24THRUST_300001_SM_1000_NS12placeholders2_3E,@object
	.size		_ZN33_INTERNAL_9377827d_4_k_cu__Z3funv6thrust24THRUST_300001_SM_1000_NS12placeholders2_3E,(_ZN33_INTERNAL_9377827d_4_k_cu__Z3funv4cuda3std3__45__cpo4cendE - _ZN33_INTERNAL_9377827d_4_k_cu__Z3funv6thrust24THRUST_300001_SM_1000_NS12placeholders2_3E)
_ZN33_INTERNAL_9377827d_4_k_cu__Z3funv6thrust24THRUST_300001_SM_1000_NS12placeholders2_3E:
	.zero		1
	.type		_ZN33_INTERNAL_9377827d_4_k_cu__Z3funv4cuda3std3__45__cpo4cendE,@object
	.size		_ZN33_INTERNAL_9377827d_4_k_cu__Z3funv4cuda3std3__45__cpo4cendE,(_ZN33_INTERNAL_9377827d_4_k_cu__Z3funv4cuda3std6ranges3__45__cpo4cendE - _ZN33_INTERNAL_9377827d_4_k_cu__Z3funv4cuda3std3__45__cpo4cendE)
_ZN33_INTERNAL_9377827d_4_k_cu__Z3funv4cuda3std3__45__cpo4cendE:
	.zero		1
	.type		_ZN33_INTERNAL_9377827d_4_k_cu__Z3funv4cuda3std6ranges3__45__cpo4cendE,@object
	.size		_ZN33_INTERNAL_9377827d_4_k_cu__Z3funv4cuda3std6ranges3__45__cpo4cendE,(_ZN33_INTERNAL_9377827d_4_k_cu__Z3funv6thrust24THRUST_300001_SM_1000_NS12placeholders2_5E - _ZN33_INTERNAL_9377827d_4_k_cu__Z3funv4cuda3std6ranges3__45__cpo4cendE)
_ZN33_INTERNAL_9377827d_4_k_cu__Z3funv4cuda3std6ranges3__45__cpo4cendE:
	.zero		1
	.type		_ZN33_INTERNAL_9377827d_4_k_cu__Z3funv6thrust24THRUST_300001_SM_1000_NS12placeholders2_5E,@object
	.size		_ZN33_INTERNAL_9377827d_4_k_cu__Z3funv6thrust24THRUST_300001_SM_1000_NS12placeholders2_5E,(_ZN33_INTERNAL_9377827d_4_k_cu__Z3funv4cuda3std3__45__cpo4rendE - _ZN33_INTERNAL_9377827d_4_k_cu__Z3funv6thrust24THRUST_300001_SM_1000_NS12placeholders2_5E)
_ZN33_INTERNAL_9377827d_4_k_cu__Z3funv6thrust24THRUST_300001_SM_1000_NS12placeholders2_5E:
	.zero		1
	.type		_ZN33_INTERNAL_9377827d_4_k_cu__Z3funv4cuda3std3__45__cpo4rendE,@object
	.size		_ZN33_INTERNAL_9377827d_4_k_cu__Z3funv4cuda3std3__45__cpo4rendE,(_ZN33_INTERNAL_9377827d_4_k_cu__Z3funv4cuda3std6ranges3__45__cpo9iter_swapE - _ZN33_INTERNAL_9377827d_4_k_cu__Z3funv4cuda3std3__45__cpo4rendE)
_ZN33_INTERNAL_9377827d_4_k_cu__Z3funv4cuda3std3__45__cpo4rendE:
	.zero		1
	.type		_ZN33_INTERNAL_9377827d_4_k_cu__Z3funv4cuda3std6ranges3__45__cpo9iter_swapE,@object
	.size		_ZN33_INTERNAL_9377827d_4_k_cu__Z3funv4cuda3std6ranges3__45__cpo9iter_swapE,(_ZN33_INTERNAL_9377827d_4_k_cu__Z3funv6thrust24THRUST_300001_SM_1000_NS6system6detail10sequential3seqE - _ZN33_INTERNAL_9377827d_4_k_cu__Z3funv4cuda3std6ranges3__45__cpo9iter_swapE)
_ZN33_INTERNAL_9377827d_4_k_cu__Z3funv4cuda3std6ranges3__45__cpo9iter_swapE:
	.zero		1
	.type		_ZN33_INTERNAL_9377827d_4_k_cu__Z3funv6thrust24THRUST_300001_SM_1000_NS6system6detail10sequential3seqE,@object
	.size		_ZN33_INTERNAL_9377827d_4_k_cu__Z3funv6thrust24THRUST_300001_SM_1000_NS6system6detail10sequential3seqE,(_ZN33_INTERNAL_9377827d_4_k_cu__Z3funv4cuda3std3__48unexpectE - _ZN33_INTERNAL_9377827d_4_k_cu__Z3funv6thrust24THRUST_300001_SM_1000_NS6system6detail10sequential3seqE)
_ZN33_INTERNAL_9377827d_4_k_cu__Z3funv6thrust24THRUST_300001_SM_1000_NS6system6detail10sequential3seqE:
	.zero		1
	.type		_ZN33_INTERNAL_9377827d_4_k_cu__Z3funv4cuda3std3__48unexpectE,@object
	.size		_ZN33_INTERNAL_9377827d_4_k_cu__Z3funv4cuda3std3__48unexpectE,(_ZN33_INTERNAL_9377827d_4_k_cu__Z3funv6thrust24THRUST_300001_SM_1000_NS12placeholders2_9E - _ZN33_INTERNAL_9377827d_4_k_cu__Z3funv4cuda3std3__48unexpectE)
_ZN33_INTERNAL_9377827d_4_k_cu__Z3funv4cuda3std3__48unexpectE:
	.zero		1
	.type		_ZN33_INTERNAL_9377827d_4_k_cu__Z3funv6thrust24THRUST_300001_SM_1000_NS12placeholders2_9E,@object
	.size		_ZN33_INTERNAL_9377827d_4_k_cu__Z3funv6thrust24THRUST_300001_SM_1000_NS12placeholders2_9E,(_ZN33_INTERNAL_9377827d_4_k_cu__Z3funv4cuda3std3__419piecewise_constructE - _ZN33_INTERNAL_9377827d_4_k_cu__Z3funv6thrust24THRUST_300001_SM_1000_NS12placeholders2_9E)
_ZN33_INTERNAL_9377827d_4_k_cu__Z3funv6thrust24THRUST_300001_SM_1000_NS12placeholders2_9E:
	.zero		1
	.type		_ZN33_INTERNAL_9377827d_4_k_cu__Z3funv4cuda3std3__419piecewise_constructE,@object
	.size		_ZN33_INTERNAL_9377827d_4_k_cu__Z3funv4cuda3std3__419piecewise_constructE,(_ZN33_INTERNAL_9377827d_4_k_cu__Z3funv4cuda3std6ranges3__45__cpo5cdataE - _ZN33_INTERNAL_9377827d_4_k_cu__Z3funv4cuda3std3__419piecewise_constructE)
_ZN33_INTERNAL_9377827d_4_k_cu__Z3funv4cuda3std3__419piecewise_constructE:
	.zero		1
	.type		_ZN33_INTERNAL_9377827d_4_k_cu__Z3funv4cuda3std6ranges3__45__cpo5cdataE,@object
	.size		_ZN33_INTERNAL_9377827d_4_k_cu__Z3funv4cuda3std6ranges3__45__cpo5cdataE,(_ZN33_INTERNAL_9377827d_4_k_cu__Z3funv6thrust24THRUST_300001_SM_1000_NS12placeholders2_1E - _ZN33_INTERNAL_9377827d_4_k_cu__Z3funv4cuda3std6ranges3__45__cpo5cdataE)
_ZN33_INTERNAL_9377827d_4_k_cu__Z3funv4cuda3std6ranges3__45__cpo5cdataE:
	.zero		1
	.type		_ZN33_INTERNAL_9377827d_4_k_cu__Z3funv6thrust24THRUST_300001_SM_1000_NS12placeholders2_1E,@object
	.size		_ZN33_INTERNAL_9377827d_4_k_cu__Z3funv6thrust24THRUST_300001_SM_1000_NS12placeholders2_1E,(_ZN33_INTERNAL_9377827d_4_k_cu__Z3funv4cuda3std3__45__cpo3endE - _ZN33_INTERNAL_9377827d_4_k_cu__Z3funv6thrust24THRUST_300001_SM_1000_NS12placeholders2_1E)
_ZN33_INTERNAL_9377827d_4_k_cu__Z3funv6thrust24THRUST_300001_SM_1000_NS12placeholders2_1E:
	.zero		1
	.type		_ZN33_INTERNAL_9377827d_4_k_cu__Z3funv4cuda3std3__45__cpo3endE,@object
	.size		_ZN33_INTERNAL_9377827d_4_k_cu__Z3funv4cuda3std3__45__cpo3endE,(_ZN33_INTERNAL_9377827d_4_k_cu__Z3funv4cuda3std6ranges3__45__cpo3endE - _ZN33_INTERNAL_9377827d_4_k_cu__Z3funv4cuda3std3__45__cpo3endE)
_ZN33_INTERNAL_9377827d_4_k_cu__Z3funv4cuda3std3__45__cpo3endE:
	.zero		1
	.type		_ZN33_INTERNAL_9377827d_4_k_cu__Z3funv4cuda3std6ranges3__45__cpo3endE,@object
	.size		_ZN33_INTERNAL_9377827d_4_k_cu__Z3funv4cuda3std6ranges3__45__cpo3endE,(.L_21 - _ZN33_INTERNAL_9377827d_4_k_cu__Z3funv4cuda3std6ranges3__45__cpo3endE)
_ZN33_INTERNAL_9377827d_4_k_cu__Z3funv4cuda3std6ranges3__45__cpo3endE:
	.zero		1
.L_21:


//--------------------- .nv.shared._ZN3cub18CUB_300001_SM_10006detail10radix_sort33DeviceRadixSortExclusiveSumKernelINS1_5radix10policy_hubIiiyE10Policy1000EyEEvPT0_ --------------------------
	.section	.nv.shared._ZN3cub18CUB_300001_SM_10006detail10radix_sort33DeviceRadixSortExclusiveSumKernelINS1_5radix10policy_hubIiiyE10Policy1000EyEEvPT0_,"aw",@nobits
	.sectionflags	@""
	.align	16
.nv.shared._ZN3cub18CUB_300001_SM_10006detail10radix_sort33DeviceRadixSortExclusiveSumKernelINS1_5radix10policy_hubIiiyE10Policy1000EyEEvPT0_:
	.zero		3360


//--------------------- .nv.shared._ZN3cub18CUB_300001_SM_10006detail10radix_sort30DeviceRadixSortHistogramKernelINS1_5radix10policy_hubIiiyE10Policy1000ELNS0_9SortOrderE0EiyNS1_21identity_decomposer_tEEEvPT2_PKT1_SA_iiT3_ --------------------------
	.section	.nv.shared._ZN3cub18CUB_300001_SM_10006detail10radix_sort30DeviceRadixSortHistogramKernelINS1_5radix10policy_hubIiiyE10Policy1000ELNS0_9SortOrderE0EiyNS1_21identity_decomposer_tEEEvPT2_PKT1_SA_iiT3_,"aw",@nobits
	.sectionflags	@""
	.align	4
.nv.shared._ZN3cub18CUB_300001_SM_10006detail10radix_sort30DeviceRadixSortHistogramKernelINS1_5radix10policy_hubIiiyE10Policy1000ELNS0_9SortOrderE0EiyNS1_21identity_decomposer_tEEEvPT2_PKT1_SA_iiT3_:
	.zero		5120


//--------------------- .nv.shared._ZN3cub18CUB_300001_SM_10006detail10radix_sort31DeviceRadixSortSingleTileKernelINS1_5radix10policy_hubIiiyE10Policy1000ELNS0_9SortOrderE0EiiyNS1_21identity_decomposer_tEEEvPKT1_PSA_PKT2_PSE_T3_iiT4_ --------------------------
	.section	.nv.shared._ZN3cub18CUB_300001_SM_10006detail10radix_sort31DeviceRadixSortSingleTileKernelINS1_5radix10policy_hubIiiyE10Policy1000ELNS0_9SortOrderE0EiiyNS1_21identity_decomposer_tEEEvPKT1_PSA_PKT2_PSE_T3_iiT4_,"aw",@nobits
	.sectionflags	@""
	.align	16
.nv.shared._ZN3cub18CUB_300001_SM_10006detail10radix_sort31DeviceRadixSortSingleTileKernelINS1_5radix10policy_hubIiiyE10Policy1000ELNS0_9SortOrderE0EiiyNS1_21identity_decomposer_tEEEvPKT1_PSA_PKT2_PSE_T3_iiT4_:
	.zero		34880


//--------------------- .nv.constant0._ZN3cub18CUB_300001_SM_10006detail10radix_sort29DeviceRadixSortOnesweepKernelINS1_5radix10policy_hubIiiyE10Policy1000ELNS0_9SortOrderE0EiiyiiNS1_21identity_decomposer_tEEEvPT5_SB_PT3_PKSC_PT1_PKSG_PT2_PKSK_T4_iiT6_ --------------------------
	.section	.nv.constant0._ZN3cub18CUB_300001_SM_10006detail10radix_sort29DeviceRadixSortOnesweepKernelINS1_5radix10policy_hubIiiyE10Policy1000ELNS0_9SortOrderE0EiiyiiNS1_21identity_decomposer_tEEEvPT5_SB_PT3_PKSC_PT1_PKSG_PT2_PKSK_T4_iiT6_,"a",@progbits
	.sectionflags	@""
	.align	4
.nv.constant0._ZN3cub18CUB_300001_SM_10006detail10radix_sort29DeviceRadixSortOnesweepKernelINS1_5radix10policy_hubIiiyE10Policy1000ELNS0_9SortOrderE0EiiyiiNS1_21identity_decomposer_tEEEvPT5_SB_PT3_PKSC_PT1_PKSG_PT2_PKSK_T4_iiT6_:
	.zero		973


//--------------------- .nv.constant0._ZN3cub18CUB_300001_SM_10006detail10radix_sort33DeviceRadixSortExclusiveSumKernelINS1_5radix10policy_hubIiiyE10Policy1000EyEEvPT0_ --------------------------
	.section	.nv.constant0._ZN3cub18CUB_300001_SM_10006detail10radix_sort33DeviceRadixSortExclusiveSumKernelINS1_5radix10policy_hubIiiyE10Policy1000EyEEvPT0_,"a",@progbits
	.sectionflags	@""
	.align	4
.nv.constant0._ZN3cub18CUB_300001_SM_10006detail10radix_sort33DeviceRadixSortExclusiveSumKernelINS1_5radix10policy_hubIiiyE10Policy1000EyEEvPT0_:
	.zero		904


//--------------------- .nv.constant0._ZN3cub18CUB_300001_SM_10006detail10radix_sort30DeviceRadixSortHistogramKernelINS1_5radix10policy_hubIiiyE10Policy1000ELNS0_9SortOrderE0EiyNS1_21identity_decomposer_tEEEvPT2_PKT1_SA_iiT3_ --------------------------
	.section	.nv.constant0._ZN3cub18CUB_300001_SM_10006detail10radix_sort30DeviceRadixSortHistogramKernelINS1_5radix10policy_hubIiiyE10Policy1000ELNS0_9SortOrderE0EiyNS1_21identity_decomposer_tEEEvPT2_PKT1_SA_iiT3_,"a",@progbits
	.sectionflags	@""
	.align	4
.nv.constant0._ZN3cub18CUB_300001_SM_10006detail10radix_sort30DeviceRadixSortHistogramKernelINS1_5radix10policy_hubIiiyE10Policy1000ELNS0_9SortOrderE0EiyNS1_21identity_decomposer_tEEEvPT2_PKT1_SA_iiT3_:
	.zero		929


//--------------------- .nv.constant0._ZN3cub18CUB_300001_SM_10006detail10radix_sort31DeviceRadixSortSingleTileKernelINS1_5radix10policy_hubIiiyE10Policy1000ELNS0_9SortOrderE0EiiyNS1_21identity_decomposer_tEEEvPKT1_PSA_PKT2_PSE_T3_iiT4_ --------------------------
	.section	.nv.constant0._ZN3cub18CUB_300001_SM_10006detail10radix_sort31DeviceRadixSortSingleTileKernelINS1_5radix10policy_hubIiiyE10Policy1000ELNS0_9SortOrderE0EiiyNS1_21identity_decomposer_tEEEvPKT1_PSA_PKT2_PSE_T3_iiT4_,"a",@progbits
	.sectionflags	@""
	.align	4
.nv.constant0._ZN3cub18CUB_300001_SM_10006detail10radix_sort31DeviceRadixSortSingleTileKernelINS1_5radix10policy_hubIiiyE10Policy1000ELNS0_9SortOrderE0EiiyNS1_21identity_decomposer_tEEEvPKT1_PSA_PKT2_PSE_T3_iiT4_:
	.zero		945


//--------------------- .nv.constant0._ZN3cub18CUB_300001_SM_10006detail8for_each13static_kernelINS2_12policy_hub_t12policy_500_tElN6thrust24THRUST_300001_SM_1000_NS8cuda_cub10__tabulate7functorINS7_10device_ptrIiEENS7_6system6detail7generic6detail22compute_sequence_valueIivEElEEEEvT0_T1_ --------------------------
	.section	.nv.constant0._ZN3cub18CUB_300001_SM_10006detail8for_each13static_kernelINS2_12policy_hub_t12policy_500_tElN6thrust24THRUST_300001_SM_1000_NS8cuda_cub10__tabulate7functorINS7_10device_ptrIiEENS7_6system6detail7generic6detail22compute_sequence_valueIivEElEEEEvT0_T1_,"a",@progbits
	.sectionflags	@""
	.align	4
.nv.constant0._ZN3cub18CUB_300001_SM_10006detail8for_each13static_kernelINS2_12policy_hub_t12policy_500_tElN6thrust24THRUST_300001_SM_1000_NS8cuda_cub10__tabulate7functorINS7_10device_ptrIiEENS7_6system6detail7generic6detail22compute_sequence_valueIivEElEEEEvT0_T1_:
	.zero		920


//--------------------- .nv.constant0._ZN3cub18CUB_300001_SM_10006detail11EmptyKernelIvEEvv --------------------------
	.section	.nv.constant0._ZN3cub18CUB_300001_SM_10006detail11EmptyKernelIvEEvv,"a",@progbits
	.sectionflags	@""
	.align	4
.nv.constant0._ZN3cub18CUB_300001_SM_10006detail11EmptyKernelIvEEvv:
	.zero		896


//--------------------- .nv.constant0._Z7kernel2Pf --------------------------
	.section	.nv.constant0._Z7kernel2Pf,"a",@progbits
	.sectionflags	@""
	.align	4
.nv.constant0._Z7kernel2Pf:
	.zero		904


//--------------------- .nv.constant0._Z6kernelv  --------------------------
	.section	.nv.constant0._Z6kernelv,"a",@progbits
	.sectionflags	@""
	.align	4
.nv.constant0._Z6kernelv:
	.zero		896


//--------------------- SYMBOLS --------------------------

	.type		.nv.reservedSmem.offset0,@object
	.size		.nv.reservedSmem.offset0,0x4
	.type		.nv.reservedSmem.cap,@object
	.size		.nv.reservedSmem.cap,0x4
